def attn_fwd(
    Q,
    K,
    V,
    Out,
    Lse,
    sm_scale,
    stride_qz,
    stride_qh,
    stride_qm,
    stride_qk,
    stride_kz,
    stride_kh,
    stride_kn,
    stride_kk,
    stride_vz,
    stride_vh,
    stride_vn,
    stride_vk,
    stride_oz,
    stride_oh,
    stride_om,
    stride_ok,
    seqlen_q,
    seqlen_k,
    BLOCK_M: tl.constexpr,
    BLOCK_N: tl.constexpr,
    HEAD_DIM: tl.constexpr,
    CAUSAL: tl.constexpr,
):
    start_m = tl.program_id(0)
    off_hz = tl.program_id(1)
    q_off = off_hz * stride_qh
    k_off = off_hz * stride_kh
    v_off = off_hz * stride_vh
    offs_m = start_m * BLOCK_M + tl.arange(0, BLOCK_M)
    offs_d = tl.arange(0, HEAD_DIM)
    offs_n = tl.arange(0, BLOCK_N)
    q_ptrs = Q + q_off + offs_m[:, None] * stride_qm + offs_d[None, :] * stride_qk
    k_ptrs = K + k_off + offs_d[:, None] * stride_kk + offs_n[None, :] * stride_kn
    v_ptrs = V + v_off + offs_n[:, None] * stride_vn + offs_d[None, :] * stride_vk
    m_i = tl.full([BLOCK_M], float("-inf"), dtype=tl.float32)
    l_i = tl.zeros([BLOCK_M], dtype=tl.float32) + 1.0
    acc = tl.zeros([BLOCK_M, HEAD_DIM], dtype=tl.float32)
    q = tl.load(q_ptrs)
    acc, l_i, m_i = _attn_fwd_inner(
        acc,
        l_i,
        m_i,
        q,
        k_ptrs,
        v_ptrs,
        sm_scale,
        stride_kn,
        stride_vn,
        start_m,
        seqlen_k,
        BLOCK_M,
        BLOCK_N,
        HEAD_DIM,
        CAUSAL,
    )
    acc = acc / l_i[:, None]
    lse = m_i + tl.math.log2(l_i) / 1.4426950408889634
    o_ptrs = (
        Out
        + off_hz * stride_oh
        + offs_m[:, None] * stride_om
        + offs_d[None, :] * stride_ok
    )
    tl.store(o_ptrs, acc.to(Out.dtype.element_ty))
    tl.store(Lse + off_hz * seqlen_q + offs_m, lse)

# config = {"BLOCK_M": 128, "BLOCK_N": 64, "HEAD_DIM": 256, "arch": "sm_100", "causal": true, "dtype": "fp8e4m3", "num_stages": 2, "num_warps": 4}
# arch = sm_100


// ===== COMPILED SASS (sm_100a) =====

	.target	sm_100a

	.elftype	@"ET_EXEC"


//--------------------- .note.nv.tkinfo           --------------------------
	.section	.note.nv.tkinfo,"",@"SHT_NOTE"
	.sectionflags	@"SHF_NOTE_NV_TKINFO"
	.tkinfo
        /*0018*/ 	.word	0x00000081
        /*0030*/ 	.string	""
        /*0030*/ 	.string	"ptxas-blackwell"
        /*0030*/ 	.string	"Cuda compilation tools, release 12.9, V12.9.86"
        /*0030*/ 	.string	"Build cuda_12.9.r12.9/compiler.36037853_0"
        /*0030*/ 	.string	"-v  -suppress-debug-info  -lineinfo  -arch sm_100a "



//--------------------- .note.nv.cuver            --------------------------
	.section	.note.nv.cuver,"",@"SHT_NOTE"
	.sectionflags	@"SHF_NOTE_NV_CUVER"
        /*0018*/ 	.short	0x0001
        /*001a*/ 	.short	0x0064
        /*001c*/ 	.short	0x0001
        /*001e*/ 	.short	0x0000
        /*0020*/ 	.short	0x0001
        /*0022*/ 	.short	0x0000


//--------------------- .nv.info                  --------------------------
	.section	.nv.info,"",@"SHT_CUDA_INFO"
	.align	4


	//----- nvinfo : EIATTR_REGCOUNT
	.align		4
        /*0000*/ 	.byte	0x04, 0x2f
        /*0002*/ 	.short	(.L_5 - .L_4)
	.align		4
.L_4:
        /*0004*/ 	.word	index@(attn_fwd)
        /*0008*/ 	.word	0x000000ff


	//----- nvinfo : EIATTR_FRAME_SIZE
	.align		4
.L_5:
        /*000c*/ 	.byte	0x04, 0x11
        /*000e*/ 	.short	(.L_7 - .L_6)
	.align		4
.L_6:
        /*0010*/ 	.word	index@($__internal_2_$__cuda_sm10x_tcgen05_guardrail_trap_unallocated_columns_being_dealloced)
        /*0014*/ 	.word	0x00000b48


	//----- nvinfo : EIATTR_FRAME_SIZE
	.align		4
.L_7:
        /*0018*/ 	.byte	0x04, 0x11
        /*001a*/ 	.short	(.L_9 - .L_8)
	.align		4
.L_8:
        /*001c*/ 	.word	index@($__internal_1_$__cuda_sm10x_tcgen05_guardrail_trap_phase_invalid_during_alloc)
        /*0020*/ 	.word	0x00000b48


	//----- nvinfo : EIATTR_FRAME_SIZE
	.align		4
.L_9:
        /*0024*/ 	.byte	0x04, 0x11
        /*0026*/ 	.short	(.L_11 - .L_10)
	.align		4
.L_10:
        /*0028*/ 	.word	index@($__internal_0_$__cuda_sm10x_tcgen05_guardrail_trap_col_being_dealloced_not_returned_by_alloc)
        /*002c*/ 	.word	0x00000b48


	//----- nvinfo : EIATTR_FRAME_SIZE
	.align		4
.L_11:
        /*0030*/ 	.byte	0x04, 0x11
        /*0032*/ 	.short	(.L_13 - .L_12)
	.align		4
.L_12:
        /*0034*/ 	.word	index@(attn_fwd)
        /*0038*/ 	.word	0x00000b48


	//----- nvinfo : EIATTR_MIN_STACK_SIZE
	.align		4
.L_13:
        /*003c*/ 	.byte	0x04, 0x12
        /*003e*/ 	.short	(.L_15 - .L_14)
	.align		4
.L_14:
        /*0040*/ 	.word	index@(attn_fwd)
        /*0044*/ 	.word	0x00000b48
.L_15:


//--------------------- .nv.info.attn_fwd         --------------------------
	.section	.nv.info.attn_fwd,"",@"SHT_CUDA_INFO"
	.sectionflags	@""
	.align	4


	//----- nvinfo : EIATTR_CUDA_API_VERSION
	.align		4
        /*0000*/ 	.byte	0x04, 0x37
        /*0002*/ 	.short	(.L_17 - .L_16)
.L_16:
        /*0004*/ 	.word	0x00000081


	//----- nvinfo : EIATTR_KPARAM_INFO
	.align		4
.L_17:
        /*0008*/ 	.byte	0x04, 0x17
        /*000a*/ 	.short	(.L_19 - .L_18)
.L_18:
        /*000c*/ 	.word	0x00000000
        /*0010*/ 	.short	0x0019
        /*0012*/ 	.short	0x0080
        /*0014*/ 	.byte	0x00, 0xf4, 0x21, 0x00


	//----- nvinfo : EIATTR_KPARAM_INFO
	.align		4
.L_19:
        /*0018*/ 	.byte	0x04, 0x17
        /*001a*/ 	.short	(.L_21 - .L_20)
.L_20:
        /*001c*/ 	.word	0x00000000
        /*0020*/ 	.short	0x0018
        /*0022*/ 	.short	0x0078
        /*0024*/ 	.byte	0x00, 0xf4, 0x21, 0x00


	//----- nvinfo : EIATTR_KPARAM_INFO
	.align		4
.L_21:
        /*0028*/ 	.byte	0x04, 0x17
        /*002a*/ 	.short	(.L_23 - .L_22)
.L_22:
        /*002c*/ 	.word	0x00000000
        /*0030*/ 	.short	0x0017
        /*0032*/ 	.short	0x0070
        /*0034*/ 	.byte	0x00, 0xf0, 0x11, 0x00


	//----- nvinfo : EIATTR_KPARAM_INFO
	.align		4
.L_23:
        /*0038*/ 	.byte	0x04, 0x17
        /*003a*/ 	.short	(.L_25 - .L_24)
.L_24:
        /*003c*/ 	.word	0x00000000
        /*0040*/ 	.short	0x0016
        /*0042*/ 	.short	0x006c
        /*0044*/ 	.byte	0x00, 0xf0, 0x11, 0x00


	//----- nvinfo : EIATTR_KPARAM_INFO
	.align		4
.L_25:
        /*0048*/ 	.byte	0x04, 0x17
        /*004a*/ 	.short	(.L_27 - .L_26)
.L_26:
        /*004c*/ 	.word	0x00000000
        /*0050*/ 	.short	0x0015
        /*0052*/ 	.short	0x0068
        /*0054*/ 	.byte	0x00, 0xf0, 0x11, 0x00


	//----- nvinfo : EIATTR_KPARAM_INFO
	.align		4
.L_27:
        /*0058*/ 	.byte	0x04, 0x17
        /*005a*/ 	.short	(.L_29 - .L_28)
.L_28:
        /*005c*/ 	.word	0x00000000
        /*0060*/ 	.short	0x0014
        /*0062*/ 	.short	0x0064
        /*0064*/ 	.byte	0x00, 0xf0, 0x11, 0x00


	//----- nvinfo : EIATTR_KPARAM_INFO
	.align		4
.L_29:
        /*0068*/ 	.byte	0x04, 0x17
        /*006a*/ 	.short	(.L_31 - .L_30)
.L_30:
        /*006c*/ 	.word	0x00000000
        /*0070*/ 	.short	0x0013
        /*0072*/ 	.short	0x0060
        /*0074*/ 	.byte	0x00, 0xf0, 0x11, 0x00


	//----- nvinfo : EIATTR_KPARAM_INFO
	.align		4
.L_31:
        /*0078*/ 	.byte	0x04, 0x17
        /*007a*/ 	.short	(.L_33 - .L_32)
.L_32:
        /*007c*/ 	.word	0x00000000
        /*0080*/ 	.short	0x0012
        /*0082*/ 	.short	0x005c
        /*0084*/ 	.byte	0x00, 0xf0, 0x11, 0x00


	//----- nvinfo : EIATTR_KPARAM_INFO
	.align		4
.L_33:
        /*0088*/ 	.byte	0x04, 0x17
        /*008a*/ 	.short	(.L_35 - .L_34)
.L_34:
        /*008c*/ 	.word	0x00000000
        /*0090*/ 	.short	0x0011
        /*0092*/ 	.short	0x0058
        /*0094*/ 	.byte	0x00, 0xf0, 0x11, 0x00


	//----- nvinfo : EIATTR_KPARAM_INFO
	.align		4
.L_35:
        /*0098*/ 	.byte	0x04, 0x17
        /*009a*/ 	.short	(.L_37 - .L_36)
.L_36:
        /*009c*/ 	.word	0x00000000
        /*00a0*/ 	.short	0x0010
        /*00a2*/ 	.short	0x0054
        /*00a4*/ 	.byte	0x00, 0xf0, 0x11, 0x00


	//----- nvinfo : EIATTR_KPARAM_INFO
	.align		4
.L_37:
        /*00a8*/ 	.byte	0x04, 0x17
        /*00aa*/ 	.short	(.L_39 - .L_38)
.L_38:
        /*00ac*/ 	.word	0x00000000
        /*00b0*/ 	.short	0x000f
        /*00b2*/ 	.short	0x0050
        /*00b4*/ 	.byte	0x00, 0xf0, 0x11, 0x00


	//----- nvinfo : EIATTR_KPARAM_INFO
	.align		4
.L_39:
        /*00b8*/ 	.byte	0x04, 0x17
        /*00ba*/ 	.short	(.L_41 - .L_40)
.L_40:
        /*00bc*/ 	.word	0x00000000
        /*00c0*/ 	.short	0x000e
        /*00c2*/ 	.short	0x004c
        /*00c4*/ 	.byte	0x00, 0xf0, 0x11, 0x00


	//----- nvinfo : EIATTR_KPARAM_INFO
	.align		4
.L_41:
        /*00c8*/ 	.byte	0x04, 0x17
        /*00ca*/ 	.short	(.L_43 - .L_42)
.L_42:
        /*00cc*/ 	.word	0x00000000
        /*00d0*/ 	.short	0x000d
        /*00d2*/ 	.short	0x0048
        /*00d4*/ 	.byte	0x00, 0xf0, 0x11, 0x00


	//----- nvinfo : EIATTR_KPARAM_INFO
	.align		4
.L_43:
        /*00d8*/ 	.byte	0x04, 0x17
        /*00da*/ 	.short	(.L_45 - .L_44)
.L_44:
        /*00dc*/ 	.word	0x00000000
        /*00e0*/ 	.short	0x000c
        /*00e2*/ 	.short	0x0044
        /*00e4*/ 	.byte	0x00, 0xf0, 0x11, 0x00


	//----- nvinfo : EIATTR_KPARAM_INFO
	.align		4
.L_45:
        /*00e8*/ 	.byte	0x04, 0x17
        /*00ea*/ 	.short	(.L_47 - .L_46)
.L_46:
        /*00ec*/ 	.word	0x00000000
        /*00f0*/ 	.short	0x000b
        /*00f2*/ 	.short	0x0040
        /*00f4*/ 	.byte	0x00, 0xf0, 0x11, 0x00


	//----- nvinfo : EIATTR_KPARAM_INFO
	.align		4
.L_47:
        /*00f8*/ 	.byte	0x04, 0x17
        /*00fa*/ 	.short	(.L_49 - .L_48)
.L_48:
        /*00fc*/ 	.word	0x00000000
        /*0100*/ 	.short	0x000a
        /*0102*/ 	.short	0x003c
        /*0104*/ 	.byte	0x00, 0xf0, 0x11, 0x00


	//----- nvinfo : EIATTR_KPARAM_INFO
	.align		4
.L_49:
        /*0108*/ 	.byte	0x04, 0x17
        /*010a*/ 	.short	(.L_51 - .L_50)
.L_50:
        /*010c*/ 	.word	0x00000000
        /*0110*/ 	.short	0x0009
        /*0112*/ 	.short	0x0038
        /*0114*/ 	.byte	0x00, 0xf0, 0x11, 0x00


	//----- nvinfo : EIATTR_KPARAM_INFO
	.align		4
.L_51:
        /*0118*/ 	.byte	0x04, 0x17
        /*011a*/ 	.short	(.L_53 - .L_52)
.L_52:
        /*011c*/ 	.word	0x00000000
        /*0120*/ 	.short	0x0008
        /*0122*/ 	.short	0x0034
        /*0124*/ 	.byte	0x00, 0xf0, 0x11, 0x00


	//----- nvinfo : EIATTR_KPARAM_INFO
	.align		4
.L_53:
        /*0128*/ 	.byte	0x04, 0x17
        /*012a*/ 	.short	(.L_55 - .L_54)
.L_54:
        /*012c*/ 	.word	0x00000000
        /*0130*/ 	.short	0x0007
        /*0132*/ 	.short	0x0030
        /*0134*/ 	.byte	0x00, 0xf0, 0x11, 0x00


	//----- nvinfo : EIATTR_KPARAM_INFO
	.align		4
.L_55:
        /*0138*/ 	.byte	0x04, 0x17
        /*013a*/ 	.short	(.L_57 - .L_56)
.L_56:
        /*013c*/ 	.word	0x00000000
        /*0140*/ 	.short	0x0006
        /*0142*/ 	.short	0x002c
        /*0144*/ 	.byte	0x00, 0xf0, 0x11, 0x00


	//----- nvinfo : EIATTR_KPARAM_INFO
	.align		4
.L_57:
        /*0148*/ 	.byte	0x04, 0x17
        /*014a*/ 	.short	(.L_59 - .L_58)
.L_58:
        /*014c*/ 	.word	0x00000000
        /*0150*/ 	.short	0x0005
        /*0152*/ 	.short	0x0028
        /*0154*/ 	.byte	0x00, 0xf0, 0x11, 0x00


	//----- nvinfo : EIATTR_KPARAM_INFO
	.align		4
.L_59:
        /*0158*/ 	.byte	0x04, 0x17
        /*015a*/ 	.short	(.L_61 - .L_60)
.L_60:
        /*015c*/ 	.word	0x00000000
        /*0160*/ 	.short	0x0004
        /*0162*/ 	.short	0x0020
        /*0164*/ 	.byte	0x00, 0xf4, 0x21, 0x00


	//----- nvinfo : EIATTR_KPARAM_INFO
	.align		4
.L_61:
        /*0168*/ 	.byte	0x04, 0x17
        /*016a*/ 	.short	(.L_63 - .L_62)
.L_62:
        /*016c*/ 	.word	0x00000000
        /*0170*/ 	.short	0x0003
        /*0172*/ 	.short	0x0018
        /*0174*/ 	.byte	0x00, 0xf4, 0x21, 0x00


	//----- nvinfo : EIATTR_KPARAM_INFO
	.align		4
.L_63:
        /*0178*/ 	.byte	0x04, 0x17
        /*017a*/ 	.short	(.L_65 - .L_64)
.L_64:
        /*017c*/ 	.word	0x00000000
        /*0180*/ 	.short	0x0002
        /*0182*/ 	.short	0x0010
        /*0184*/ 	.byte	0x00, 0xf4, 0x21, 0x00


	//----- nvinfo : EIATTR_KPARAM_INFO
	.align		4
.L_65:
        /*0188*/ 	.byte	0x04, 0x17
        /*018a*/ 	.short	(.L_67 - .L_66)
.L_66:
        /*018c*/ 	.word	0x00000000
        /*0190*/ 	.short	0x0001
        /*0192*/ 	.short	0x0008
        /*0194*/ 	.byte	0x00, 0xf4, 0x21, 0x00


	//----- nvinfo : EIATTR_KPARAM_INFO
	.align		4
.L_67:
        /*0198*/ 	.byte	0x04, 0x17
        /*019a*/ 	.short	(.L_69 - .L_68)
.L_68:
        /*019c*/ 	.word	0x00000000
        /*01a0*/ 	.short	0x0000
        /*01a2*/ 	.short	0x0000
        /*01a4*/ 	.byte	0x00, 0xf4, 0x21, 0x00


	//----- nvinfo : EIATTR_AT_ENTRY_FRAGMENTS
	.align		4
.L_69:
        /*01a8*/ 	.byte	0x04, 0x4f
        /*01aa*/ 	.short	(.L_71 - .L_70)


	//   ....[0]....
.L_70:
        /*01ac*/ 	.word	0x00000004


	//----- nvinfo : EIATTR_RESERVED_SMEM_USED
	.align		4
.L_71:
        /*01b0*/ 	.byte	0x01, 0x41
	.zero		2


	//----- nvinfo : EIATTR_SPARSE_MMA_MASK
	.align		4
        /*01b4*/ 	.byte	0x03, 0x50
        /*01b6*/ 	.short	0x0000


	//----- nvinfo : EIATTR_TCGEN05_1CTA_USED
	.align		4
        /*01b8*/ 	.byte	0x01, 0x51
	.zero		2


	//----- nvinfo : EIATTR_MAXREG_COUNT
	.align		4
        /*01bc*/ 	.byte	0x03, 0x1b
        /*01be*/ 	.short	0x00ff


	//----- nvinfo : EIATTR_NUM_BARRIERS
	.align		4
        /*01c0*/ 	.byte	0x02, 0x4c
        /*01c2*/ 	.byte	0x01
	.zero		1


	//----- nvinfo : EIATTR_ANNOTATIONS
	.align		4
        /*01c4*/ 	.byte	0x04, 0x55
        /*01c6*/ 	.short	(.L_73 - .L_72)


	//   ....[0]....
.L_72:
        /*01c8*/ 	.word	0x00000001
        /*01cc*/ 	.byte	0x50, 0x5b, 0x00, 0x00, 0x01, 0x00, 0x00, 0x00, 0xa0, 0x5c, 0x00, 0x00, 0x01, 0x00, 0x00, 0x00
        /* <DEDUP_REMOVED lines=400> */
        /*1adc*/ 	.byte	0xc0, 0xd1, 0x01, 0x00


	//----- nvinfo : EIATTR_INT_WARP_WIDE_INSTR_OFFSETS
	.align		4
.L_73:
        /*1ae0*/ 	.byte	0x04, 0x31
        /*1ae2*/ 	.short	(.L_75 - .L_74)


	//   ....[0]....
.L_74:
        /*1ae4*/ 	.word	0x00005a10


	//   ....[1]....
        /*1ae8*/ 	.word	0x00005a30


	//   ....[2]....
        /*1aec*/ 	.word	0x000085f0


	//   ....[3]....
        /*1af0*/ 	.word	0x00009330


	//   ....[4]....
        /*1af4*/ 	.word	0x00014ec0


	//   ....[5]....
        /*1af8*/ 	.word	0x00026420


	//   ....[6]....
        /*1afc*/ 	.word	0x00026470


	//----- nvinfo : EIATTR_COOP_GROUP_MASK_REGIDS
	.align		4
.L_75:
        /*1b00*/ 	.byte	0x04, 0x29
        /*1b02*/ 	.short	(.L_77 - .L_76)


	//   ....[0]....
.L_76:
        /*1b04*/ 	.word	0xffffffff


	//   ....[1]....
        /*1b08*/ 	.word	0xffffffff


	//   ....[2]....
        /*1b0c*/ 	.word	0xffffffff


	//   ....[3]....
        /*1b10*/ 	.word	0xffffffff


	//----- nvinfo : EIATTR_COOP_GROUP_INSTR_OFFSETS
	.align		4
.L_77:
        /*1b14*/ 	.byte	0x04, 0x28
        /*1b16*/ 	.short	(.L_79 - .L_78)


	//   ....[0]....
.L_78:
        /*1b18*/ 	.word	0x00000070


	//   ....[1]....
        /*1b1c*/ 	.word	0x00000330


	//   ....[2]....
        /*1b20*/ 	.word	0x000262b0


	//   ....[3]....
        /*1b24*/ 	.word	0x00026520


	//----- nvinfo : EIATTR_VRC_CTA_INIT_COUNT
	.align		4
.L_79:
        /*1b28*/ 	.byte	0x02, 0x4a
        /*1b2a*/ 	.byte	0x80
	.zero		1


	//----- nvinfo : EIATTR_MBARRIER_INSTR_OFFSETS
	.align		4
        /*1b2c*/ 	.byte	0x04, 0x39
        /*1b2e*/ 	.short	(.L_81 - .L_80)


	//   ....[0]....
.L_80:
        /*1b30*/ 	.word	0x00005c20
        /*1b34*/ 	.word	0x000000ff
        /*1b38*/ 	.word	0x00016000
        /*1b3c*/ 	.short	0x0100
        /*1b3e*/ 	.byte	0x0a
	.zero		1


	//   ....[1]....
        /*1b40*/ 	.word	0x00008e80
        /*1b44*/ 	.word	0x000000ff
        /*1b48*/ 	.word	0x00016008
        /*1b4c*/ 	.short	0x0100
        /*1b4e*/ 	.byte	0x0a
	.zero		1


	//   ....[2]....
        /*1b50*/ 	.word	0x00009770
        /*1b54*/ 	.word	0x000000ff
        /*1b58*/ 	.word	0x0000c000
        /*1b5c*/ 	.short	0x0100
        /*1b5e*/ 	.byte	0x0a
	.zero		1


	//   ....[3]....
        /*1b60*/ 	.word	0x00009b10
        /*1b64*/ 	.word	0x000000ff
        /*1b68*/ 	.word	0x0000c000
        /*1b6c*/ 	.short	0x010a
        /*1b6e*/ 	.byte	0x0a
	.zero		1


	//   ....[4]....
        /*1b70*/ 	.word	0x0000a260
        /*1b74*/ 	.word	0x000000ff
        /*1b78*/ 	.word	0x0000c000
        /*1b7c*/ 	.short	0x0108
        /*1b7e*/ 	.byte	0x0a
	.zero		1


	//   ....[5]....
        /*1b80*/ 	.word	0x000152a0
        /*1b84*/ 	.word	0x000000ff
        /*1b88*/ 	.word	0x00016010
        /*1b8c*/ 	.short	0x0100
        /*1b8e*/ 	.byte	0x0a
	.zero		1


	//   ....[6]....
        /*1b90*/ 	.word	0x000156a0
        /*1b94*/ 	.word	0x000000ff
        /*1b98*/ 	.word	0x00016010
        /*1b9c*/ 	.short	0x010a
        /*1b9e*/ 	.byte	0x0a
	.zero		1


	//   ....[7]....
        /*1ba0*/ 	.word	0x00015ff0
        /*1ba4*/ 	.word	0x000000ff
        /*1ba8*/ 	.word	0x00016010
        /*1bac*/ 	.short	0x0108
        /*1bae*/ 	.byte	0x0a
	.zero		1


	//   ....[8]....
        /*1bb0*/ 	.word	0x00016a70
        /*1bb4*/ 	.word	0x000000ff
        /*1bb8*/ 	.word	0x00000000
        /*1bbc*/ 	.short	0x010a
        /*1bbe*/ 	.byte	0x14
	.zero		1


	//   ....[9]....
        /*1bc0*/ 	.word	0x0001d160
        /*1bc4*/ 	.word	0x000000ff
        /*1bc8*/ 	.word	0x00000000
        /*1bcc*/ 	.short	0x010a
        /*1bce*/ 	.byte	0x14
	.zero		1


	//   ....[10]....
        /*1bd0*/ 	.word	0x0001d200
        /*1bd4*/ 	.word	0x000000ff
        /*1bd8*/ 	.word	0x00016000
        /*1bdc*/ 	.short	0x0108
        /*1bde*/ 	.byte	0x0a
	.zero		1


	//   ....[11]....
        /*1be0*/ 	.word	0x0001d240
        /*1be4*/ 	.word	0x000000ff
        /*1be8*/ 	.word	0x00016008
        /*1bec*/ 	.short	0x0108
        /*1bee*/ 	.byte	0x0a
	.zero		1


	//   ....[12]....
        /*1bf0*/ 	.word	0x00026540
        /*1bf4*/ 	.word	0x000000ff
        /*1bf8*/ 	.word	0x0000c000
        /*1bfc*/ 	.short	0x010a
        /*1bfe*/ 	.byte	0x0a
	.zero		1


	//   ....[13]....
        /*1c00*/ 	.word	0x00026570
        /*1c04*/ 	.word	0x000000ff
        /*1c08*/ 	.word	0x00016010
        /*1c0c*/ 	.short	0x010a
        /*1c0e*/ 	.byte	0x0a
	.zero		1


	//   ....[14]....
        /*1c10*/ 	.word	0x000265a0
        /*1c14*/ 	.word	0x000000ff
        /*1c18*/ 	.word	0x00000000
        /*1c1c*/ 	.short	0x010a
        /*1c1e*/ 	.byte	0x14
	.zero		1


	//   ....[15]....
        /*1c20*/ 	.word	0x000265d0
        /*1c24*/ 	.word	0x000000ff
        /*1c28*/ 	.word	0x00000000
        /*1c2c*/ 	.short	0x010a
        /*1c2e*/ 	.byte	0x14
	.zero		1


	//----- nvinfo : EIATTR_NUM_MBARRIERS
	.align		4
.L_81:
        /*1c30*/ 	.byte	0x03, 0x38
        /*1c32*/ 	.short	0xffff


	//----- nvinfo : EIATTR_EXIT_INSTR_OFFSETS
	.align		4
        /*1c34*/ 	.byte	0x04, 0x1c
        /*1c36*/ 	.short	(.L_83 - .L_82)


	//   ....[0]....
.L_82:
        /*1c38*/ 	.word	0x00026530


	//----- nvinfo : EIATTR_REQNTID
	.align		4
.L_83:
        /*1c3c*/ 	.byte	0x04, 0x10
        /*1c3e*/ 	.short	(.L_85 - .L_84)
.L_84:
        /*1c40*/ 	.word	0x00000080
        /*1c44*/ 	.word	0x00000001
        /*1c48*/ 	.word	0x00000001


	//----- nvinfo : EIATTR_CRS_STACK_SIZE
	.align		4
.L_85:
        /*1c4c*/ 	.byte	0x04, 0x1e
        /*1c4e*/ 	.short	(.L_87 - .L_86)
.L_86:
        /*1c50*/ 	.word	0x00000000


	//----- nvinfo : EIATTR_CBANK_PARAM_SIZE
	.align		4
.L_87:
        /*1c54*/ 	.byte	0x03, 0x19
        /*1c56*/ 	.short	0x0088


	//----- nvinfo : EIATTR_PARAM_CBANK
	.align		4
        /*1c58*/ 	.byte	0x04, 0x0a
        /*1c5a*/ 	.short	(.L_89 - .L_88)
	.align		4
.L_88:
        /*1c5c*/ 	.word	index@(.nv.constant0.attn_fwd)
        /*1c60*/ 	.short	0x0380
        /*1c62*/ 	.short	0x0088


	//----- nvinfo : EIATTR_SW_WAR
	.align		4
.L_89:
        /*1c64*/ 	.byte	0x04, 0x36
        /*1c66*/ 	.short	(.L_91 - .L_90)
.L_90:
        /*1c68*/ 	.word	0x00000008
.L_91:


//--------------------- .nv.compat                --------------------------
	.section	.nv.compat,"",@"SHT_CUDA_COMPAT_INFO"
	.align	4
        /*0000*/ 	.byte	0x02, 0x02, 0x02, 0x00, 0x02, 0x05, 0x05, 0x00, 0x02, 0x03, 0x00, 0x00, 0x02, 0x06, 0x01, 0x00


//--------------------- .nv.callgraph             --------------------------
	.section	.nv.callgraph,"",@"SHT_CUDA_CALLGRAPH"
	.align	4
	.sectionentsize	8
	.align		4
        /*0000*/ 	.word	0x00000000
	.align		4
        /*0004*/ 	.word	0xffffffff
	.align		4
        /*0008*/ 	.word	0x00000000
	.align		4
        /*000c*/ 	.word	0xfffffffe
	.align		4
        /*0010*/ 	.word	0x00000000
	.align		4
        /*0014*/ 	.word	0xfffffffd
	.align		4
        /*0018*/ 	.word	0x00000000
	.align		4
        /*001c*/ 	.word	0xfffffffc


//--------------------- .nv.constant4             --------------------------
	.section	.nv.constant4,"a",@progbits
	.align	8
	.align		8
.nv.constant4:
        /*0000*/ 	.dword	_$_str


//--------------------- .text.attn_fwd            --------------------------
	.section	.text.attn_fwd,"ax",@progbits
	.align	128
        .global         attn_fwd
        .type           attn_fwd,@function
        .size           attn_fwd,(.L_x_31 - attn_fwd)
        .other          attn_fwd,@"STO_CUDA_ENTRY STV_DEFAULT"
attn_fwd:
.text.attn_fwd:
[----:B------:R-:W0:Y:S01]  /*0000*/  LDC R1, c[0x0][0x37c] ;  /* 0x0000df00ff017b82 */ /* 0x000e220000000800 */
[----:B------:R-:W1:Y:S01]  /*0010*/  S2R R0, SR_TID.X ;  /* 0x0000000000007919 */ /* 0x000e620000002100 */
[----:B0-----:R-:W-:Y:S01]  /*0020*/  VIADD R1, R1, 0xfffff4b8 ;  /* 0xfffff4b801017836 */ /* 0x001fe20000000000 */
[----:B-1----:R-:W-:-:S13]  /*0030*/  ISETP.GE.U32.AND P0, PT, R0, 0x20, PT ;  /* 0x000000200000780c */ /* 0x002fda0003f06070 */
[----:B------:R-:W-:Y:S02]  /*0040*/  VOTEU.ANY UP0, P0 ;  /* 0x0000000000ff7886 */ /* 0x000fe40000000100 */
[----:B------:R-:W-:Y:S05]  /*0050*/  BRA.U UP0, `(.L_x_0) ;  /* 0x0000000100b87547 */ /* 0x000fea000b800000 */
[----:B------:R-:W0:Y:S01]  /*0060*/  S2UR UR6, SR_CgaCtaId ;  /* 0x00000000000679c3 */ /* 0x000e220000008800 */
[----:B------:R-:W-:Y:S01]  /*0070*/  NOP ;  /* 0x0000000000007918 */ /* 0x000fe20000000000 */
[----:B------:R-:W-:Y:S02]  /*0080*/  UMOV UR4, 0x40 ;  /* 0x0000004000047882 */ /* 0x000fe40000000000 */
[----:B0-----:R-:W-:-:S09]  /*0090*/  ULEA UR4, UR6, UR4, 0x18 ;  /* 0x0000000406047291 */ /* 0x001fd2000f8ec0ff */
[----:B------:R-:W0:Y:S01]  /*00a0*/  LDS.U8 R0, [UR4] ;  /* 0x00000004ff007984 */ /* 0x000e220008000000 */
[----:B------:R-:W-:Y:S02]  /*00b0*/  UMOV UR4, 0x400 ;  /* 0x0000040000047882 */ /* 0x000fe40000000000 */
[----:B------:R-:W-:Y:S01]  /*00c0*/  ULEA UR4, UR6, UR4, 0x18 ;  /* 0x0000000406047291 */ /* 0x000fe2000f8ec0ff */
[----:B0-----:R-:W-:-:S13]  /*00d0*/  ISETP.NE.AND P0, PT, R0, RZ, PT ;  /* 0x000000ff0000720c */ /* 0x001fda0003f05270 */
[----:B------:R-:W-:Y:S05]  /*00e0*/  @P0 BRA `(.L_x_1) ;  /* 0x00000000007c0947 */ /* 0x000fea0003800000 */
[----:B------:R-:W-:-:S13]  /*00f0*/  ELECT P0, URZ, PT ;  /* 0x0000000000ff782f */ /* 0x000fda0003800000 */
[----:B------:R-:W-:Y:S05]  /*0100*/  @!P0 BRA `(.L_x_2) ;  /* 0x0000000000848947 */ /* 0x000fea0003800000 */
[----:B------:R-:W-:Y:S01]  /*0110*/  UMOV UR5, 0x10 ;  /* 0x0000001000057882 */ /* 0x000fe20000000000 */
[----:B------:R-:W-:Y:S02]  /*0120*/  IMAD.MOV.U32 R4, RZ, RZ, 0x1 ;  /* 0x00000001ff047424 */ /* 0x000fe400078e00ff */
[----:B------:R-:W-:Y:S02]  /*0130*/  IMAD.MOV.U32 R5, RZ, RZ, 0xffff ;  /* 0x0000ffffff057424 */ /* 0x000fe400078e00ff */
[----:B------:R-:W-:Y:S04]  /*0140*/  DEPBAR.LE SB0, 0x36 ;  /* 0x00008d800000791a */ /* 0x000fe80000000000 */
[----:B------:R-:W0:Y:S02]  /*0150*/  UTCATOMSWS.FIND_AND_SET.ALIGN UP1, UR5, UR5 ;  /* 0x00000005000575e3 */ /* 0x000e240008020800 */
[----:B0-----:R-:W-:-:S04]  /*0160*/  PLOP3.LUT P0, PT, PT, PT, UP1, 0x80, 0x8 ;  /* 0x000000000008781c */ /* 0x001fc80003f0f018 */
[----:B------:R-:W-:-:S04]  /*0170*/  SEL R0, RZ, 0xffffffff, !P0 ;  /* 0xffffffffff007807 */ /* 0x000fc80004000000 */
[----:B------:R-:W-:Y:S01]  /*0180*/  ISETP.NE.AND P0, PT, R0, RZ, PT ;  /* 0x000000ff0000720c */ /* 0x000fe20003f05270 */
[----:B------:R-:W-:-:S12]  /*0190*/  IMAD.U32 R0, RZ, RZ, UR5 ;  /* 0x00000005ff007e24 */ /* 0x000fd8000f8e00ff */
[----:B------:R-:W-:Y:S05]  /*01a0*/  @P0 BRA `(.L_x_3) ;  /* 0x0000000000240947 */ /* 0x000fea0003800000 */
.L_x_4:
[----:B------:R-:W-:Y:S05]  /*01b0*/  NANOSLEEP 0x64 ;  /* 0x000000640000795d */ /* 0x000fea0003800000 */
[----:B------:R-:W-:-:S05]  /*01c0*/  UMOV UR5, 0x10 ;  /* 0x0000001000057882 */ /* 0x000fca0000000000 */
[----:B------:R-:W-:Y:S04]  /*01d0*/  DEPBAR.LE SB0, 0x36 ;  /* 0x00008d800000791a */ /* 0x000fe80000000000 */
[----:B------:R-:W0:Y:S02]  /*01e0*/  UTCATOMSWS.FIND_AND_SET.ALIGN UP1, UR5, UR5 ;  /* 0x00000005000575e3 */ /* 0x000e240008020800 */
[----:B0-----:R-:W-:-:S04]  /*01f0*/  PLOP3.LUT P0, PT, PT, PT, UP1, 0x80, 0x8 ;  /* 0x000000000008781c */ /* 0x001fc80003f0f018 */
[----:B------:R-:W-:-:S04]  /*0200*/  SEL R0, RZ, 0xffffffff, !P0 ;  /* 0xffffffffff007807 */ /* 0x000fc80004000000 */
[----:B------:R-:W-:Y:S01]  /*0210*/  ISETP.NE.AND P0, PT, R0, RZ, PT ;  /* 0x000000ff0000720c */ /* 0x000fe20003f05270 */
[----:B------:R-:W-:-:S12]  /*0220*/  IMAD.U32 R0, RZ, RZ, UR5 ;  /* 0x00000005ff007e24 */ /* 0x000fd8000f8e00ff */
[----:B------:R-:W-:Y:S05]  /*0230*/  @!P0 BRA `(.L_x_4) ;  /* 0xfffffffc00dc8947 */ /* 0x000fea000383ffff */
.L_x_3:
[C---:B------:R-:W-:Y:S01]  /*0240*/  VIADD R3, R0.reuse, 0x10 ;  /* 0x0000001000037836 */ /* 0x040fe20000000000 */
[----:B------:R-:W-:Y:S01]  /*0250*/  UMOV UR5, 0x50 ;  /* 0x0000005000057882 */ /* 0x000fe20000000000 */
[----:B------:R-:W-:Y:S01]  /*0260*/  SHF.L.U32 R2, R5, R0, RZ ;  /* 0x0000000005027219 */ /* 0x000fe200000006ff */
[----:B------:R-:W-:Y:S01]  /*0270*/  ULEA UR5, UR6, UR5, 0x18 ;  /* 0x0000000506057291 */ /* 0x000fe2000f8ec0ff */
[----:B------:R-:W-:Y:S01]  /*0280*/  IMAD.SHL.U32 R0, R0, 0x20, RZ ;  /* 0x0000002000007824 */ /* 0x000fe200078e00ff */
[----:B------:R-:W-:-:S04]  /*0290*/  SHF.L.U32 R3, R4, R3, RZ ;  /* 0x0000000304037219 */ /* 0x000fc800000006ff */
[----:B------:R-:W-:-:S05]  /*02a0*/  LOP3.LUT R2, R3, R2, RZ, 0xfc, !PT ;  /* 0x0000000203027212 */ /* 0x000fca00078efcff */
[----:B------:R0:W-:Y:S04]  /*02b0*/  ATOMS.OR RZ, [UR5], R2 ;  /* 0x00000002ffff798c */ /* 0x0001e8000b000005 */
[----:B------:R0:W-:Y:S01]  /*02c0*/  STS [UR4], R0 ;  /* 0x00000000ff007988 */ /* 0x0001e20008000804 */
[----:B------:R-:W-:Y:S05]  /*02d0*/  BRA `(.L_x_2) ;  /* 0x0000000000107947 */ /* 0x000fea0003800000 */
.L_x_1:
[----:B------:R-:W-:Y:S01]  /*02e0*/  IMAD.MOV.U32 R0, RZ, RZ, -0x1 ;  /* 0xffffffffff007424 */ /* 0x000fe200078e00ff */
[----:B------:R-:W-:-:S04]  /*02f0*/  MOV R2, 0x320 ;  /* 0x0000032000027802 */ /* 0x000fc80000000f00 */
[----:B------:R0:W-:Y:S03]  /*0300*/  STS [UR4], R0 ;  /* 0x00000000ff007988 */ /* 0x0001e60008000804 */
[----:B0-----:R-:W-:Y:S05]  /*0310*/  CALL.REL.NOINC `($__internal_1_$__cuda_sm10x_tcgen05_guardrail_trap_phase_invalid_during_alloc) ;  /* 0x0000026000c47944 */ /* 0x001fea0003c00000 */
.L_x_2:
[----:B------:R-:W-:Y:S05]  /*0320*/  WARPSYNC.ALL ;  /* 0x0000000000007948 */ /* 0x000fea0003800000 */
[----:B------:R-:W-:Y:S01]  /*0330*/  NOP ;  /* 0x0000000000007918 */ /* 0x000fe20000000000 */
.L_x_0:
[----:B------:R-:W1:Y:S01]  /*0340*/  S2UR UR6, SR_CgaCtaId ;  /* 0x00000000000679c3 */ /* 0x000e620000008800 */
[----:B------:R-:W2:Y:S01]  /*0350*/  S2R R185, SR_TID.X ;  /* 0x0000000000b97919 */ /* 0x000ea20000002100 */
[----:B------:R-:W-:Y:S01]  /*0360*/  UMOV UR10, 0x400 ;  /* 0x00000400000a7882 */ /* 0x000fe20000000000 */
[----:B------:R-:W3:Y:S01]  /*0370*/  LDCU.64 UR4, c[0x0][0x3b0] ;  /* 0x00007600ff0477ac */ /* 0x000ee20008000a00 */
[----:B------:R-:W4:Y:S04]  /*0380*/  LDCU.64 UR12, c[0x0][0x3b0] ;  /* 0x00007600ff0c77ac */ /* 0x000f280008000a00 */
[----:B------:R-:W5:Y:S01]  /*0390*/  S2UR UR9, SR_CTAID.X ;  /* 0x00000000000979c3 */ /* 0x000f620000002500 */
[----:B------:R-:W0:Y:S07]  /*03a0*/  LDCU.64 UR24, c[0x0][0x358] ;  /* 0x00006b00ff1877ac */ /* 0x000e2e0008000a00 */
[----:B------:R-:W3:Y:S08]  /*03b0*/  S2UR UR7, SR_CTAID.Y ;  /* 0x00000000000779c3 */ /* 0x000ef00000002600 */
[----:B------:R-:W0:Y:S01]  /*03c0*/  LDC.64 R6, c[0x0][0x380] ;  /* 0x0000e000ff067b82 */ /* 0x000e220000000a00 */
[----:B-1----:R-:W-:-:S07]  /*03d0*/  ULEA UR10, UR6, UR10, 0x18 ;  /* 0x0000000a060a7291 */ /* 0x002fce000f8ec0ff */
[----:B------:R-:W-:Y:S08]  /*03e0*/  BAR.SYNC.DEFER_BLOCKING 0x0 ;  /* 0x0000000000007b1d */ /* 0x000ff00000010000 */
[----:B0-----:R-:W0:Y:S01]  /*03f0*/  LDC R0, c[0x0][0x3b8] ;  /* 0x0000ee00ff007b82 */ /* 0x001e220000000800 */
[----:B-----5:R-:W-:-:S06]  /*0400*/  USHF.L.U32 UR9, UR9, 0x7, URZ ;  /* 0x0000000709097899 */ /* 0x020fcc00080006ff */
[----:B------:R-:W-:Y:S01]  /*0410*/  IMAD.U32 R197, RZ, RZ, UR9 ;  /* 0x00000009ffc57e24 */ /* 0x000fe2000f8e00ff */
[----:B------:R-:W1:Y:S01]  /*0420*/  LDC.64 R96, c[0x0][0x380] ;  /* 0x0000e000ff607b82 */ /* 0x000e620000000a00 */
[----:B---3--:R-:W-:Y:S02]  /*0430*/  UIMAD UR4, UR7, UR4, URZ ;  /* 0x00000004070472a4 */ /* 0x008fe4000f8e02ff */
[----:B----4-:R-:W-:Y:S01]  /*0440*/  UIMAD UR12, UR7, UR12, URZ ;  /* 0x0000000c070c72a4 */ /* 0x010fe2000f8e02ff */
[----:B--2---:R-:W-:-:S03]  /*0450*/  LOP3.LUT R197, R197, 0x7f, R185, 0xf8, !PT ;  /* 0x0000007fc5c57812 */ /* 0x004fc600078ef8b9 */
[----:B------:R-:W-:Y:S02]  /*0460*/  USHF.R.S32.HI UR7, URZ, 0x1f, UR12 ;  /* 0x0000001fff077899 */ /* 0x000fe4000801140c */
[C---:B------:R-:W-:Y:S01]  /*0470*/  IMAD R5, R197.reuse, UR5, RZ ;  /* 0x00000005c5057c24 */ /* 0x040fe2000f8e02ff */
[----:B------:R-:W2:Y:S01]  /*0480*/  LDS R171, [UR10] ;  /* 0x0000000affab7984 */ /* 0x000ea20008000800 */
[----:B------:R-:W-:Y:S01]  /*0490*/  IMAD R9, R197, UR13, RZ ;  /* 0x0000000dc5097c24 */ /* 0x000fe2000f8e02ff */
[----:B------:R-:W-:Y:S01]  /*04a0*/  USHF.R.S32.HI UR5, URZ, 0x1f, UR4 ;  /* 0x0000001fff057899 */ /* 0x000fe20008011404 */
[----:B------:R-:W-:Y:S01]  /*04b0*/  BAR.SYNC.DEFER_BLOCKING 0x0 ;  /* 0x0000000000007b1d */ /* 0x000fe20000010000 */
[----:B------:R-:W-:Y:S01]  /*04c0*/  IADD3 R3, P0, P1, R5, UR4, R6 ;  /* 0x0000000405037c10 */ /* 0x000fe2000f91e006 */
[C---:B0-----:R-:W-:Y:S01]  /*04d0*/  IMAD.SHL.U32 R4, R0.reuse, 0x8, RZ ;  /* 0x0000000800047824 */ /* 0x041fe200078e00ff */
[----:B------:R-:W-:Y:S02]  /*04e0*/  SHF.R.S32.HI R6, RZ, 0x1f, R9 ;  /* 0x0000001fff067819 */ /* 0x000fe40000011409 */
[----:B------:R-:W-:Y:S01]  /*04f0*/  SHF.R.S32.HI R2, RZ, 0x1f, R5 ;  /* 0x0000001fff027819 */ /* 0x000fe20000011405 */
[----:B------:R-:W-:Y:S01]  /*0500*/  IMAD.SHL.U32 R5, R0, 0x10, RZ ;  /* 0x0000001000057824 */ /* 0x000fe200078e00ff */
[----:B------:R-:W-:-:S02]  /*0510*/  IADD3 R100, P2, PT, R4, R3, RZ ;  /* 0x0000000304647210 */ /* 0x000fc40007f5e0ff */
[----:B------:R-:W-:Y:S02]  /*0520*/  IADD3.X R2, PT, PT, R2, UR5, R7, P0, P1 ;  /* 0x0000000502027c10 */ /* 0x000fe400087e2407 */
[----:B-1----:R-:W-:-:S04]  /*0530*/  IADD3 R96, P4, P3, R9, UR12, R96 ;  /* 0x0000000c09607c10 */ /* 0x002fc8000fb9e060 */
[----:B------:R-:W-:Y:S01]  /*0540*/  IADD3.X R97, PT, PT, R6, UR7, R97, P4, P3 ;  /* 0x0000000706617c10 */ /* 0x000fe2000a7e6461 */
[----:B------:R-:W-:Y:S01]  /*0550*/  IMAD R6, R0, 0x18, RZ ;  /* 0x0000001800067824 */ /* 0x000fe200078e02ff */
[----:B--2---:R-:W-:Y:S07]  /*0560*/  BRA.U UP0, `(.L_x_5) ;  /* 0x0000000100187547 */ /* 0x004fee000b800000 */
[----:B------:R-:W-:Y:S01]  /*0570*/  ELECT P0, URZ, PT ;  /* 0x0000000000ff782f */ /* 0x000fe20003800000 */
[----:B------:R-:W-:Y:S01]  /*0580*/  IMAD.MOV.U32 R7, RZ, RZ, 0x1 ;  /* 0x00000001ff077424 */ /* 0x000fe200078e00ff */
[----:B------:R-:W-:Y:S01]  /*0590*/  UMOV UR4, 0x40 ;  /* 0x0000004000047882 */ /* 0x000fe20000000000 */
[----:B------:R-:W-:Y:S01]  /*05a0*/  UVIRTCOUNT.DEALLOC.SMPOOL 0x80 ;  /* 0x000000800000784c */ /* 0x000fe20000000000 */
[----:B------:R-:W-:-:S09]  /*05b0*/  ULEA UR4, UR6, UR4, 0x18 ;  /* 0x0000000406047291 */ /* 0x000fd2000f8ec0ff */
[----:B------:R0:W-:Y:S03]  /*05c0*/  @P0 STS.U8 [UR4], R7 ;  /* 0x00000007ff000988 */ /* 0x0001e60008000004 */
.L_x_5:
[CC--:B------:R-:W-:Y:S01]  /*05d0*/  IADD3 R106, P0, PT, R5.reuse, R3.reuse, RZ ;  /* 0x00000003056a7210 */ /* 0x0c0fe20007f1e0ff */
[----:B0-----:R-:W-:Y:S01]  /*05e0*/  IMAD.SHL.U32 R7, R0, 0x20, RZ ;  /* 0x0000002000077824 */ /* 0x001fe200078e00ff */
[-C--:B------:R-:W-:Y:S01]  /*05f0*/  LEA.HI.X.SX32 R101, R4, R2.reuse, 0x1, P2 ;  /* 0x0000000204657211 */ /* 0x080fe200010f0eff */
[----:B------:R-:W-:Y:S01]  /*0600*/  IMAD R8, R0, 0x28, RZ ;  /* 0x0000002800087824 */ /* 0x000fe200078e02ff */
[-C--:B------:R-:W-:Y:S01]  /*0610*/  IADD3 R4, P1, PT, R6, R3.reuse, RZ ;  /* 0x0000000306047210 */ /* 0x080fe20007f3e0ff */
[C---:B------:R-:W-:Y:S01]  /*0620*/  IMAD R9, R0.reuse, 0x30, RZ ;  /* 0x0000003000097824 */ /* 0x040fe200078e02ff */
[-C--:B------:R-:W-:Y:S01]  /*0630*/  LEA.HI.X.SX32 R107, R5, R2.reuse, 0x1, P0 ;  /* 0x00000002056b7211 */ /* 0x080fe200000f0eff */
[C---:B------:R-:W-:Y:S01]  /*0640*/  IMAD R11, R0.reuse, 0x38, RZ ;  /* 0x00000038000b7824 */ /* 0x040fe200078e02ff */
[CC--:B------:R-:W-:Y:S01]  /*0650*/  IADD3 R98, P0, PT, R7.reuse, R3.reuse, RZ ;  /* 0x0000000307627210 */ /* 0x0c0fe20007f1e0ff */
[----:B------:R-:W-:Y:S01]  /*0660*/  IMAD.SHL.U32 R12, R0, 0x40, RZ ;  /* 0x00000040000c7824 */ /* 0x000fe200078e00ff */
[-C--:B------:R-:W-:Y:S01]  /*0670*/  LEA.HI.X.SX32 R5, R6, R2.reuse, 0x1, P1 ;  /* 0x0000000206057211 */ /* 0x080fe200008f0eff */
[----:B------:R-:W-:Y:S01]  /*0680*/  IMAD R13, R0, 0x48, RZ ;  /* 0x00000048000d7824 */ /* 0x000fe200078e02ff */
[-C--:B------:R-:W-:Y:S01]  /*0690*/  IADD3 R6, P1, PT, R8, R3.reuse, RZ ;  /* 0x0000000308067210 */ /* 0x080fe20007f3e0ff */
[C---:B------:R-:W-:Y:S01]  /*06a0*/  IMAD R14, R0.reuse, 0x58, RZ ;  /* 0x00000058000e7824 */ /* 0x040fe200078e02ff */
[-C--:B------:R-:W-:Y:S01]  /*06b0*/  LEA.HI.X.SX32 R99, R7, R2.reuse, 0x1, P0 ;  /* 0x0000000207637211 */ /* 0x080fe200000f0eff */
[----:B------:R0:W2:Y:S01]  /*06c0*/  LDG.E.U8 R102, desc[UR24][R4.64] ;  /* 0x0000001804667981 */ /* 0x0000a2000c1e1100 */
[-C--:B------:R-:W-:Y:S01]  /*06d0*/  IADD3 R108, P0, PT, R9, R3.reuse, RZ ;  /* 0x00000003096c7210 */ /* 0x080fe20007f1e0ff */
[----:B------:R-:W-:Y:S01]  /*06e0*/  IMAD R15, R0, 0x68, RZ ;  /* 0x00000068000f7824 */ /* 0x000fe200078e02ff */
[-C--:B------:R-:W-:Y:S01]  /*06f0*/  LEA.HI.X.SX32 R7, R8, R2.reuse, 0x1, P1 ;  /* 0x0000000208077211 */ /* 0x080fe200008f0eff */
[----:B------:R-:W3:Y:S01]  /*0700*/  LDG.E.U8 R106, desc[UR24][R106.64] ;  /* 0x000000186a6a7981 */ /* 0x000ee2000c1e1100 */
[-C--:B------:R-:W-:Y:S01]  /*0710*/  IADD3 R8, P1, PT, R11, R3.reuse, RZ ;  /* 0x000000030b087210 */ /* 0x080fe20007f3e0ff */
[C---:B------:R-:W-:Y:S01]  /*0720*/  IMAD R16, R0.reuse, 0x90, RZ ;  /* 0x0000009000107824 */ /* 0x040fe200078e02ff */
[-C--:B------:R-:W-:Y:S01]  /*0730*/  LEA.HI.X.SX32 R109, R9, R2.reuse, 0x1, P0 ;  /* 0x00000002096d7211 */ /* 0x080fe200000f0eff */
[----:B------:R1:W4:Y:S01]  /*0740*/  LDG.E.U8 R103, desc[UR24][R6.64] ;  /* 0x0000001806677981 */ /* 0x000322000c1e1100 */
[----:B------:R-:W-:Y:S01]  /*0750*/  LEA.HI.X.SX32 R9, R11, R2, 0x1, P1 ;  /* 0x000000020b097211 */ /* 0x000fe200008f0eff */
[----:B0-----:R-:W-:Y:S01]  /*0760*/  IMAD R5, R0, 0x50, RZ ;  /* 0x0000005000057824 */ /* 0x001fe200078e02ff */
[-C--:B------:R-:W-:Y:S01]  /*0770*/  IADD3 R10, P0, PT, R12, R3.reuse, RZ ;  /* 0x000000030c0a7210 */ /* 0x080fe20007f1e0ff */
[----:B------:R-:W5:Y:S01]  /*0780*/  LDG.E.U8 R98, desc[UR24][R98.64] ;  /* 0x0000001862627981 */ /* 0x000f62000c1e1100 */
[----:B------:R-:W-:-:S03]  /*0790*/  IADD3 R104, P1, PT, R13, R3, RZ ;  /* 0x000000030d687210 */ /* 0x000fc60007f3e0ff */
[----:B------:R-:W2:Y:S01]  /*07a0*/  LDG.E.U8 R96, desc[UR24][R96.64] ;  /* 0x0000001860607981 */ /* 0x000ea2000c1e1100 */
[-C--:B------:R-:W-:Y:S01]  /*07b0*/  LEA.HI.X.SX32 R11, R12, R2.reuse, 0x1, P0 ;  /* 0x000000020c0b7211 */ /* 0x080fe200000f0eff */
[C---:B------:R-:W-:Y:S01]  /*07c0*/  IMAD R17, R0.reuse, 0xa0, RZ ;  /* 0x000000a000117824 */ /* 0x040fe200078e02ff */
[-C--:B------:R-:W-:Y:S01]  /*07d0*/  LEA.HI.X.SX32 R105, R13, R2.reuse, 0x1, P1 ;  /* 0x000000020d697211 */ /* 0x080fe200008f0eff */
[----:B------:R-:W-:Y:S01]  /*07e0*/  IMAD R13, R0, 0x60, RZ ;  /* 0x00000060000d7824 */ /* 0x000fe200078e02ff */
[CC--:B------:R-:W-:Y:S01]  /*07f0*/  IADD3 R4, P0, PT, R5.reuse, R3.reuse, RZ ;  /* 0x0000000305047210 */ /* 0x0c0fe20007f1e0ff */
[----:B------:R0:W2:Y:S01]  /*0800*/  LDG.E.U8 R131, desc[UR24][R8.64] ;  /* 0x0000001808837981 */ /* 0x0000a2000c1e1100 */
[-C--:B-1----:R-:W-:Y:S01]  /*0810*/  IADD3 R6, P1, PT, R14, R3.reuse, RZ ;  /* 0x000000030e067210 */ /* 0x082fe20007f3e0ff */
[----:B------:R-:W-:Y:S01]  /*0820*/  IMAD R18, R0, 0xb0, RZ ;  /* 0x000000b000127824 */ /* 0x000fe200078e02ff */
[-C--:B------:R-:W-:Y:S01]  /*0830*/  LEA.HI.X.SX32 R5, R5, R2.reuse, 0x1, P0 ;  /* 0x0000000205057211 */ /* 0x080fe200000f0eff */
[----:B------:R1:W2:Y:S01]  /*0840*/  LDG.E.U8 R107, desc[UR24][R10.64] ;  /* 0x000000180a6b7981 */ /* 0x0002a2000c1e1100 */
[-C--:B------:R-:W-:Y:S01]  /*0850*/  LEA.HI.X.SX32 R7, R14, R2.reuse, 0x1, P1 ;  /* 0x000000020e077211 */ /* 0x080fe200008f0eff */
[C---:B------:R-:W-:Y:S01]  /*0860*/  IMAD R14, R0.reuse, 0x70, RZ ;  /* 0x00000070000e7824 */ /* 0x040fe200078e02ff */
[-C--:B------:R-:W-:Y:S01]  /*0870*/  IADD3 R12, P0, PT, R13, R3.reuse, RZ ;  /* 0x000000030d0c7210 */ /* 0x080fe20007f1e0ff */
[----:B------:R1:W2:Y:S01]  /*0880*/  LDG.E.U8 R99, desc[UR24][R4.64] ;  /* 0x0000001804637981 */ /* 0x0002a2000c1e1100 */
[C---:B------:R-:W-:Y:S01]  /*0890*/  IMAD R19, R0.reuse, 0xd8, RZ ;  /* 0x000000d800137824 */ /* 0x040fe200078e02ff */
[-C--:B0-----:R-:W-:Y:S01]  /*08a0*/  IADD3 R8, P1, PT, R15, R3.reuse, RZ ;  /* 0x000000030f087210 */ /* 0x081fe20007f3e0ff */
[C---:B------:R-:W-:Y:S01]  /*08b0*/  IMAD R20, R0.reuse, 0xe0, RZ ;  /* 0x000000e000147824 */ /* 0x040fe200078e02ff */
[-C--:B------:R-:W-:Y:S01]  /*08c0*/  LEA.HI.X.SX32 R13, R13, R2.reuse, 0x1, P0 ;  /* 0x000000020d0d7211 */ /* 0x080fe200000f0eff */
[----:B------:R-:W2:Y:S01]  /*08d0*/  LDG.E.U8 R108, desc[UR24][R108.64] ;  /* 0x000000186c6c7981 */ /* 0x000ea2000c1e1100 */
[-C--:B------:R-:W-:Y:S01]  /*08e0*/  LEA.HI.X.SX32 R9, R15, R2.reuse, 0x1, P1 ;  /* 0x000000020f097211 */ /* 0x080fe200008f0eff */
[----:B-1----:R-:W-:Y:S01]  /*08f0*/  IMAD R11, R0, 0x78, RZ ;  /* 0x00000078000b7824 */ /* 0x002fe200078e02ff */
[-C--:B------:R-:W-:Y:S01]  /*0900*/  IADD3 R112, P0, PT, R14, R3.reuse, RZ ;  /* 0x000000030e707210 */ /* 0x080fe20007f1e0ff */
[C---:B------:R-:W-:Y:S01]  /*0910*/  IMAD.SHL.U32 R15, R0.reuse, 0x80, RZ ;  /* 0x00000080000f7824 */ /* 0x040fe200078e00ff */
[----:B------:R0:W2:Y:S01]  /*0920*/  LDG.E.U8 R97, desc[UR24][R6.64] ;  /* 0x0000001806617981 */ /* 0x0000a2000c1e1100 */
[----:B------:R-:W-:Y:S01]  /*0930*/  IMAD R21, R0, 0xf8, RZ ;  /* 0x000000f800157824 */ /* 0x000fe200078e02ff */
[-C--:B------:R-:W-:Y:S01]  /*0940*/  LEA.HI.X.SX32 R113, R14, R2.reuse, 0x1, P0 ;  /* 0x000000020e717211 */ /* 0x080fe200000f0eff */
[C---:B------:R-:W-:Y:S01]  /*0950*/  IMAD R14, R0.reuse, 0x88, RZ ;  /* 0x00000088000e7824 */ /* 0x040fe200078e02ff */
[-C--:B------:R-:W-:Y:S01]  /*0960*/  IADD3 R10, P1, PT, R11, R3.reuse, RZ ;  /* 0x000000030b0a7210 */ /* 0x080fe20007f3e0ff */
[----:B------:R1:W2:Y:S01]  /*0970*/  LDG.E.U8 R109, desc[UR24][R12.64] ;  /* 0x000000180c6d7981 */ /* 0x0002a2000c1e1100 */
[-C--:B------:R-:W-:Y:S01]  /*0980*/  IADD3 R4, P0, PT, R15, R3.reuse, RZ ;  /* 0x000000030f047210 */ /* 0x080fe20007f1e0ff */
[C---:B------:R-:W-:Y:S01]  /*0990*/  IMAD R128, R0.reuse, 0xbb, RZ ;  /* 0x000000bb00807824 */ /* 0x040fe200078e02ff */
[-C--:B------:R-:W-:Y:S01]  /*09a0*/  LEA.HI.X.SX32 R11, R11, R2.reuse, 0x1, P1 ;  /* 0x000000020b0b7211 */ /* 0x080fe200008f0eff */
[----:B------:R1:W2:Y:S01]  /*09b0*/  LDG.E.U8 R111, desc[UR24][R8.64] ;  /* 0x00000018086f7981 */ /* 0x0002a2000c1e1100 */
[-C--:B------:R-:W-:Y:S01]  /*09c0*/  LEA.HI.X.SX32 R5, R15, R2.reuse, 0x1, P0 ;  /* 0x000000020f057211 */ /* 0x080fe200000f0eff */
[----:B------:R-:W-:Y:S01]  /*09d0*/  IMAD R15, R0, 0x98, RZ ;  /* 0x00000098000f7824 */ /* 0x000fe200078e02ff */
[-C--:B0-----:R-:W-:Y:S01]  /*09e0*/  IADD3 R6, P1, PT, R14, R3.reuse, RZ ;  /* 0x000000030e067210 */ /* 0x081fe20007f3e0ff */
[----:B------:R0:W2:Y:S01]  /*09f0*/  LDG.E.U8 R110, desc[UR24][R10.64] ;  /* 0x000000180a6e7981 */ /* 0x0000a2000c1e1100 */
[----:B------:R-:W-:Y:S01]  /*0a00*/  IMAD R129, R0, 0x6c, RZ ;  /* 0x0000006c00817824 */ /* 0x000fe200078e02ff */
[-C--:B-1----:R-:W-:Y:S01]  /*0a10*/  IADD3 R12, P0, PT, R16, R3.reuse, RZ ;  /* 0x00000003100c7210 */ /* 0x082fe20007f1e0ff */
[----:B------:R-:W-:Y:S01]  /*0a20*/  IMAD R132, R0, 0x74, RZ ;  /* 0x0000007400847824 */ /* 0x000fe200078e02ff */
[-C--:B------:R-:W-:Y:S01]  /*0a30*/  LEA.HI.X.SX32 R7, R14, R2.reuse, 0x1, P1 ;  /* 0x000000020e077211 */ /* 0x080fe200008f0eff */
[----:B------:R-:W2:Y:S01]  /*0a40*/  LDG.E.U8 R100, desc[UR24][R100.64] ;  /* 0x0000001864647981 */ /* 0x000ea2000c1e1100 */
[-C--:B------:R-:W-:Y:S01]  /*0a50*/  IADD3 R8, P1, PT, R15, R3.reuse, RZ ;  /* 0x000000030f087210 */ /* 0x080fe20007f3e0ff */
[----:B------:R-:W1:Y:S01]  /*0a60*/  LDC R173, c[0x0][0x3b8] ;  /* 0x0000ee00ffad7b82 */ /* 0x000e620000000800 */
[-C--:B------:R-:W-:Y:S01]  /*0a70*/  LEA.HI.X.SX32 R13, R16, R2.reuse, 0x1, P0 ;  /* 0x00000002100d7211 */ /* 0x080fe200000f0eff */
[C---:B------:R-:W-:Y:S01]  /*0a80*/  IMAD R16, R0.reuse, 0xa8, RZ ;  /* 0x000000a800107824 */ /* 0x040fe200078e02ff */
[-C--:B------:R-:W-:Y:S01]  /*0a90*/  IADD3 R14, P0, PT, R17, R3.reuse, RZ ;  /* 0x00000003110e7210 */ /* 0x080fe20007f1e0ff */
[----:B------:R-:W2:Y:S01]  /*0aa0*/  LDG.E.U8 R112, desc[UR24][R112.64] ;  /* 0x0000001870707981 */ /* 0x000ea2000c1e1100 */
[-C--:B------:R-:W-:Y:S01]  /*0ab0*/  LEA.HI.X.SX32 R9, R15, R2.reuse, 0x1, P1 ;  /* 0x000000020f097211 */ /* 0x080fe200008f0eff */
[----:B------:R-:W1:Y:S01]  /*0ac0*/  LDCU UR4, c[0x0][0x3b8] ;  /* 0x00007700ff0477ac */ /* 0x000e620008000800 */
[-C--:B------:R-:W-:Y:S01]  /*0ad0*/  LEA.HI.X.SX32 R15, R17, R2.reuse, 0x1, P0 ;  /* 0x00000002110f7211 */ /* 0x080fe200000f0eff */
[----:B------:R-:W-:Y:S01]  /*0ae0*/  IMAD R17, R0, 0xb8, RZ ;  /* 0x000000b800117824 */ /* 0x000fe200078e02ff */
[CC--:B0-----:R-:W-:Y:S01]  /*0af0*/  IADD3 R10, P1, PT, R16.reuse, R3.reuse, RZ ;  /* 0x00000003100a7210 */ /* 0x0c1fe20007f3e0ff */
[----:B------:R0:W2:Y:S01]  /*0b00*/  LDG.E.U8 R101, desc[UR24][R4.64] ;  /* 0x0000001804657981 */ /* 0x0000a2000c1e1100 */
[----:B------:R-:W-:Y:S01]  /*0b10*/  LOP3.LUT R183, R185, 0x7f, RZ, 0xc0, !PT ;  /* 0x0000007fb9b77812 */ /* 0x000fe200078ec0ff */
[----:B------:R-:W1:Y:S01]  /*0b20*/  LDC R175, c[0x0][0x3b8] ;  /* 0x0000ee00ffaf7b82 */ /* 0x000e620000000800 */
[----:B------:R-:W-:Y:S01]  /*0b30*/  LEA.HI.X.SX32 R11, R16, R2, 0x1, P1 ;  /* 0x00000002100b7211 */ /* 0x000fe200008f0eff */
[----:B------:R0:W2:Y:S01]  /*0b40*/  LDG.E.U8 R113, desc[UR24][R6.64] ;  /* 0x0000001806717981 */ /* 0x0000a2000c1e1100 */
[----:B------:R-:W-:Y:S01]  /*0b50*/  IMAD R16, R0, 0xc0, RZ ;  /* 0x000000c000107824 */ /* 0x000fe200078e02ff */
[----:B------:R-:W1:Y:S02]  /*0b60*/  LDCU UR8, c[0x0][0x3c8] ;  /* 0x00007900ff0877ac */ /* 0x000e640008000800 */
[----:B------:R-:W2:Y:S01]  /*0b70*/  LDG.E.U8 R104, desc[UR24][R104.64] ;  /* 0x0000001868687981 */ /* 0x000ea2000c1e1100 */
[----:B0-----:R-:W-:Y:S01]  /*0b80*/  IADD3 R4, P0, PT, R18, R3, RZ ;  /* 0x0000000312047210 */ /* 0x001fe20007f1e0ff */
[----:B------:R-:W-:-:S02]  /*0b90*/  IMAD R179, R0, 0x3e, RZ ;  /* 0x0000003e00b37824 */ /* 0x000fc400078e02ff */
[----:B------:R0:W2:Y:S01]  /*0ba0*/  LDG.E.U8 R114, desc[UR24][R8.64] ;  /* 0x0000001808727981 */ /* 0x0000a2000c1e1100 */
[----:B------:R-:W-:Y:S01]  /*0bb0*/  IMAD R177, R0, 0x36, RZ ;  /* 0x0000003600b17824 */ /* 0x000fe200078e02ff */
[CC--:B------:R-:W-:Y:S01]  /*0bc0*/  IADD3 R6, P1, PT, R17.reuse, R3.reuse, RZ ;  /* 0x0000000311067210 */ /* 0x0c0fe20007f3e0ff */
[----:B------:R-:W1:Y:S01]  /*0bd0*/  S2UR UR12, SR_CTAID.Y ;  /* 0x00000000000c79c3 */ /* 0x000e620000002600 */
[-C--:B------:R-:W-:Y:S01]  /*0be0*/  LEA.HI.X.SX32 R5, R18, R2.reuse, 0x1, P0 ;  /* 0x0000000212057211 */ /* 0x080fe200000f0eff */
[C---:B------:R-:W-:Y:S01]  /*0bf0*/  IMAD R18, R0.reuse, 0xc8, RZ ;  /* 0x000000c800127824 */ /* 0x040fe200078e02ff */
[----:B------:R0:W2:Y:S01]  /*0c00*/  LDG.E.U8 R105, desc[UR24][R12.64] ;  /* 0x000000180c697981 */ /* 0x0000a2000c1e1100 */
[-C--:B------:R-:W-:Y:S01]  /*0c10*/  LEA.HI.X.SX32 R7, R17, R2.reuse, 0x1, P1 ;  /* 0x0000000211077211 */ /* 0x080fe200008f0eff */
[----:B------:R-:W-:Y:S01]  /*0c20*/  IMAD R17, R0, 0xd0, RZ ;  /* 0x000000d000117824 */ /* 0x000fe200078e02ff */
[----:B------:R-:W-:Y:S01]  /*0c30*/  R2UR UR11, R171 ;  /* 0x00000000ab0b72ca */ /* 0x000fe200000e0000 */
[----:B------:R0:W2:Y:S02]  /*0c40*/  LDG.E.U8 R115, desc[UR24][R14.64] ;  /* 0x000000180e737981 */ /* 0x0000a4000c1e1100 */
[-C--:B0-----:R-:W-:Y:S01]  /*0c50*/  IADD3 R8, P1, PT, R18, R3.reuse, RZ ;  /* 0x0000000312087210 */ /* 0x081fe20007f3e0ff */
[----:B------:R-:W0:Y:S01]  /*0c60*/  LDCU UR22, c[0x0][0x3c4] ;  /* 0x00007880ff1677ac */ /* 0x000e220008000800 */
[----:B------:R0:W2:Y:S01]  /*0c70*/  LDG.E.U8 R116, desc[UR24][R10.64] ;  /* 0x000000180a747981 */ /* 0x0000a2000c1e1100 */
[CC--:B------:R-:W-:Y:S01]  /*0c80*/  IADD3 R12, P0, PT, R16.reuse, R3.reuse, RZ ;  /* 0x00000003100c7210 */ /* 0x0c0fe20007f1e0ff */
[----:B------:R-:W1:Y:S02]  /*0c90*/  LDCU UR23, c[0x0][0x3c4] ;  /* 0x00007880ff1777ac */ /* 0x000e640008000800 */
[----:B------:R0:W2:Y:S01]  /*0ca0*/  LDG.E.U8 R117, desc[UR24][R4.64] ;  /* 0x0000001804757981 */ /* 0x0000a2000c1e1100 */
[-C--:B------:R-:W-:Y:S01]  /*0cb0*/  LEA.HI.X.SX32 R13, R16, R2.reuse, 0x1, P0 ;  /* 0x00000002100d7211 */ /* 0x080fe200000f0eff */
[----:B------:R-:W1:Y:S01]  /*0cc0*/  LDCU UR61, c[0x0][0x3c4] ;  /* 0x00007880ff3d77ac */ /* 0x000e620008000800 */
[CC--:B------:R-:W-:Y:S01]  /*0cd0*/  IADD3 R14, P0, PT, R17.reuse, R3.reuse, RZ ;  /* 0x00000003110e7210 */ /* 0x0c0fe20007f1e0ff */
[----:B------:R0:W2:Y:S01]  /*0ce0*/  LDG.E.U8 R118, desc[UR24][R6.64] ;  /* 0x0000001806767981 */ /* 0x0000a2000c1e1100 */
[-C--:B------:R-:W-:Y:S01]  /*0cf0*/  LEA.HI.X.SX32 R9, R18, R2.reuse, 0x1, P1 ;  /* 0x0000000212097211 */ /* 0x080fe200008f0eff */
[----:B------:R-:W1:Y:S01]  /*0d00*/  LDCU UR39, c[0x0][0x3c4] ;  /* 0x00007880ff2777ac */ /* 0x000e620008000800 */
[-C--:B------:R-:W-:Y:S01]  /*0d10*/  LEA.HI.X.SX32 R15, R17, R2.reuse, 0x1, P0 ;  /* 0x00000002110f7211 */ /* 0x080fe200000f0eff */
[----:B------:R1:W2:Y:S01]  /*0d20*/  LDG.E.U8 R119, desc[UR24][R12.64] ;  /* 0x000000180c777981 */ /* 0x0002a2000c1e1100 */
[-C--:B0-----:R-:W-:Y:S01]  /*0d30*/  IADD3 R10, P1, PT, R19, R3.reuse, RZ ;  /* 0x00000003130a7210 */ /* 0x081fe20007f3e0ff */
[----:B------:R-:W-:Y:S01]  /*0d40*/  IMAD R4, R0, 0xe8, RZ ;  /* 0x000000e800047824 */ /* 0x000fe200078e02ff */
[-C--:B------:R-:W-:Y:S01]  /*0d50*/  IADD3 R16, P0, PT, R20, R3.reuse, RZ ;  /* 0x0000000314107210 */ /* 0x080fe20007f1e0ff */
[C---:B------:R-:W-:Y:S01]  /*0d60*/  IMAD R5, R0.reuse, 0x9, RZ ;  /* 0x0000000900057824 */ /* 0x040fe200078e02ff */
[----:B------:R-:W-:Y:S01]  /*0d70*/  LOP3.LUT P4, RZ, R185, 0x7f, RZ, 0xc0, !PT ;  /* 0x0000007fb9ff7812 */ /* 0x000fe2000788c0ff */
[----:B------:R-:W-:Y:S01]  /*0d80*/  IMAD R6, R0, 0xf0, RZ ;  /* 0x000000f000067824 */ /* 0x000fe200078e02ff */
[-C--:B------:R-:W-:Y:S01]  /*0d90*/  LEA.HI.X.SX32 R11, R19, R2.reuse, 0x1, P1 ;  /* 0x00000002130b7211 */ /* 0x080fe200008f0eff */
[----:B------:R0:W2:Y:S01]  /*0da0*/  LDG.E.U8 R120, desc[UR24][R8.64] ;  /* 0x0000001808787981 */ /* 0x0000a2000c1e1100 */
[-C--:B------:R-:W-:Y:S01]  /*0db0*/  LEA.HI.X.SX32 R17, R20, R2.reuse, 0x1, P0 ;  /* 0x0000000214117211 */ /* 0x080fe200000f0eff */
[----:B------:R-:W2:Y:S01]  /*0dc0*/  LDCU UR63, c[0x0][0x3c4] ;  /* 0x00007880ff3f77ac */ /* 0x000ea20008000800 */
[-C--:B------:R-:W-:Y:S01]  /*0dd0*/  IADD3 R18, P1, PT, R4, R3.reuse, RZ ;  /* 0x0000000304127210 */ /* 0x080fe20007f3e0ff */
[----:B------:R-:W-:Y:S01]  /*0de0*/  IMAD R7, R0, 0x11, RZ ;  /* 0x0000001100077824 */ /* 0x000fe200078e02ff */
[-C--:B-1----:R-:W-:Y:S01]  /*0df0*/  IADD3 R12, P0, PT, R6, R3.reuse, RZ ;  /* 0x00000003060c7210 */ /* 0x082fe20007f1e0ff */
[----:B------:R1:W2:Y:S01]  /*0e00*/  LDG.E.U8 R121, desc[UR24][R14.64] ;  /* 0x000000180e797981 */ /* 0x0002a2000c1e1100 */
[-C--:B------:R-:W-:Y:S01]  /*0e10*/  LEA.HI.X.SX32 R19, R4, R2.reuse, 0x1, P1 ;  /* 0x0000000204137211 */ /* 0x080fe200008f0eff */
[----:B------:R-:W2:Y:S01]  /*0e20*/  LDCU UR64, c[0x0][0x3c4] ;  /* 0x00007880ff4077ac */ /* 0x000ea20008000800 */
[-C--:B------:R-:W-:Y:S01]  /*0e30*/  LEA.HI.X.SX32 R13, R6, R2.reuse, 0x1, P0 ;  /* 0x00000002060d7211 */ /* 0x080fe200000f0eff */
[C---:B0-----:R-:W-:Y:S01]  /*0e40*/  IMAD R9, R0.reuse, 0x19, RZ ;  /* 0x0000001900097824 */ /* 0x041fe200078e02ff */
[-C--:B------:R-:W-:Y:S01]  /*0e50*/  IADD3 R20, P1, PT, R21, R3.reuse, RZ ;  /* 0x0000000315147210 */ /* 0x080fe20007f3e0ff */
[----:B------:R0:W2:Y:S01]  /*0e60*/  LDG.E.U8 R130, desc[UR24][R10.64] ;  /* 0x000000180a827981 */ /* 0x0000a2000c1e1100 */
[-C--:B------:R-:W-:Y:S01]  /*0e70*/  IADD3 R4, P0, PT, R5, R3.reuse, RZ ;  /* 0x0000000305047210 */ /* 0x080fe20007f1e0ff */
[----:B------:R-:W2:Y:S01]  /*0e80*/  LDCU UR65, c[0x0][0x3c4] ;  /* 0x00007880ff4177ac */ /* 0x000ea20008000800 */
[-C--:B------:R-:W-:Y:S01]  /*0e90*/  LEA.HI.X.SX32 R21, R21, R2.reuse, 0x1, P1 ;  /* 0x0000000215157211 */ /* 0x080fe200008f0eff */
[C---:B-1----:R-:W-:Y:S01]  /*0ea0*/  IMAD R14, R0.reuse, 0x29, RZ ;  /* 0x00000029000e7824 */ /* 0x042fe200078e02ff */
[-C--:B------:R-:W-:Y:S01]  /*0eb0*/  LEA.HI.X.SX32 R5, R5, R2.reuse, 0x1, P0 ;  /* 0x0000000205057211 */ /* 0x080fe200000f0eff */
[----:B------:R1:W2:Y:S01]  /*0ec0*/  LDG.E.U8 R70, desc[UR24][R12.64] ;  /* 0x000000180c467981 */ /* 0x0002a2000c1e1100 */
[-C--:B------:R-:W-:Y:S01]  /*0ed0*/  IADD3 R6, P1, PT, R7, R3.reuse, RZ ;  /* 0x0000000307067210 */ /* 0x080fe20007f3e0ff */
[----:B------:R-:W2:Y:S01]  /*0ee0*/  LDCU UR67, c[0x0][0x3c4] ;  /* 0x00007880ff4377ac */ /* 0x000ea20008000800 */
[-C--:B------:R-:W-:Y:S01]  /*0ef0*/  IADD3 R8, P0, PT, R9, R3.reuse, RZ ;  /* 0x0000000309087210 */ /* 0x080fe20007f1e0ff */
[C---:B0-----:R-:W-:Y:S01]  /*0f00*/  IMAD R11, R0.reuse, 0x21, RZ ;  /* 0x00000021000b7824 */ /* 0x041fe200078e02ff */
[-C--:B------:R-:W-:Y:S01]  /*0f10*/  LEA.HI.X.SX32 R7, R7, R2.reuse, 0x1, P1 ;  /* 0x0000000207077211 */ /* 0x080fe200008f0eff */
[C---:B------:R-:W-:Y:S01]  /*0f20*/  IMAD R15, R0.reuse, 0x39, RZ ;  /* 0x00000039000f7824 */ /* 0x040fe200078e02ff */
[-C--:B------:R-:W-:Y:S01]  /*0f30*/  LEA.HI.X.SX32 R9, R9, R2.reuse, 0x1, P0 ;  /* 0x0000000209097211 */ /* 0x080fe200000f0eff */
[----:B------:R0:W2:Y:S01]  /*0f40*/  LDG.E.U8 R73, desc[UR24][R4.64] ;  /* 0x0000001804497981 */ /* 0x0000a2000c1e1100 */
[CC--:B------:R-:W-:Y:S01]  /*0f50*/  IADD3 R10, P1, PT, R11.reuse, R3.reuse, RZ ;  /* 0x000000030b0a7210 */ /* 0x0c0fe20007f3e0ff */
[----:B-1----:R-:W-:Y:S01]  /*0f60*/  IMAD R13, R0, 0x31, RZ ;  /* 0x00000031000d7824 */ /* 0x002fe200078e02ff */
[CC--:B------:R-:W-:Y:S01]  /*0f70*/  IADD3 R76, P0, PT, R14.reuse, R3.reuse, RZ ;  /* 0x000000030e4c7210 */ /* 0x0c0fe20007f1e0ff */
[----:B------:R1:W2:Y:S01]  /*0f80*/  LDG.E.U8 R65, desc[UR24][R16.64] ;  /* 0x0000001810417981 */ /* 0x0002a2000c1e1100 */
[-C--:B------:R-:W-:Y:S01]  /*0f90*/  LEA.HI.X.SX32 R11, R11, R2.reuse, 0x1, P1 ;  /* 0x000000020b0b7211 */ /* 0x080fe200008f0eff */
[----:B------:R-:W2:Y:S01]  /*0fa0*/  LDCU UR72, c[0x0][0x3c4] ;  /* 0x00007880ff4877ac */ /* 0x000ea20008000800 */
[-C--:B------:R-:W-:Y:S01]  /*0fb0*/  LEA.HI.X.SX32 R77, R14, R2.reuse, 0x1, P0 ;  /* 0x000000020e4d7211 */ /* 0x080fe200000f0eff */
[C---:B------:R-:W-:Y:S01]  /*0fc0*/  IMAD R14, R0.reuse, 0x41, RZ ;  /* 0x00000041000e7824 */ /* 0x040fe200078e02ff */
[-C--:B------:R-:W-:Y:S01]  /*0fd0*/  IADD3 R12, P1, PT, R13, R3.reuse, RZ ;  /* 0x000000030d0c7210 */ /* 0x080fe20007f3e0ff */
[----:B------:R1:W2:Y:S01]  /*0fe0*/  LDG.E.U8 R72, desc[UR24][R6.64] ;  /* 0x0000001806487981 */ /* 0x0002a2000c1e1100 */
[-C--:B0-----:R-:W-:Y:S01]  /*0ff0*/  IADD3 R4, P0, PT, R15, R3.reuse, RZ ;  /* 0x000000030f047210 */ /* 0x081fe20007f1e0ff */
[----:B------:R-:W0:Y:S01]  /*1000*/  LDCU UR31, c[0x0][0x3c4] ;  /* 0x00007880ff1f77ac */ /* 0x000e220008000800 */
[C---:B-1----:R-:W-:Y:S01]  /*1010*/  IMAD R16, R0.reuse, 0x49, RZ ;  /* 0x0000004900107824 */ /* 0x042fe200078e02ff */
[-C--:B------:R-:W-:Y:S01]  /*1020*/  LEA.HI.X.SX32 R13, R13, R2.reuse, 0x1, P1 ;  /* 0x000000020d0d7211 */ /* 0x080fe200008f0eff */
[----:B------:R1:W2:Y:S01]  /*1030*/  LDG.E.U8 R74, desc[UR24][R8.64] ;  /* 0x00000018084a7981 */ /* 0x0002a2000c1e1100 */
[----:B------:R-:W-:Y:S01]  /*1040*/  LEA.HI.X.SX32 R5, R15, R2, 0x1, P0 ;  /* 0x000000020f057211 */ /* 0x000fe200000f0eff */
[----:B------:R-:W-:Y:S01]  /*1050*/  IMAD R15, R0, 0x51, RZ ;  /* 0x00000051000f7824 */ /* 0x000fe200078e02ff */
[----:B------:R-:W0:Y:S01]  /*1060*/  LDCU UR19, c[0x0][0x3c4] ;  /* 0x00007880ff1377ac */ /* 0x000e220008000800 */
[-C--:B------:R-:W-:Y:S01]  /*1070*/  IADD3 R6, P1, PT, R14, R3.reuse, RZ ;  /* 0x000000030e067210 */ /* 0x080fe20007f3e0ff */
[----:B------:R-:W-:Y:S01]  /*1080*/  IMAD R17, R0, 0x59, RZ ;  /* 0x0000005900117824 */ /* 0x000fe200078e02ff */
[----:B------:R0:W2:Y:S01]  /*1090*/  LDG.E.U8 R75, desc[UR24][R10.64] ;  /* 0x000000180a4b7981 */ /* 0x0000a2000c1e1100 */
[----:B------:R-:W2:Y:S01]  /*10a0*/  LDCU UR74, c[0x0][0x3c4] ;  /* 0x00007880ff4a77ac */ /* 0x000ea20008000800 */
[----:B-1----:R-:W-:-:S02]  /*10b0*/  IADD3 R8, P0, PT, R16, R3, RZ ;  /* 0x0000000310087210 */ /* 0x002fc40007f1e0ff */
[----:B------:R1:W2:Y:S01]  /*10c0*/  LDG.E.U8 R69, desc[UR24][R18.64] ;  /* 0x0000001812457981 */ /* 0x0002a2000c1e1100 */
[-C--:B------:R-:W-:Y:S01]  /*10d0*/  LEA.HI.X.SX32 R7, R14, R2.reuse, 0x1, P1 ;  /* 0x000000020e077211 */ /* 0x080fe200008f0eff */
[----:B------:R-:W2:Y:S01]  /*10e0*/  LDCU UR70, c[0x0][0x3c4] ;  /* 0x00007880ff4677ac */ /* 0x000ea20008000800 */
[-C--:B------:R-:W-:Y:S01]  /*10f0*/  LEA.HI.X.SX32 R9, R16, R2.reuse, 0x1, P0 ;  /* 0x0000000210097211 */ /* 0x080fe200000f0eff */
[C---:B------:R-:W-:Y:S01]  /*1100*/  IMAD R16, R0.reuse, 0x61, RZ ;  /* 0x0000006100107824 */ /* 0x040fe200078e02ff */
[-C--:B0-----:R-:W-:Y:S01]  /*1110*/  IADD3 R10, P1, PT, R15, R3.reuse, RZ ;  /* 0x000000030f0a7210 */ /* 0x081fe20007f3e0ff */
[----:B------:R0:W2:Y:S01]  /*1120*/  LDG.E.U8 R78, desc[UR24][R12.64] ;  /* 0x000000180c4e7981 */ /* 0x0000a2000c1e1100 */
[-C--:B------:R-:W-:Y:S01]  /*1130*/  IADD3 R14, P0, PT, R17, R3.reuse, RZ ;  /* 0x00000003110e7210 */ /* 0x080fe20007f1e0ff */
[----:B------:R-:W2:Y:S01]  /*1140*/  LDCU UR15, c[0x0][0x3c4] ;  /* 0x00007880ff0f77ac */ /* 0x000ea20008000800 */
[C---:B-1----:R-:W-:Y:S01]  /*1150*/  IMAD R18, R0.reuse, 0x69, RZ ;  /* 0x0000006900127824 */ /* 0x042fe200078e02ff */
[-C--:B------:R-:W-:Y:S01]  /*1160*/  LEA.HI.X.SX32 R11, R15, R2.reuse, 0x1, P1 ;  /* 0x000000020f0b7211 */ /* 0x080fe200008f0eff */
[----:B------:R1:W2:Y:S01]  /*1170*/  LDG.E.U8 R79, desc[UR24][R4.64] ;  /* 0x00000018044f7981 */ /* 0x0002a2000c1e1100 */
[-C--:B------:R-:W-:Y:S01]  /*1180*/  LEA.HI.X.SX32 R15, R17, R2.reuse, 0x1, P0 ;  /* 0x00000002110f7211 */ /* 0x080fe200000f0eff */
[----:B------:R-:W-:Y:S01]  /*1190*/  IMAD R17, R0, 0x71, RZ ;  /* 0x0000007100117824 */ /* 0x000fe200078e02ff */
[----:B------:R-:W2:Y:S01]  /*11a0*/  LDCU UR20, c[0x0][0x3c4] ;  /* 0x00007880ff1477ac */ /* 0x000ea20008000800 */
[-C--:B0-----:R-:W-:Y:S01]  /*11b0*/  IADD3 R12, P1, PT, R16, R3.reuse, RZ ;  /* 0x00000003100c7210 */ /* 0x081fe20007f3e0ff */
[----:B------:R0:W2:Y:S01]  /*11c0*/  LDG.E.U8 R67, desc[UR24][R6.64] ;  /* 0x0000001806437981 */ /* 0x0000a2000c1e1100 */
[----:B------:R-:W2:Y:S03]  /*11d0*/  LDCU UR18, c[0x0][0x3c4] ;  /* 0x00007880ff1277ac */ /* 0x000ea60008000800 */
[----:B------:R-:W2:Y:S01]  /*11e0*/  LDG.E.U8 R76, desc[UR24][R76.64] ;  /* 0x000000184c4c7981 */ /* 0x000ea2000c1e1100 */
[-C--:B-1----:R-:W-:Y:S01]  /*11f0*/  IADD3 R4, P0, PT, R18, R3.reuse, RZ ;  /* 0x0000000312047210 */ /* 0x082fe20007f1e0ff */
[----:B------:R-:W1:Y:S01]  /*1200*/  LDCU UR33, c[0x0][0x3c4] ;  /* 0x00007880ff2177ac */ /* 0x000e620008000800 */
[-C--:B------:R-:W-:Y:S01]  /*1210*/  LEA.HI.X.SX32 R13, R16, R2.reuse, 0x1, P1 ;  /* 0x00000002100d7211 */ /* 0x080fe200008f0eff */
[----:B------:R-:W-:Y:S01]  /*1220*/  IMAD R16, R0, 0x79, RZ ;  /* 0x0000007900107824 */ /* 0x000fe200078e02ff */
[-C--:B------:R-:W-:Y:S01]  /*1230*/  LEA.HI.X.SX32 R5, R18, R2.reuse, 0x1, P0 ;  /* 0x0000000212057211 */ /* 0x080fe200000f0eff */
[C---:B------:R-:W-:Y:S01]  /*1240*/  IMAD R18, R0.reuse, 0x81, RZ ;  /* 0x0000008100127824 */ /* 0x040fe200078e02ff */
[CC--:B0-----:R-:W-:Y:S01]  /*1250*/  IADD3 R6, P1, PT, R17.reuse, R3.reuse, RZ ;  /* 0x0000000311067210 */ /* 0x0c1fe20007f3e0ff */
[----:B------:R0:W2:Y:S01]  /*1260*/  LDG.E.U8 R68, desc[UR24][R10.64] ;  /* 0x000000180a447981 */ /* 0x0000a2000c1e1100 */
[----:B------:R-:W1:Y:S02]  /*1270*/  LDCU UR48, c[0x0][0x3c4] ;  /* 0x00007880ff3077ac */ /* 0x000e640008000800 */
[-C--:B------:R-:W-:Y:S01]  /*1280*/  LEA.HI.X.SX32 R7, R17, R2.reuse, 0x1, P1 ;  /* 0x0000000211077211 */ /* 0x080fe200008f0eff */
[----:B------:R0:W2:Y:S01]  /*1290*/  LDG.E.U8 R77, desc[UR24][R8.64] ;  /* 0x00000018084d7981 */ /* 0x0000a2000c1e1100 */
[----:B------:R-:W-:Y:S01]  /*12a0*/  IMAD R17, R0, 0x89, RZ ;  /* 0x0000008900117824 */ /* 0x000fe200078e02ff */
[----:B------:R-:W1:Y:S02]  /*12b0*/  LDCU UR49, c[0x0][0x3c4] ;  /* 0x00007880ff3177ac */ /* 0x000e640008000800 */
[----:B------:R0:W2:Y:S02]  /*12c0*/  LDG.E.U8 R80, desc[UR24][R14.64] ;  /* 0x000000180e507981 */ /* 0x0000a4000c1e1100 */
[-C--:B0-----:R-:W-:Y:S01]  /*12d0*/  IADD3 R10, P1, PT, R18, R3.reuse, RZ ;  /* 0x00000003120a7210 */ /* 0x081fe20007f3e0ff */
[----:B------:R-:W0:Y:S01]  /*12e0*/  LDCU UR35, c[0x0][0x3c4] ;  /* 0x00007880ff2377ac */ /* 0x000e220008000800 */
[----:B------:R1:W2:Y:S01]  /*12f0*/  LDG.E.U8 R66, desc[UR24][R12.64] ;  /* 0x000000180c427981 */ /* 0x0002a2000c1e1100 */
[-C--:B------:R-:W-:Y:S01]  /*1300*/  IADD3 R8, P0, PT, R16, R3.reuse, RZ ;  /* 0x0000000310087210 */ /* 0x080fe20007f1e0ff */
[----:B------:R-:W0:Y:S01]  /*1310*/  LDCU UR52, c[0x0][0x3c4] ;  /* 0x00007880ff3477ac */ /* 0x000e220008000800 */
[-C--:B------:R-:W-:Y:S01]  /*1320*/  LEA.HI.X.SX32 R11, R18, R2.reuse, 0x1, P1 ;  /* 0x00000002120b7211 */ /* 0x080fe200008f0eff */
[----:B------:R1:W2:Y:S01]  /*1330*/  LDG.E.U8 R81, desc[UR24][R4.64] ;  /* 0x0000001804517981 */ /* 0x0002a2000c1e1100 */
[-C--:B------:R-:W-:Y:S01]  /*1340*/  LEA.HI.X.SX32 R9, R16, R2.reuse, 0x1, P0 ;  /* 0x0000000210097211 */ /* 0x080fe200000f0eff */
[C---:B------:R-:W-:Y:S01]  /*1350*/  IMAD R16, R0.reuse, 0x91, RZ ;  /* 0x0000009100107824 */ /* 0x040fe200078e02ff */
[CC--:B------:R-:W-:Y:S01]  /*1360*/  IADD3 R14, P0, PT, R17.reuse, R3.reuse, RZ ;  /* 0x00000003110e7210 */ /* 0x0c0fe20007f1e0ff */
[C---:B------:R-:W-:Y:S01]  /*1370*/  IMAD R18, R0.reuse, 0x99, RZ ;  /* 0x0000009900127824 */ /* 0x040fe200078e02ff */
[----:B------:R0:W2:Y:S01]  /*1380*/  LDG.E.U8 R82, desc[UR24][R6.64] ;  /* 0x0000001806527981 */ /* 0x0000a2000c1e1100 */
[----:B------:R-:W2:Y:S01]  /*1390*/  LDCU UR13, c[0x0][0x3c4] ;  /* 0x00007880ff0d77ac */ /* 0x000ea20008000800 */
[-C--:B------:R-:W-:Y:S01]  /*13a0*/  LEA.HI.X.SX32 R15, R17, R2.reuse, 0x1, P0 ;  /* 0x00000002110f7211 */ /* 0x080fe200000f0eff */
[----:B------:R-:W-:Y:S01]  /*13b0*/  IMAD R17, R0, 0xa1, RZ ;  /* 0x000000a100117824 */ /* 0x000fe200078e02ff */
[-C--:B-1----:R-:W-:Y:S01]  /*13c0*/  IADD3 R12, P1, PT, R16, R3.reuse, RZ ;  /* 0x00000003100c7210 */ /* 0x082fe20007f3e0ff */
[----:B------:R1:W2:Y:S01]  /*13d0*/  LDG.E.U8 R83, desc[UR24][R8.64] ;  /* 0x0000001808537981 */ /* 0x0002a2000c1e1100 */
[-C--:B------:R-:W-:Y:S01]  /*13e0*/  IADD3 R4, P0, PT, R18, R3.reuse, RZ ;  /* 0x0000000312047210 */ /* 0x080fe20007f1e0ff */
[----:B------:R-:W2:Y:S01]  /*13f0*/  LDCU UR54, c[0x0][0x3c4] ;  /* 0x00007880ff3677ac */ /* 0x000ea20008000800 */
[-C--:B------:R-:W-:Y:S01]  /*1400*/  LEA.HI.X.SX32 R13, R16, R2.reuse, 0x1, P1 ;  /* 0x00000002100d7211 */ /* 0x080fe200008f0eff */
[----:B------:R-:W-:Y:S01]  /*1410*/  IMAD R16, R0, 0xa9, RZ ;  /* 0x000000a900107824 */ /* 0x000fe200078e02ff */
[CC--:B0-----:R-:W-:Y:S01]  /*1420*/  IADD3 R6, P1, PT, R17.reuse, R3.reuse, RZ ;  /* 0x0000000311067210 */ /* 0x0c1fe20007f3e0ff */
[----:B------:R0:W2:Y:S01]  /*1430*/  LDG.E.U8 R84, desc[UR24][R10.64] ;  /* 0x000000180a547981 */ /* 0x0000a2000c1e1100 */
[-C--:B------:R-:W-:Y:S01]  /*1440*/  LEA.HI.X.SX32 R5, R18, R2.reuse, 0x1, P0 ;  /* 0x0000000212057211 */ /* 0x080fe200000f0eff */
[C---:B------:R-:W-:Y:S01]  /*1450*/  IMAD R18, R0.reuse, 0xb1, RZ ;  /* 0x000000b100127824 */ /* 0x040fe200078e02ff */
[----:B------:R-:W-:Y:S01]  /*1460*/  LEA.HI.X.SX32 R7, R17, R2, 0x1, P1 ;  /* 0x0000000211077211 */ /* 0x000fe200008f0eff */
[----:B------:R-:W-:Y:S01]  /*1470*/  IMAD R17, R0, 0xb9, RZ ;  /* 0x000000b900117824 */ /* 0x000fe200078e02ff */
[-C--:B-1----:R-:W-:Y:S01]  /*1480*/  IADD3 R8, P0, PT, R16, R3.reuse, RZ ;  /* 0x0000000310087210 */ /* 0x082fe20007f1e0ff */
[----:B------:R1:W2:Y:S01]  /*1490*/  LDG.E.U8 R85, desc[UR24][R14.64] ;  /* 0x000000180e557981 */ /* 0x0002a2000c1e1100 */
[----:B------:R-:W2:Y:S01]  /*14a0*/  LDCU UR55, c[0x0][0x3c4] ;  /* 0x00007880ff3777ac */ /* 0x000ea20008000800 */
[----:B0-----:R-:W-:-:S02]  /*14b0*/  IADD3 R10, P1, PT, R18, R3, RZ ;  /* 0x00000003120a7210 */ /* 0x001fc40007f3e0ff */
[----:B------:R0:W2:Y:S01]  /*14c0*/  LDG.E.U8 R86, desc[UR24][R12.64] ;  /* 0x000000180c567981 */ /* 0x0000a2000c1e1100 */
[-C--:B------:R-:W-:Y:S01]  /*14d0*/  LEA.HI.X.SX32 R9, R16, R2.reuse, 0x1, P0 ;  /* 0x0000000210097211 */ /* 0x080fe200000f0eff */
[----:B------:R-:W-:Y:S01]  /*14e0*/  IMAD R16, R0, 0xc1, RZ ;  /* 0x000000c100107824 */ /* 0x000fe200078e02ff */
[-C--:B------:R-:W-:Y:S01]  /*14f0*/  LEA.HI.X.SX32 R11, R18, R2.reuse, 0x1, P1 ;  /* 0x00000002120b7211 */ /* 0x080fe200008f0eff */
[C---:B------:R-:W-:Y:S01]  /*1500*/  IMAD R18, R0.reuse, 0xc9, RZ ;  /* 0x000000c900127824 */ /* 0x040fe200078e02ff */
[CC--:B-1----:R-:W-:Y:S01]  /*1510*/  IADD3 R14, P0, PT, R17.reuse, R3.reuse, RZ ;  /* 0x00000003110e7210 */ /* 0x0c2fe20007f1e0ff */
[----:B------:R1:W2:Y:S01]  /*1520*/  LDG.E.U8 R87, desc[UR24][R4.64] ;  /* 0x0000001804577981 */ /* 0x0002a2000c1e1100 */
[----:B------:R-:W2:Y:S02]  /*1530*/  LDCU UR37, c[0x0][0x3c4] ;  /* 0x00007880ff2577ac */ /* 0x000ea40008000800 */
[----:B------:R-:W-:Y:S01]  /*1540*/  LEA.HI.X.SX32 R15, R17, R2, 0x1, P0 ;  /* 0x00000002110f7211 */ /* 0x000fe200000f0eff */
[----:B------:R-:W-:Y:S01]  /*1550*/  IMAD R17, R0, 0xd1, RZ ;  /* 0x000000d100117824 */ /* 0x000fe200078e02ff */
[-C--:B0-----:R-:W-:Y:S01]  /*1560*/  IADD3 R12, P1, PT, R16, R3.reuse, RZ ;  /* 0x00000003100c7210 */ /* 0x081fe20007f3e0ff */
[----:B------:R0:W2:Y:S01]  /*1570*/  LDG.E.U8 R88, desc[UR24][R6.64] ;  /* 0x0000001806587981 */ /* 0x0000a2000c1e1100 */
[----:B------:R-:W2:Y:S01]  /*1580*/  LDCU UR59, c[0x0][0x3c4] ;  /* 0x00007880ff3b77ac */ /* 0x000ea20008000800 */
[----:B-1----:R-:W-:-:S02]  /*1590*/  IADD3 R4, P0, PT, R18, R3, RZ ;  /* 0x0000000312047210 */ /* 0x002fc40007f1e0ff */
[----:B------:R1:W2:Y:S01]  /*15a0*/  LDG.E.U8 R89, desc[UR24][R8.64] ;  /* 0x0000001808597981 */ /* 0x0002a2000c1e1100 */
[-C--:B------:R-:W-:Y:S01]  /*15b0*/  LEA.HI.X.SX32 R13, R16, R2.reuse, 0x1, P1 ;  /* 0x00000002100d7211 */ /* 0x080fe200008f0eff */
[----:B------:R-:W-:Y:S01]  /*15c0*/  IMAD R16, R0, 0xd9, RZ ;  /* 0x000000d900107824 */ /* 0x000fe200078e02ff */
[-C--:B------:R-:W-:Y:S01]  /*15d0*/  LEA.HI.X.SX32 R5, R18, R2.reuse, 0x1, P0 ;  /* 0x0000000212057211 */ /* 0x080fe200000f0eff */
[C---:B------:R-:W-:Y:S01]  /*15e0*/  IMAD R18, R0.reuse, 0xe1, RZ ;  /* 0x000000e100127824 */ /* 0x040fe200078e02ff */
[CC--:B0-----:R-:W-:Y:S01]  /*15f0*/  IADD3 R6, P1, PT, R17.reuse, R3.reuse, RZ ;  /* 0x0000000311067210 */ /* 0x0c1fe20007f3e0ff */
[----:B------:R0:W2:Y:S01]  /*1600*/  LDG.E.U8 R90, desc[UR24][R10.64] ;  /* 0x000000180a5a7981 */ /* 0x0000a2000c1e1100 */
[C---:B------:R-:W-:Y:S01]  /*1610*/  IMAD R19, R0.reuse, 0xf1, RZ ;  /* 0x000000f100137824 */ /* 0x040fe200078e02ff */
[----:B------:R-:W2:Y:S01]  /*1620*/  LDCU UR58, c[0x0][0x3c4] ;  /* 0x00007880ff3a77ac */ /* 0x000ea20008000800 */
        /* <DEDUP_REMOVED lines=8> */
[----:B------:R-:W2:Y:S01]  /*16b0*/  LDCU UR62, c[0x0][0x3c4] ;  /* 0x00007880ff3e77ac */ /* 0x000ea20008000800 */
[-C--:B------:R-:W-:Y:S01]  /*16c0*/  LEA.HI.X.SX32 R11, R18, R2.reuse, 0x1, P1 ;  /* 0x00000002120b7211 */ /* 0x080fe200008f0eff */
[----:B------:R0:W2:Y:S01]  /*16d0*/  LDG.E.U8 R92, desc[UR24][R12.64] ;  /* 0x000000180c5c7981 */ /* 0x0000a2000c1e1100 */
[C---:B-1----:R-:W-:Y:S01]  /*16e0*/  IADD3 R14, P0, PT, R17.reuse, R3, RZ ;  /* 0x00000003110e7210 */ /* 0x042fe20007f1e0ff */
[C---:B------:R-:W-:Y:S01]  /*16f0*/  IMAD R18, R0.reuse, 0xf9, RZ ;  /* 0x000000f900127824 */ /* 0x040fe200078e02ff */
[----:B------:R-:W1:Y:S01]  /*1700*/  LDCU UR41, c[0x0][0x3c4] ;  /* 0x00007880ff2977ac */ /* 0x000e620008000800 */
[----:B------:R3:W2:Y:S01]  /*1710*/  LDG.E.U8 R94, desc[UR24][R6.64] ;  /* 0x00000018065e7981 */ /* 0x0006a2000c1e1100 */
[----:B0-----:R-:W-:Y:S01]  /*1720*/  IMAD.SHL.U32 R5, R0, 0x2, RZ ;  /* 0x0000000200057824 */ /* 0x001fe200078e00ff */
[----:B------:R-:W-:-:S02]  /*1730*/  LEA.HI.X.SX32 R15, R17, R2, 0x1, P0 ;  /* 0x00000002110f7211 */ /* 0x000fc400000f0eff */
[----:B------:R0:W2:Y:S01]  /*1740*/  LDG.E.U8 R95, desc[UR24][R8.64] ;  /* 0x00000018085f7981 */ /* 0x0000a2000c1e1100 */
[----:B------:R-:W1:Y:S01]  /*1750*/  LDCU UR14, c[0x0][0x3c4] ;  /* 0x00007880ff0e77ac */ /* 0x000e620008000800 */
[CC--:B------:R-:W-:Y:S02]  /*1760*/  IADD3 R12, P1, PT, R19.reuse, R3.reuse, RZ ;  /* 0x00000003130c7210 */ /* 0x0c0fe40007f3e0ff */
[----:B------:R4:W2:Y:S01]  /*1770*/  LDG.E.U8 R33, desc[UR24][R10.64] ;  /* 0x000000180a217981 */ /* 0x0008a2000c1e1100 */
[----:B------:R-:W1:Y:S01]  /*1780*/  LDCU UR71, c[0x0][0x3c4] ;  /* 0x00007880ff4777ac */ /* 0x000e620008000800 */
[C---:B---3--:R-:W-:Y:S01]  /*1790*/  IMAD R7, R0.reuse, 0xa, RZ ;  /* 0x0000000a00077824 */ /* 0x048fe200078e02ff */
[-C--:B------:R-:W-:Y:S01]  /*17a0*/  LEA.HI.X.SX32 R13, R19, R2.reuse, 0x1, P1 ;  /* 0x00000002130d7211 */ /* 0x080fe200008f0eff */
[----:B------:R3:W2:Y:S01]  /*17b0*/  LDG.E.U8 R34, desc[UR24][R14.64] ;  /* 0x000000180e227981 */ /* 0x0006a2000c1e1100 */
[-C--:B------:R-:W-:Y:S01]  /*17c0*/  IADD3 R4, P0, PT, R5, R3.reuse, RZ ;  /* 0x0000000305047210 */ /* 0x080fe20007f1e0ff */
[----:B0-----:R-:W-:Y:S01]  /*17d0*/  IMAD R9, R0, 0x12, RZ ;  /* 0x0000001200097824 */ /* 0x001fe200078e02ff */
[-C--:B------:R-:W-:Y:S01]  /*17e0*/  IADD3 R16, P2, PT, R18, R3.reuse, RZ ;  /* 0x0000000312107210 */ /* 0x080fe20007f5e0ff */
[----:B------:R0:W2:Y:S01]  /*17f0*/  LDG.E.U8 R35, desc[UR24][R12.64] ;  /* 0x000000180c237981 */ /* 0x0000a2000c1e1100 */
[-C--:B------:R-:W-:Y:S01]  /*1800*/  IADD3 R6, P1, PT, R7, R3.reuse, RZ ;  /* 0x0000000307067210 */ /* 0x080fe20007f3e0ff */
[----:B----4-:R-:W-:Y:S01]  /*1810*/  IMAD R11, R0, 0x1a, RZ ;  /* 0x0000001a000b7824 */ /* 0x010fe200078e02ff */
[-C--:B------:R-:W-:Y:S01]  /*1820*/  LEA.HI.X.SX32 R5, R5, R2.reuse, 0x1, P0 ;  /* 0x0000000205057211 */ /* 0x080fe200000f0eff */
[----:B------:R-:W4:Y:S01]  /*1830*/  LDG.E.U8 R71, desc[UR24][R20.64] ;  /* 0x0000001814477981 */ /* 0x000f22000c1e1100 */
[-C--:B------:R-:W-:Y:S01]  /*1840*/  LEA.HI.X.SX32 R17, R18, R2.reuse, 0x1, P2 ;  /* 0x0000000212117211 */ /* 0x080fe200010f0eff */
[C---:B---3--:R-:W-:Y:S01]  /*1850*/  IMAD R15, R0.reuse, 0x22, RZ ;  /* 0x00000022000f7824 */ /* 0x048fe200078e02ff */
[-C--:B------:R-:W-:Y:S01]  /*1860*/  IADD3 R8, P0, PT, R9, R3.reuse, RZ ;  /* 0x0000000309087210 */ /* 0x080fe20007f1e0ff */
[----:B------:R-:W-:Y:S01]  /*1870*/  IMAD R18, R0, 0x2a, RZ ;  /* 0x0000002a00127824 */ /* 0x000fe200078e02ff */
[-C--:B------:R-:W-:Y:S01]  /*1880*/  LEA.HI.X.SX32 R7, R7, R2.reuse, 0x1, P1 ;  /* 0x0000000207077211 */ /* 0x080fe200008f0eff */
[----:B------:R3:W2:Y:S01]  /*1890*/  LDG.E.U8 R36, desc[UR24][R16.64] ;  /* 0x0000001810247981 */ /* 0x0006a2000c1e1100 */
[-C--:B------:R-:W-:Y:S01]  /*18a0*/  IADD3 R10, P1, PT, R11, R3.reuse, RZ ;  /* 0x000000030b0a7210 */ /* 0x080fe20007f3e0ff */
[----:B------:R-:W1:Y:S01]  /*18b0*/  LDCU UR66, c[0x0][0x3c4] ;  /* 0x00007880ff4277ac */ /* 0x000e620008000800 */
[-C--:B------:R-:W-:Y:S01]  /*18c0*/  LEA.HI.X.SX32 R9, R9, R2.reuse, 0x1, P0 ;  /* 0x0000000209097211 */ /* 0x080fe200000f0eff */
[----:B------:R5:W2:Y:S01]  /*18d0*/  LDG.E.U8 R37, desc[UR24][R4.64] ;  /* 0x0000001804257981 */ /* 0x000aa2000c1e1100 */
[-C--:B0-----:R-:W-:Y:S01]  /*18e0*/  IADD3 R12, P0, PT, R15, R3.reuse, RZ ;  /* 0x000000030f0c7210 */ /* 0x081fe20007f1e0ff */
[----:B------:R-:W0:Y:S01]  /*18f0*/  LDCU UR43, c[0x0][0x3c4] ;  /* 0x00007880ff2b77ac */ /* 0x000e220008000800 */
[-C--:B------:R-:W-:Y:S01]  /*1900*/  LEA.HI.X.SX32 R11, R11, R2.reuse, 0x1, P1 ;  /* 0x000000020b0b7211 */ /* 0x080fe200008f0eff */
[----:B------:R1:W2:Y:S01]  /*1910*/  LDG.E.U8 R38, desc[UR24][R6.64] ;  /* 0x0000001806267981 */ /* 0x0002a2000c1e1100 */
[-C--:B------:R-:W-:Y:S01]  /*1920*/  IADD3 R14, P1, PT, R18, R3.reuse, RZ ;  /* 0x00000003120e7210 */ /* 0x080fe20007f3e0ff */
[C---:B---3--:R-:W-:Y:S01]  /*1930*/  IMAD R16, R0.reuse, 0x32, RZ ;  /* 0x0000003200107824 */ /* 0x048fe200078e02ff */
[-C--:B------:R-:W-:Y:S01]  /*1940*/  LEA.HI.X.SX32 R13, R15, R2.reuse, 0x1, P0 ;  /* 0x000000020f0d7211 */ /* 0x080fe200000f0eff */
[----:B------:R-:W-:Y:S01]  /*1950*/  IMAD R17, R0, 0x3a, RZ ;  /* 0x0000003a00117824 */ /* 0x000fe200078e02ff */
[----:B------:R-:W-:Y:S01]  /*1960*/  LEA.HI.X.SX32 R15, R18, R2, 0x1, P1 ;  /* 0x00000002120f7211 */ /* 0x000fe200008f0eff */
[----:B------:R-:W-:Y:S01]  /*1970*/  IMAD R18, R0, 0x42, RZ ;  /* 0x0000004200127824 */ /* 0x000fe200078e02ff */
[-C--:B-----5:R-:W-:Y:S01]  /*1980*/  IADD3 R4, P0, PT, R16, R3.reuse, RZ ;  /* 0x0000000310047210 */ /* 0x0a0fe20007f1e0ff */
[----:B------:R3:W5:Y:S01]  /*1990*/  LDG.E.U8 R39, desc[UR24][R8.64] ;  /* 0x0000001808277981 */ /* 0x000762000c1e1100 */
[----:B------:R-:W0:Y:S01]  /*19a0*/  LDCU UR69, c[0x0][0x3c4] ;  /* 0x00007880ff4577ac */ /* 0x000e220008000800 */
[----:B-1----:R-:W-:-:S02]  /*19b0*/  IADD3 R6, P1, PT, R17, R3, RZ ;  /* 0x0000000311067210 */ /* 0x002fc40007f3e0ff */
[-C--:B------:R-:W-:Y:S01]  /*19c0*/  LEA.HI.X.SX32 R5, R16, R2.reuse, 0x1, P0 ;  /* 0x0000000210057211 */ /* 0x080fe200000f0eff */
[C---:B------:R-:W-:Y:S01]  /*19d0*/  IMAD R16, R0.reuse, 0x4a, RZ ;  /* 0x0000004a00107824 */ /* 0x040fe200078e02ff */
[-C--:B------:R-:W-:Y:S01]  /*19e0*/  LEA.HI.X.SX32 R7, R17, R2.reuse, 0x1, P1 ;  /* 0x0000000211077211 */ /* 0x080fe200008f0eff */
[----:B------:R-:W-:Y:S01]  /*19f0*/  IMAD R17, R0, 0x52, RZ ;  /* 0x0000005200117824 */ /* 0x000fe200078e02ff */
[----:B------:R1:W2:Y:S01]  /*1a00*/  LDG.E.U8 R40, desc[UR24][R10.64] ;  /* 0x000000180a287981 */ /* 0x0002a2000c1e1100 */
[----:B------:R-:W0:Y:S01]  /*1a10*/  LDCU UR45, c[0x0][0x3c4] ;  /* 0x00007880ff2d77ac */ /* 0x000e220008000800 */
[CC--:B---3--:R-:W-:Y:S02]  /*1a20*/  IADD3 R8, P0, PT, R18.reuse, R3.reuse, RZ ;  /* 0x0000000312087210 */ /* 0x0c8fe40007f1e0ff */
[----:B------:R3:W2:Y:S01]  /*1a30*/  LDG.E.U8 R41, desc[UR24][R12.64] ;  /* 0x000000180c297981 */ /* 0x0006a2000c1e1100 */
[----:B------:R-:W0:Y:S01]  /*1a40*/  LDCU UR32, c[0x0][0x3c4] ;  /* 0x00007880ff2077ac */ /* 0x000e220008000800 */
[----:B------:R-:W-:Y:S01]  /*1a50*/  LEA.HI.X.SX32 R9, R18, R2, 0x1, P0 ;  /* 0x0000000212097211 */ /* 0x000fe200000f0eff */
[----:B------:R-:W-:Y:S01]  /*1a60*/  IMAD R18, R0, 0x5a, RZ ;  /* 0x0000005a00127824 */ /* 0x000fe200078e02ff */
[----:B------:R3:W2:Y:S01]  /*1a70*/  LDG.E.U8 R42, desc[UR24][R14.64] ;  /* 0x000000180e2a7981 */ /* 0x0006a2000c1e1100 */
[----:B------:R-:W0:Y:S01]  /*1a80*/  LDCU UR42, c[0x0][0x3c4] ;  /* 0x00007880ff2a77ac */ /* 0x000e220008000800 */
[----:B-1----:R-:W-:-:S02]  /*1a90*/  IADD3 R10, P1, PT, R16, R3, RZ ;  /* 0x00000003100a7210 */ /* 0x002fc40007f3e0ff */
[----:B------:R1:W2:Y:S01]  /*1aa0*/  LDG.E.U8 R43, desc[UR24][R4.64] ;  /* 0x00000018042b7981 */ /* 0x0002a2000c1e1100 */
[----:B------:R-:W0:Y:S01]  /*1ab0*/  LDCU UR73, c[0x0][0x3c4] ;  /* 0x00007880ff4977ac */ /* 0x000e220008000800 */
[CC--:B---3--:R-:W-:Y:S02]  /*1ac0*/  IADD3 R12, P0, PT, R17.reuse, R3.reuse, RZ ;  /* 0x00000003110c7210 */ /* 0x0c8fe40007f1e0ff */
[-C--:B------:R-:W-:Y:S01]  /*1ad0*/  LEA.HI.X.SX32 R11, R16, R2.reuse, 0x1, P1 ;  /* 0x00000002100b7211 */ /* 0x080fe200008f0eff */
[----:B------:R-:W-:Y:S01]  /*1ae0*/  IMAD R16, R0, 0x62, RZ ;  /* 0x0000006200107824 */ /* 0x000fe200078e02ff */
[-C--:B------:R-:W-:Y:S01]  /*1af0*/  IADD3 R14, P1, PT, R18, R3.reuse, RZ ;  /* 0x00000003120e7210 */ /* 0x080fe20007f3e0ff */
[----:B------:R3:W2:Y:S01]  /*1b00*/  LDG.E.U8 R44, desc[UR24][R6.64] ;  /* 0x00000018062c7981 */ /* 0x0006a2000c1e1100 */
[-C--:B------:R-:W-:Y:S01]  /*1b10*/  LEA.HI.X.SX32 R13, R17, R2.reuse, 0x1, P0 ;  /* 0x00000002110d7211 */ /* 0x080fe200000f0eff */
[----:B------:R-:W-:Y:S01]  /*1b20*/  IMAD R17, R0, 0x6a, RZ ;  /* 0x0000006a00117824 */ /* 0x000fe200078e02ff */
[----:B------:R-:W-:Y:S01]  /*1b30*/  LEA.HI.X.SX32 R15, R18, R2, 0x1, P1 ;  /* 0x00000002120f7211 */ /* 0x000fe200008f0eff */
[----:B------:R-:W-:Y:S01]  /*1b40*/  IMAD R18, R0, 0x72, RZ ;  /* 0x0000007200127824 */ /* 0x000fe200078e02ff */
[-C--:B-1----:R-:W-:Y:S01]  /*1b50*/  IADD3 R4, P0, PT, R16, R3.reuse, RZ ;  /* 0x0000000310047210 */ /* 0x082fe20007f1e0ff */
[----:B------:R1:W2:Y:S01]  /*1b60*/  LDG.E.U8 R45, desc[UR24][R8.64] ;  /* 0x00000018082d7981 */ /* 0x0002a2000c1e1100 */
[----:B------:R-:W0:Y:S01]  /*1b70*/  LDCU UR75, c[0x0][0x3c4] ;  /* 0x00007880ff4b77ac */ /* 0x000e220008000800 */
[----:B---3--:R-:W-:-:S02]  /*1b80*/  IADD3 R6, P1, PT, R17, R3, RZ ;  /* 0x0000000311067210 */ /* 0x008fc40007f3e0ff */
[----:B------:R3:W2:Y:S01]  /*1b90*/  LDG.E.U8 R46, desc[UR24][R10.64] ;  /* 0x000000180a2e7981 */ /* 0x0006a2000c1e1100 */
[-C--:B------:R-:W-:Y:S01]  /*1ba0*/  LEA.HI.X.SX32 R5, R16, R2.reuse, 0x1, P0 ;  /* 0x0000000210057211 */ /* 0x080fe200000f0eff */
[----:B------:R-:W-:Y:S01]  /*1bb0*/  IMAD R16, R0, 0x7a, RZ ;  /* 0x0000007a00107824 */ /* 0x000fe200078e02ff */
[-C--:B------:R-:W-:Y:S01]  /*1bc0*/  LEA.HI.X.SX32 R7, R17, R2.reuse, 0x1, P1 ;  /* 0x0000000211077211 */ /* 0x080fe200008f0eff */
[----:B------:R0:W2:Y:S01]  /*1bd0*/  LDG.E.U8 R47, desc[UR24][R12.64] ;  /* 0x000000180c2f7981 */ /* 0x0000a2000c1e1100 */
[-C--:B-1----:R-:W-:Y:S01]  /*1be0*/  IADD3 R8, P0, PT, R18, R3.reuse, RZ ;  /* 0x0000000312087210 */ /* 0x082fe20007f1e0ff */
[----:B------:R-:W-:Y:S01]  /*1bf0*/  IMAD R17, R0, 0x82, RZ ;  /* 0x0000008200117824 */ /* 0x000fe200078e02ff */
[----:B------:R-:W1:Y:S01]  /*1c00*/  LDCU UR5, c[0x0][0x3c4] ;  /* 0x00007880ff0577ac */ /* 0x000e620008000800 */
[----:B------:R0:W2:Y:S01]  /*1c10*/  LDG.E.U8 R48, desc[UR24][R14.64] ;  /* 0x000000180e307981 */ /* 0x0000a2000c1e1100 */
[----:B------:R-:W-:Y:S01]  /*1c20*/  LEA.HI.X.SX32 R9, R18, R2, 0x1, P0 ;  /* 0x0000000212097211 */ /* 0x000fe200000f0eff */
[----:B------:R-:W-:Y:S01]  /*1c30*/  IMAD R18, R0, 0x8a, RZ ;  /* 0x0000008a00127824 */ /* 0x000fe200078e02ff */
[-C--:B---3--:R-:W-:Y:S01]  /*1c40*/  IADD3 R10, P1, PT, R16, R3.reuse, RZ ;  /* 0x00000003100a7210 */ /* 0x088fe20007f3e0ff */
[----:B------:R3:W2:Y:S01]  /*1c50*/  LDG.E.U8 R49, desc[UR24][R4.64] ;  /* 0x0000001804317981 */ /* 0x0006a2000c1e1100 */
[----:B------:R-:W1:Y:S01]  /*1c60*/  LDCU UR6, c[0x0][0x3c4] ;  /* 0x00007880ff0677ac */ /* 0x000e620008000800 */
[----:B0-----:R-:W-:-:S02]  /*1c70*/  IADD3 R12, P0, PT, R17, R3, RZ ;  /* 0x00000003110c7210 */ /* 0x001fc40007f1e0ff */
        /* <DEDUP_REMOVED lines=8> */
[-C--:B---3--:R-:W-:Y:S01]  /*1d00*/  IADD3 R4, P0, PT, R16, R3.reuse, RZ ;  /* 0x0000000310047210 */ /* 0x088fe20007f1e0ff */
[----:B------:R3:W2:Y:S01]  /*1d10*/  LDG.E.U8 R51, desc[UR24][R8.64] ;  /* 0x0000001808337981 */ /* 0x0006a2000c1e1100 */
[----:B------:R-:W1:Y:S01]  /*1d20*/  LDCU UR7, c[0x0][0x3c4] ;  /* 0x00007880ff0777ac */ /* 0x000e620008000800 */
[----:B0-----:R-:W-:-:S02]  /*1d30*/  IADD3 R6, P1, PT, R17, R3, RZ ;  /* 0x0000000311067210 */ /* 0x001fc40007f3e0ff */
[----:B------:R0:W2:Y:S01]  /*1d40*/  LDG.E.U8 R52, desc[UR24][R10.64] ;  /* 0x000000180a347981 */ /* 0x0000a2000c1e1100 */
[-C--:B------:R-:W-:Y:S01]  /*1d50*/  LEA.HI.X.SX32 R5, R16, R2.reuse, 0x1, P0 ;  /* 0x0000000210057211 */ /* 0x080fe200000f0eff */
[----:B------:R-:W-:Y:S01]  /*1d60*/  IMAD R16, R0, 0xaa, RZ ;  /* 0x000000aa00107824 */ /* 0x000fe200078e02ff */
[-C--:B------:R-:W-:Y:S01]  /*1d70*/  LEA.HI.X.SX32 R7, R17, R2.reuse, 0x1, P1 ;  /* 0x0000000211077211 */ /* 0x080fe200008f0eff */
[----:B------:R1:W2:Y:S01]  /*1d80*/  LDG.E.U8 R53, desc[UR24][R12.64] ;  /* 0x000000180c357981 */ /* 0x0002a2000c1e1100 */
[-C--:B---3--:R-:W-:Y:S01]  /*1d90*/  IADD3 R8, P0, PT, R18, R3.reuse, RZ ;  /* 0x0000000312087210 */ /* 0x088fe20007f1e0ff */
[----:B------:R-:W-:Y:S01]  /*1da0*/  IMAD R17, R0, 0xb2, RZ ;  /* 0x000000b200117824 */ /* 0x000fe200078e02ff */
[----:B------:R-:W3:Y:S01]  /*1db0*/  LDCU UR21, c[0x0][0x3c4] ;  /* 0x00007880ff1577ac */ /* 0x000ee20008000800 */
[----:B------:R1:W2:Y:S01]  /*1dc0*/  LDG.E.U8 R54, desc[UR24][R14.64] ;  /* 0x000000180e367981 */ /* 0x0002a2000c1e1100 */
[----:B------:R-:W-:Y:S01]  /*1dd0*/  LEA.HI.X.SX32 R9, R18, R2, 0x1, P0 ;  /* 0x0000000212097211 */ /* 0x000fe200000f0eff */
[----:B------:R-:W-:Y:S01]  /*1de0*/  IMAD R18, R0, 0xba, RZ ;  /* 0x000000ba00127824 */ /* 0x000fe200078e02ff */
[-C--:B0-----:R-:W-:Y:S01]  /*1df0*/  IADD3 R10, P1, PT, R16, R3.reuse, RZ ;  /* 0x00000003100a7210 */ /* 0x081fe20007f3e0ff */
[----:B------:R0:W2:Y:S01]  /*1e00*/  LDG.E.U8 R55, desc[UR24][R4.64] ;  /* 0x0000001804377981 */ /* 0x0000a2000c1e1100 */
[----:B-1----:R-:W-:-:S02]  /*1e10*/  IADD3 R12, P0, PT, R17, R3, RZ ;  /* 0x00000003110c7210 */ /* 0x002fc40007f1e0ff */
        /* <DEDUP_REMOVED lines=8> */
[-C--:B0-----:R-:W-:Y:S01]  /*1ea0*/  IADD3 R4, P0, PT, R16, R3.reuse, RZ ;  /* 0x0000000310047210 */ /* 0x081fe20007f1e0ff */
[----:B------:R0:W2:Y:S01]  /*1eb0*/  LDG.E.U8 R57, desc[UR24][R8.64] ;  /* 0x0000001808397981 */ /* 0x0000a2000c1e1100 */
[----:B-1----:R-:W-:-:S03]  /*1ec0*/  IADD3 R6, P1, PT, R17, R3, RZ ;  /* 0x0000000311067210 */ /* 0x002fc60007f3e0ff */
[----:B------:R1:W2:Y:S01]  /*1ed0*/  LDG.E.U8 R58, desc[UR24][R10.64] ;  /* 0x000000180a3a7981 */ /* 0x0002a2000c1e1100 */
[-C--:B------:R-:W-:Y:S01]  /*1ee0*/  LEA.HI.X.SX32 R5, R16, R2.reuse, 0x1, P0 ;  /* 0x0000000210057211 */ /* 0x080fe200000f0eff */
[----:B------:R-:W-:Y:S01]  /*1ef0*/  IMAD R16, R0, 0xda, RZ ;  /* 0x000000da00107824 */ /* 0x000fe200078e02ff */
[-C--:B------:R-:W-:Y:S01]  /*1f00*/  LEA.HI.X.SX32 R7, R17, R2.reuse, 0x1, P1 ;  /* 0x0000000211077211 */ /* 0x080fe200008f0eff */
[----:B------:R3:W2:Y:S01]  /*1f10*/  LDG.E.U8 R59, desc[UR24][R12.64] ;  /* 0x000000180c3b7981 */ /* 0x0006a2000c1e1100 */
[-C--:B0-----:R-:W-:Y:S01]  /*1f20*/  IADD3 R8, P0, PT, R18, R3.reuse, RZ ;  /* 0x0000000312087210 */ /* 0x081fe20007f1e0ff */
[C---:B------:R-:W-:Y:S02]  /*1f30*/  IMAD R17, R0.reuse, 0xe2, RZ ;  /* 0x000000e200117824 */ /* 0x040fe400078e02ff */
[----:B------:R-:W-:Y:S01]  /*1f40*/  IMAD R19, R0, 0xf2, RZ ;  /* 0x000000f200137824 */ /* 0x000fe200078e02ff */
[-C--:B------:R-:W-:Y:S01]  /*1f50*/  LEA.HI.X.SX32 R9, R18, R2.reuse, 0x1, P0 ;  /* 0x0000000212097211 */ /* 0x080fe200000f0eff */
[----:B------:R-:W-:Y:S01]  /*1f60*/  IMAD R18, R0, 0xea, RZ ;  /* 0x000000ea00127824 */ /* 0x000fe200078e02ff */
[-C--:B-1----:R-:W-:Y:S01]  /*1f70*/  IADD3 R10, P1, PT, R16, R3.reuse, RZ ;  /* 0x00000003100a7210 */ /* 0x082fe20007f3e0ff */
[----:B------:R0:W2:Y:S01]  /*1f80*/  LDG.E.U8 R60, desc[UR24][R14.64] ;  /* 0x000000180e3c7981 */ /* 0x0000a2000c1e1100 */
[C---:B---3--:R-:W-:Y:S01]  /*1f90*/  IADD3 R12, P0, PT, R17.reuse, R3, RZ ;  /* 0x00000003110c7210 */ /* 0x048fe20007f1e0ff */
[----:B------:R-:W-:Y:S01]  /*1fa0*/  IMAD R21, R0, 0xfa, RZ ;  /* 0x000000fa00157824 */ /* 0x000fe200078e02ff */
[-C--:B------:R-:W-:Y:S01]  /*1fb0*/  LEA.HI.X.SX32 R11, R16, R2.reuse, 0x1, P1 ;  /* 0x00000002100b7211 */ /* 0x080fe200008f0eff */
[----:B------:R1:W3:Y:S01]  /*1fc0*/  LDG.E.U8 R62, desc[UR24][R6.64] ;  /* 0x00000018063e7981 */ /* 0x0002e2000c1e1100 */
[----:B------:R-:W-:-:S02]  /*1fd0*/  LEA.HI.X.SX32 R13, R17, R2, 0x1, P0 ;  /* 0x00000002110d7211 */ /* 0x000fc400000f0eff */
[-C--:B------:R-:W-:Y:S01]  /*1fe0*/  IADD3 R16, P0, PT, R19, R3.reuse, RZ ;  /* 0x0000000313107210 */ /* 0x080fe20007f1e0ff */
[----:B------:R1:W2:Y:S01]  /*1ff0*/  LDG.E.U8 R61, desc[UR24][R4.64] ;  /* 0x00000018043d7981 */ /* 0x0002a2000c1e1100 */
[----:B0-----:R-:W-:-:S03]  /*2000*/  IADD3 R14, P1, PT, R18, R3, RZ ;  /* 0x00000003120e7210 */ /* 0x001fc60007f3e0ff */
[----:B------:R0:W2:Y:S01]  /*2010*/  LDG.E.U8 R63, desc[UR24][R8.64] ;  /* 0x00000018083f7981 */ /* 0x0000a2000c1e1100 */
[----:B-1----:R-:W-:Y:S01]  /*2020*/  IMAD R7, R0, 0xfb, RZ ;  /* 0x000000fb00077824 */ /* 0x002fe200078e02ff */
[-C--:B------:R-:W-:Y:S02]  /*2030*/  LEA.HI.X.SX32 R15, R18, R2.reuse, 0x1, P1 ;  /* 0x00000002120f7211 */ /* 0x080fe400008f0eff */
[----:B------:R1:W2:Y:S01]  /*2040*/  LDG.E.U8 R64, desc[UR24][R10.64] ;  /* 0x000000180a407981 */ /* 0x0002a2000c1e1100 */
[C---:B------:R-:W-:Y:S01]  /*2050*/  IMAD R4, R0.reuse, 0x3, RZ ;  /* 0x0000000300047824 */ /* 0x040fe200078e02ff */
[-C--:B------:R-:W-:Y:S02]  /*2060*/  IADD3 R18, P1, PT, R21, R3.reuse, RZ ;  /* 0x0000000315127210 */ /* 0x080fe40007f3e0ff */
[----:B------:R1:W2:Y:S01]  /*2070*/  LDG.E.U8 R5, desc[UR24][R12.64] ;  /* 0x000000180c057981 */ /* 0x0002a2000c1e1100 */
[----:B------:R-:W-:Y:S01]  /*2080*/  LEA.HI.X.SX32 R17, R19, R2, 0x1, P0 ;  /* 0x0000000213117211 */ /* 0x000fe200000f0eff */
[----:B0-----:R-:W-:Y:S01]  /*2090*/  IMAD R9, R0, 0xb, RZ ;  /* 0x0000000b00097824 */ /* 0x001fe200078e02ff */
[-C--:B------:R-:W-:Y:S01]  /*20a0*/  IADD3 R20, P2, PT, R7, R3.reuse, RZ ;  /* 0x0000000307147210 */ /* 0x080fe20007f5e0ff */
[----:B------:R0:W2:Y:S01]  /*20b0*/  LDG.E.U8 R32, desc[UR24][R14.64] ;  /* 0x000000180e207981 */ /* 0x0000a2000c1e1100 */
[----:B------:R-:W-:-:S02]  /*20c0*/  IADD3 R6, P0, PT, R4, R3, RZ ;  /* 0x0000000304067210 */ /* 0x000fc40007f1e0ff */
[-C--:B------:R-:W-:Y:S01]  /*20d0*/  LEA.HI.X.SX32 R19, R21, R2.reuse, 0x1, P1 ;  /* 0x0000000215137211 */ /* 0x080fe200008f0eff */
[C---:B-1----:R-:W-:Y:S01]  /*20e0*/  IMAD R10, R0.reuse, 0x13, RZ ;  /* 0x00000013000a7824 */ /* 0x042fe200078e02ff */
[-C--:B------:R-:W-:Y:S01]  /*20f0*/  LEA.HI.X.SX32 R21, R7, R2.reuse, 0x1, P2 ;  /* 0x0000000207157211 */ /* 0x080fe200010f0eff */
[----:B------:R-:W-:Y:S01]  /*2100*/  IMAD R11, R0, 0x23, RZ ;  /* 0x00000023000b7824 */ /* 0x000fe200078e02ff */
[-C--:B------:R-:W-:Y:S01]  /*2110*/  LEA.HI.X.SX32 R7, R4, R2.reuse, 0x1, P0 ;  /* 0x0000000204077211 */ /* 0x080fe200000f0eff */
[C---:B------:R-:W-:Y:S01]  /*2120*/  IMAD R4, R0.reuse, 0x1b, RZ ;  /* 0x0000001b00047824 */ /* 0x040fe200078e02ff */
[CC--:B------:R-:W-:Y:S01]  /*2130*/  IADD3 R8, P1, PT, R9.reuse, R3.reuse, RZ ;  /* 0x0000000309087210 */ /* 0x0c0fe20007f3e0ff */
[----:B------:R-:W-:Y:S01]  /*2140*/  IMAD R12, R0, 0x2b, RZ ;  /* 0x0000002b000c7824 */ /* 0x000fe200078e02ff */
[----:B------:R-:W-:Y:S01]  /*2150*/  IADD3 R164, P0, PT, R10, R3, RZ ;  /* 0x000000030aa47210 */ /* 0x000fe20007f1e0ff */
[----:B------:R1:W2:Y:S01]  /*2160*/  LDG.E.U8 R169, desc[UR24][R6.64] ;  /* 0x0000001806a97981 */ /* 0x0002a2000c1e1100 */
[----:B------:R-:W-:-:S02]  /*2170*/  LEA.HI.X.SX32 R9, R9, R2, 0x1, P1 ;  /* 0x0000000209097211 */ /* 0x000fc400008f0eff */
[-C--:B------:R-:W-:Y:S01]  /*2180*/  IADD3 R162, P1, PT, R4, R3.reuse, RZ ;  /* 0x0000000304a27210 */ /* 0x080fe20007f3e0ff */
[----:B------:R-:W-:Y:S01]  /*2190*/  IMAD R13, R0, 0x3b, RZ ;  /* 0x0000003b000d7824 */ /* 0x000fe200078e02ff */
[-C--:B------:R-:W-:Y:S01]  /*21a0*/  LEA.HI.X.SX32 R165, R10, R2.reuse, 0x1, P0 ;  /* 0x000000020aa57211 */ /* 0x080fe200000f0eff */
[----:B------:R1:W2:Y:S01]  /*21b0*/  LDG.E.U8 R167, desc[UR24][R8.64] ;  /* 0x0000001808a77981 */ /* 0x0002a2000c1e1100 */
[-C--:B------:R-:W-:Y:S01]  /*21c0*/  LEA.HI.X.SX32 R163, R4, R2.reuse, 0x1, P1 ;  /* 0x0000000204a37211 */ /* 0x080fe200008f0eff */
[C---:B------:R-:W-:Y:S01]  /*21d0*/  IMAD R4, R0.reuse, 0x33, RZ ;  /* 0x0000003300047824 */ /* 0x040fe200078e02ff */
[CC--:B------:R-:W-:Y:S01]  /*21e0*/  IADD3 R160, P0, PT, R11.reuse, R3.reuse, RZ ;  /* 0x000000030ba07210 */ /* 0x0c0fe20007f1e0ff */
[----:B0-----:R-:W-:Y:S01]  /*21f0*/  IMAD R15, R0, 0x43, RZ ;  /* 0x00000043000f7824 */ /* 0x001fe200078e02ff */
[----:B------:R-:W-:Y:S01]  /*2200*/  IADD3 R10, P1, PT, R12, R3, RZ ;  /* 0x000000030c0a7210 */ /* 0x000fe20007f3e0ff */
[----:B------:R0:W2:Y:S01]  /*2210*/  LDG.E.U8 R31, desc[UR24][R16.64] ;  /* 0x00000018101f7981 */ /* 0x0000a2000c1e1100 */
[----:B------:R-:W-:-:S02]  /*2220*/  LEA.HI.X.SX32 R161, R11, R2, 0x1, P0 ;  /* 0x000000020ba17211 */ /* 0x000fc400000f0eff */
[-C--:B-1----:R-:W-:Y:S01]  /*2230*/  IADD3 R6, P0, PT, R4, R3.reuse, RZ ;  /* 0x0000000304067210 */ /* 0x082fe20007f1e0ff */
[----:B------:R1:W2:Y:S01]  /*2240*/  LDG.E.U8 R30, desc[UR24][R18.64] ;  /* 0x00000018121e7981 */ /* 0x0002a2000c1e1100 */
[-C--:B------:R-:W-:Y:S02]  /*2250*/  LEA.HI.X.SX32 R11, R12, R2.reuse, 0x1, P1 ;  /* 0x000000020c0b7211 */ /* 0x080fe400008f0eff */
[-C--:B------:R-:W-:Y:S01]  /*2260*/  LEA.HI.X.SX32 R7, R4, R2.reuse, 0x1, P0 ;  /* 0x0000000204077211 */ /* 0x080fe200000f0eff */
[C---:B------:R-:W-:Y:S01]  /*2270*/  IMAD R4, R0.reuse, 0x4b, RZ ;  /* 0x0000004b00047824 */ /* 0x040fe200078e02ff */
[-C--:B------:R-:W-:Y:S01]  /*2280*/  IADD3 R8, P1, PT, R13, R3.reuse, RZ ;  /* 0x000000030d087210 */ /* 0x080fe20007f3e0ff */
[----:B0-----:R-:W-:Y:S01]  /*2290*/  IMAD R17, R0, 0x53, RZ ;  /* 0x0000005300117824 */ /* 0x001fe200078e02ff */
[----:B------:R-:W-:Y:S01]  /*22a0*/  IADD3 R12, P0, PT, R15, R3, RZ ;  /* 0x000000030f0c7210 */ /* 0x000fe20007f1e0ff */
[----:B------:R0:W2:Y:S01]  /*22b0*/  LDG.E.U8 R27, desc[UR24][R6.64] ;  /* 0x00000018061b7981 */ /* 0x0000a2000c1e1100 */
[----:B------:R-:W-:-:S02]  /*22c0*/  LEA.HI.X.SX32 R9, R13, R2, 0x1, P1 ;  /* 0x000000020d097211 */ /* 0x000fc400008f0eff */
[-C--:B------:R-:W-:Y:S01]  /*22d0*/  IADD3 R14, P1, PT, R4, R3.reuse, RZ ;  /* 0x00000003040e7210 */ /* 0x080fe20007f3e0ff */
[----:B-1----:R-:W-:Y:S01]  /*22e0*/  IMAD R19, R0, 0x5b, RZ ;  /* 0x0000005b00137824 */ /* 0x002fe200078e02ff */
[-C--:B------:R-:W-:Y:S01]  /*22f0*/  LEA.HI.X.SX32 R13, R15, R2.reuse, 0x1, P0 ;  /* 0x000000020f0d7211 */ /* 0x080fe200000f0eff */
[----:B------:R1:W2:Y:S01]  /*2300*/  LDG.E.U8 R26, desc[UR24][R8.64] ;  /* 0x00000018081a7981 */ /* 0x0002a2000c1e1100 */
[-C--:B------:R-:W-:Y:S01]  /*2310*/  LEA.HI.X.SX32 R15, R4, R2.reuse, 0x1, P1 ;  /* 0x00000002040f7211 */ /* 0x080fe200008f0eff */
[C---:B------:R-:W-:Y:S01]  /*2320*/  IMAD R4, R0.reuse, 0x63, RZ ;  /* 0x0000006300047824 */ /* 0x040fe200078e02ff */
[-C--:B------:R-:W-:Y:S01]  /*2330*/  IADD3 R16, P0, PT, R17, R3.reuse, RZ ;  /* 0x0000000311107210 */ /* 0x080fe20007f1e0ff */
[C---:B0-----:R-:W-:Y:S01]  /*2340*/  IMAD R6, R0.reuse, 0x6b, RZ ;  /* 0x0000006b00067824 */ /* 0x041fe200078e02ff */
[-C--:B------:R-:W-:Y:S01]  /*2350*/  IADD3 R18, P1, PT, R19, R3.reuse, RZ ;  /* 0x0000000313127210 */ /* 0x080fe20007f3e0ff */
[----:B------:R-:W-:Y:S01]  /*2360*/  IMAD R7, R0, 0x73, RZ ;  /* 0x0000007300077824 */ /* 0x000fe200078e02ff */
[----:B------:R-:W-:Y:S01]  /*2370*/  LEA.HI.X.SX32 R17, R17, R2, 0x1, P0 ;  /* 0x0000000211117211 */ /* 0x000fe200000f0eff */
[----:B------:R0:W2:Y:S01]  /*2380*/  LDG.E.U8 R28, desc[UR24][R10.64] ;  /* 0x000000180a1c7981 */ /* 0x0000a2000c1e1100 */
[----:B------:R-:W-:-:S02]  /*2390*/  IADD3 R122, P0, PT, R4, R3, RZ ;  /* 0x00000003047a7210 */ /* 0x000fc40007f1e0ff */
[-C--:B------:R-:W-:Y:S01]  /*23a0*/  LEA.HI.X.SX32 R19, R19, R2.reuse, 0x1, P1 ;  /* 0x0000000213137211 */ /* 0x080fe200008f0eff */
[----:B------:R0:W2:Y:S01]  /*23b0*/  LDG.E.U8 R25, desc[UR24][R12.64] ;  /* 0x000000180c197981 */ /* 0x0000a2000c1e1100 */
[-C--:B------:R-:W-:Y:S01]  /*23c0*/  LEA.HI.X.SX32 R123, R4, R2.reuse, 0x1, P0 ;  /* 0x00000002047b7211 */ /* 0x080fe200000f0eff */
[----:B------:R-:W-:Y:S01]  /*23d0*/  IMAD R4, R0, 0x7b, RZ ;  /* 0x0000007b00047824 */ /* 0x000fe200078e02ff */
[-C--:B------:R-:W-:Y:S01]  /*23e0*/  IADD3 R124, P1, PT, R6, R3.reuse, RZ ;  /* 0x00000003067c7210 */ /* 0x080fe20007f3e0ff */
[----:B------:R0:W2:Y:S01]  /*23f0*/  LDG.E.U8 R24, desc[UR24][R14.64] ;  /* 0x000000180e187981 */ /* 0x0000a2000c1e1100 */
[-C--:B-1----:R-:W-:Y:S01]  /*2400*/  IADD3 R8, P0, PT, R7, R3.reuse, RZ ;  /* 0x0000000307087210 */ /* 0x082fe20007f1e0ff */
[----:B0-----:R-:W-:Y:S01]  /*2410*/  IMAD R11, R0, 0x83, RZ ;  /* 0x00000083000b7824 */ /* 0x001fe200078e02ff */
[----:B------:R-:W-:Y:S01]  /*2420*/  LEA.HI.X.SX32 R125, R6, R2, 0x1, P1 ;  /* 0x00000002067d7211 */ /* 0x000fe200008f0eff */
[----:B------:R-:W2:Y:S01]  /*2430*/  LDG.E.U8 R29, desc[UR24][R20.64] ;  /* 0x00000018141d7981 */ /* 0x000ea2000c1e1100 */
[----:B------:R-:W-:-:S02]  /*2440*/  IADD3 R6, P1, PT, R4, R3, RZ ;  /* 0x0000000304067210 */ /* 0x000fc40007f3e0ff */
[-C--:B------:R-:W-:Y:S01]  /*2450*/  LEA.HI.X.SX32 R9, R7, R2.reuse, 0x1, P0 ;  /* 0x0000000207097211 */ /* 0x080fe200000f0eff */
[----:B------:R-:W-:Y:S01]  /*2460*/  IMAD R13, R0, 0x8b, RZ ;  /* 0x0000008b000d7824 */ /* 0x000fe200078e02ff */
[-C--:B------:R-:W-:Y:S01]  /*2470*/  LEA.HI.X.SX32 R7, R4, R2.reuse, 0x1, P1 ;  /* 0x0000000204077211 */ /* 0x080fe200008f0eff */
[C---:B------:R-:W-:Y:S01]  /*2480*/  IMAD R4, R0.reuse, 0x93, RZ ;  /* 0x0000009300047824 */ /* 0x040fe200078e02ff */
[-C--:B------:R-:W-:Y:S01]  /*2490*/  IADD3 R10, P0, PT, R11, R3.reuse, RZ ;  /* 0x000000030b0a7210 */ /* 0x080fe20007f1e0ff */
[----:B------:R-:W-:Y:S01]  /*24a0*/  IMAD R14, R0, 0x9b, RZ ;  /* 0x0000009b000e7824 */ /* 0x000fe200078e02ff */
[-C--:B------:R-:W-:Y:S01]  /*24b0*/  IADD3 R12, P1, PT, R13, R3.reuse, RZ ;  /* 0x000000030d0c7210 */ /* 0x080fe20007f3e0ff */
[----:B------:R0:W2:Y:S01]  /*24c0*/  LDG.E.U8 R21, desc[UR24][R122.64] ;  /* 0x000000187a157981 */ /* 0x0000a2000c1e1100 */
[-C--:B------:R-:W-:Y:S02]  /*24d0*/  LEA.HI.X.SX32 R11, R11, R2.reuse, 0x1, P0 ;  /* 0x000000020b0b7211 */ /* 0x080fe400000f0eff */
[----:B------:R-:W-:Y:S01]  /*24e0*/  IADD3 R126, P0, PT, R4, R3, RZ ;  /* 0x00000003047e7210 */ /* 0x000fe20007f1e0ff */
[----:B------:R1:W2:Y:S01]  /*24f0*/  LDG.E.U8 R20, desc[UR24][R124.64] ;  /* 0x000000187c147981 */ /* 0x0002a2000c1e1100 */
[----:B------:R-:W-:-:S02]  /*2500*/  LEA.HI.X.SX32 R13, R13, R2, 0x1, P1 ;  /* 0x000000020d0d7211 */ /* 0x000fc400008f0eff */
[----:B------:R-:W-:Y:S01]  /*2510*/  LEA.HI.X.SX32 R127, R4, R2, 0x1, P0 ;  /* 0x00000002047f7211 */ /* 0x000fe200000f0eff */
[----:B------:R-:W-:Y:S01]  /*2520*/  IMAD R4, R0, 0xab, RZ ;  /* 0x000000ab00047824 */ /* 0x000fe200078e02ff */
[----:B------:R-:W2:Y:S01]  /*2530*/  LDG.E.U8 R22, desc[UR24][R18.64] ;  /* 0x0000001812167981 */ /* 0x000ea2000c1e1100 */
[----:B0-----:R-:W-:-:S03]  /*2540*/  IADD3 R122, P1, PT, R14, R3, RZ ;  /* 0x000000030e7a7210 */ /* 0x001fc60007f3e0ff */
[----:B------:R-:W2:Y:S01]  /*2550*/  LDG.E.U8 R23, desc[UR24][R16.64] ;  /* 0x0000001810177981 */ /* 0x000ea2000c1e1100 */
[----:B-1----:R-:W-:Y:S01]  /*2560*/  IMAD R125, R0, 0xa3, RZ ;  /* 0x000000a3007d7824 */ /* 0x002fe200078e02ff */
[-C--:B------:R-:W-:Y:S02]  /*2570*/  LEA.HI.X.SX32 R123, R14, R2.reuse, 0x1, P1 ;  /* 0x000000020e7b7211 */ /* 0x080fe400008f0eff */
[----:B------:R-:W2:Y:S02]  /*2580*/  LDG.E.U8 R15, desc[UR24][R126.64] ;  /* 0x000000187e0f7981 */ /* 0x000ea4000c1e1100 */
[C---:B------:R-:W-:Y:S02]  /*2590*/  IADD3 R124, P0, PT, R125.reuse, R3, RZ ;  /* 0x000000037d7c7210 */ /* 0x040fe40007f1e0ff */
[----:B------:R0:W2:Y:S04]  /*25a0*/  LDG.E.U8 R19, desc[UR24][R8.64] ;  /* 0x0000001808137981 */ /* 0x0000a8000c1e1100 */
[----:B------:R1:W2:Y:S01]  /*25b0*/  LDG.E.U8 R18, desc[UR24][R6.64] ;  /* 0x0000001806127981 */ /* 0x0002a2000c1e1100 */
[----:B------:R-:W-:-:S03]  /*25c0*/  LEA.HI.X.SX32 R125, R125, R2, 0x1, P0 ;  /* 0x000000027d7d7211 */ /* 0x000fc600000f0eff */
[----:B------:R1:W2:Y:S01]  /*25d0*/  LDG.E.U8 R17, desc[UR24][R10.64] ;  /* 0x000000180a117981 */ /* 0x0002a2000c1e1100 */
[----:B0-----:R-:W-:-:S03]  /*25e0*/  IADD3 R8, P1, PT, R4, R3, RZ ;  /* 0x0000000304087210 */ /* 0x001fc60007f3e0ff */
[----:B------:R-:W2:Y:S01]  /*25f0*/  LDG.E.U8 R16, desc[UR24][R12.64] ;  /* 0x000000180c107981 */ /* 0x000ea2000c1e1100 */
[----:B-1----:R-:W-:Y:S01]  /*2600*/  IMAD R7, R0, 0xb3, RZ ;  /* 0x000000b300077824 */ /* 0x002fe200078e02ff */
[-C--:B------:R-:W-:Y:S01]  /*2610*/  LEA.HI.X.SX32 R9, R4, R2.reuse, 0x1, P1 ;  /* 0x0000000204097211 */ /* 0x080fe200008f0eff */
[C---:B------:R-:W-:Y:S01]  /*2620*/  IMAD R4, R0.reuse, 0xc3, RZ ;  /* 0x000000c300047824 */ /* 0x040fe200078e02ff */
[----:B------:R0:W2:Y:S02]  /*2630*/  LDG.E.U8 R14, desc[UR24][R122.64] ;  /* 0x000000187a0e7981 */ /* 0x0000a4000c1e1100 */
[CC--:B------:R-:W-:Y:S01]  /*2640*/  IADD3 R10, P0, PT, R7.reuse, R3.reuse, RZ ;  /* 0x00000003070a7210 */ /* 0x0c0fe20007f1e0ff */
[----:B------:R-:W-:Y:S01]  /*2650*/  IMAD R126, R0, 0xcb, RZ ;  /* 0x000000cb007e7824 */ /* 0x000fe200078e02ff */
[-C--:B------:R-:W-:Y:S01]  /*2660*/  IADD3 R6, P1, PT, R128, R3.reuse, RZ ;  /* 0x0000000380067210 */ /* 0x080fe20007f3e0ff */
[----:B------:R1:W2:Y:S01]  /*2670*/  LDG.E.U8 R12, desc[UR24][R8.64] ;  /* 0x00000018080c7981 */ /* 0x0002a2000c1e1100 */
[-C--:B------:R-:W-:Y:S01]  /*2680*/  LEA.HI.X.SX32 R11, R7, R2.reuse, 0x1, P0 ;  /* 0x00000002070b7211 */ /* 0x080fe200000f0eff */
[----:B------:R-:W-:Y:S01]  /*2690*/  IMAD R127, R0, 0xd3, RZ ;  /* 0x000000d3007f7824 */ /* 0x000fe200078e02ff */
[----:B------:R-:W-:Y:S01]  /*26a0*/  LEA.HI.X.SX32 R7, R128, R2, 0x1, P1 ;  /* 0x0000000280077211 */ /* 0x000fe200008f0eff */
[----:B------:R1:W2:Y:S01]  /*26b0*/  LDG.E.U8 R13, desc[UR24][R124.64] ;  /* 0x000000187c0d7981 */ /* 0x0002a2000c1e1100 */
[----:B0-----:R-:W-:-:S03]  /*26c0*/  IADD3 R122, P1, PT, R126, R3, RZ ;  /* 0x000000037e7a7210 */ /* 0x001fc60007f3e0ff */
[----:B------:R-:W2:Y:S01]  /*26d0*/  LDG.E.U8 R11, desc[UR24][R10.64] ;  /* 0x000000180a0b7981 */ /* 0x000ea2000c1e1100 */
[----:B-1----:R-:W-:-:S03]  /*26e0*/  IADD3 R8, P0, PT, R4, R3, RZ ;  /* 0x0000000304087210 */ /* 0x002fc60007f1e0ff */
[----:B------:R-:W2:Y:S01]  /*26f0*/  LDG.E.U8 R162, desc[UR24][R162.64] ;  /* 0x00000018a2a27981 */ /* 0x000ea2000c1e1100 */
[-C--:B------:R-:W-:Y:S01]  /*2700*/  LEA.HI.X.SX32 R9, R4, R2.reuse, 0x1, P0 ;  /* 0x0000000204097211 */ /* 0x080fe200000f0eff */
[----:B------:R-:W-:Y:S01]  /*2710*/  IMAD R4, R0, 0xdb, RZ ;  /* 0x000000db00047824 */ /* 0x000fe200078e02ff */
[----:B------:R-:W-:Y:S01]  /*2720*/  LEA.HI.X.SX32 R123, R126, R2, 0x1, P1 ;  /* 0x000000027e7b7211 */ /* 0x000fe200008f0eff */
[----:B------:R-:W2:Y:S01]  /*2730*/  LDG.E.U8 R164, desc[UR24][R164.64] ;  /* 0x00000018a4a47981 */ /* 0x000ea2000c1e1100 */
[----:B------:R-:W-:-:S03]  /*2740*/  IMAD R124, R0, 0xe3, RZ ;  /* 0x000000e3007c7824 */ /* 0x000fc600078e02ff */
[----:B------:R0:W2:Y:S01]  /*2750*/  LDG.E.U8 R10, desc[UR24][R6.64] ;  /* 0x00000018060a7981 */ /* 0x0000a2000c1e1100 */
[----:B------:R-:W-:Y:S01]  /*2760*/  IADD3 R158, P1, PT, R4, R3, RZ ;  /* 0x00000003049e7210 */ /* 0x000fe20007f3e0ff */
[----:B------:R-:W-:Y:S02]  /*2770*/  IMAD R125, R0, 0xeb, RZ ;  /* 0x000000eb007d7824 */ /* 0x000fe400078e02ff */
[----:B------:R-:W2:Y:S01]  /*2780*/  LDG.E.U8 R9, desc[UR24][R8.64] ;  /* 0x0000001808097981 */ /* 0x000ea2000c1e1100 */
[----:B------:R-:W-:-:S03]  /*2790*/  LEA.HI.X.SX32 R159, R4, R2, 0x1, P1 ;  /* 0x00000002049f7211 */ /* 0x000fc600008f0eff */
[----:B------:R-:W2:Y:S01]  /*27a0*/  LDG.E.U8 R160, desc[UR24][R160.64] ;  /* 0x00000018a0a07981 */ /* 0x000ea2000c1e1100 */
[-C--:B0-----:R-:W-:Y:S01]  /*27b0*/  IADD3 R6, P0, PT, R127, R3.reuse, RZ ;  /* 0x000000037f067210 */ /* 0x081fe20007f1e0ff */
[C---:B------:R-:W-:Y:S01]  /*27c0*/  IMAD.SHL.U32 R4, R0.reuse, 0x4, RZ ;  /* 0x0000000400047824 */ /* 0x040fe200078e00ff */
[-C--:B------:R-:W-:Y:S01]  /*27d0*/  IADD3 R154, P1, PT, R125, R3.reuse, RZ ;  /* 0x000000037d9a7210 */ /* 0x080fe20007f3e0ff */
[----:B------:R-:W-:Y:S01]  /*27e0*/  IMAD R126, R0, 0xf3, RZ ;  /* 0x000000f3007e7824 */ /* 0x000fe200078e02ff */
[-C--:B------:R-:W-:Y:S01]  /*27f0*/  LEA.HI.X.SX32 R7, R127, R2.reuse, 0x1, P0 ;  /* 0x000000027f077211 */ /* 0x080fe200000f0eff */
[----:B------:R0:W2:Y:S01]  /*2800*/  LDG.E.U8 R8, desc[UR24][R122.64] ;  /* 0x000000187a087981 */ /* 0x0000a2000c1e1100 */
[----:B------:R-:W-:Y:S01]  /*2810*/  IADD3 R156, P0, PT, R124, R3, RZ ;  /* 0x000000037c9c7210 */ /* 0x000fe20007f1e0ff */
[----:B------:R-:W-:Y:S02]  /*2820*/  IMAD R128, R0, 0x64, RZ ;  /* 0x0000006400807824 */ /* 0x000fe400078e02ff */
[----:B------:R-:W2:Y:S01]  /*2830*/  LDG.E.U8 R158, desc[UR24][R158.64] ;  /* 0x000000189e9e7981 */ /* 0x000ea2000c1e1100 */
[----:B------:R-:W-:-:S02]  /*2840*/  LEA.HI.X.SX32 R157, R124, R2, 0x1, P0 ;  /* 0x000000027c9d7211 */ /* 0x000fc400000f0eff */
[-C--:B------:R-:W-:Y:S01]  /*2850*/  IADD3 R150, P0, PT, R4, R3.reuse, RZ ;  /* 0x0000000304967210 */ /* 0x080fe20007f1e0ff */
[----:B------:R1:W2:Y:S01]  /*2860*/  LDG.E.U8 R7, desc[UR24][R6.64] ;  /* 0x0000001806077981 */ /* 0x0002a2000c1e1100 */
[----:B0-----:R-:W-:Y:S01]  /*2870*/  IMAD R122, R0, 0xc, RZ ;  /* 0x0000000c007a7824 */ /* 0x001fe200078e02ff */
[-C--:B------:R-:W-:Y:S02]  /*2880*/  LEA.HI.X.SX32 R155, R125, R2.reuse, 0x1, P1 ;  /* 0x000000027d9b7211 */ /* 0x080fe400008f0eff */
[-C--:B------:R-:W-:Y:S01]  /*2890*/  IADD3 R152, P2, PT, R126, R3.reuse, RZ ;  /* 0x000000037e987210 */ /* 0x080fe20007f5e0ff */
[C---:B------:R-:W-:Y:S01]  /*28a0*/  IMAD R123, R0.reuse, 0x54, RZ ;  /* 0x00000054007b7824 */ /* 0x040fe200078e02ff */
[----:B------:R-:W2:Y:S01]  /*28b0*/  LDG.E.U8 R156, desc[UR24][R156.64] ;  /* 0x000000189c9c7981 */ /* 0x000ea2000c1e1100 */
[----:B-1----:R-:W-:Y:S01]  /*28c0*/  IMAD R6, R0, 0x14, RZ ;  /* 0x0000001400067824 */ /* 0x002fe200078e02ff */
[----:B------:R-:W-:Y:S01]  /*28d0*/  LEA.HI.X.SX32 R151, R4, R2, 0x1, P0 ;  /* 0x0000000204977211 */ /* 0x000fe200000f0eff */
[----:B------:R-:W-:Y:S01]  /*28e0*/  IMAD R4, R0, 0x1c, RZ ;  /* 0x0000001c00047824 */ /* 0x000fe200078e02ff */
[-C--:B------:R-:W-:Y:S01]  /*28f0*/  IADD3 R148, P1, PT, R122, R3.reuse, RZ ;  /* 0x000000037a947210 */ /* 0x080fe20007f3e0ff */
[----:B------:R-:W2:Y:S01]  /*2900*/  LDG.E.U8 R154, desc[UR24][R154.64] ;  /* 0x000000189a9a7981 */ /* 0x000ea2000c1e1100 */
[----:B------:R-:W-:-:S02]  /*2910*/  IADD3 R146, P0, PT, R6, R3, RZ ;  /* 0x0000000306927210 */ /* 0x000fc40007f1e0ff */
[-C--:B------:R-:W-:Y:S01]  /*2920*/  LEA.HI.X.SX32 R149, R122, R2.reuse, 0x1, P1 ;  /* 0x000000027a957211 */ /* 0x080fe200008f0eff */
[----:B------:R-:W-:Y:S01]  /*2930*/  IMAD R122, R0, 0x24, RZ ;  /* 0x00000024007a7824 */ /* 0x000fe200078e02ff */
[-C--:B------:R-:W-:Y:S01]  /*2940*/  LEA.HI.X.SX32 R147, R6, R2.reuse, 0x1, P0 ;  /* 0x0000000206937211 */ /* 0x080fe200000f0eff */
[----:B------:R-:W-:Y:S01]  /*2950*/  IMAD R6, R0, 0x2c, RZ ;  /* 0x0000002c00067824 */ /* 0x000fe200078e02ff */
[-C--:B------:R-:W-:Y:S01]  /*2960*/  IADD3 R144, P1, PT, R4, R3.reuse, RZ ;  /* 0x0000000304907210 */ /* 0x080fe20007f3e0ff */
[----:B------:R-:W2:Y:S01]  /*2970*/  LDG.E.U8 R150, desc[UR24][R150.64] ;  /* 0x0000001896967981 */ /* 0x000ea2000c1e1100 */
[-C--:B------:R-:W-:Y:S02]  /*2980*/  IADD3 R142, P0, PT, R122, R3.reuse, RZ ;  /* 0x000000037a8e7210 */ /* 0x080fe40007f1e0ff */
[-C--:B------:R-:W-:Y:S01]  /*2990*/  LEA.HI.X.SX32 R145, R4, R2.reuse, 0x1, P1 ;  /* 0x0000000204917211 */ /* 0x080fe200008f0eff */
[----:B------:R-:W-:Y:S01]  /*29a0*/  IMAD R4, R0, 0x34, RZ ;  /* 0x0000003400047824 */ /* 0x000fe200078e02ff */
[-C--:B------:R-:W-:Y:S01]  /*29b0*/  IADD3 R140, P1, PT, R6, R3.reuse, RZ ;  /* 0x00000003068c7210 */ /* 0x080fe20007f3e0ff */
[----:B------:R-:W2:Y:S01]  /*29c0*/  LDG.E.U8 R146, desc[UR24][R146.64] ;  /* 0x0000001892927981 */ /* 0x000ea2000c1e1100 */
[-C--:B------:R-:W-:Y:S01]  /*29d0*/  LEA.HI.X.SX32 R143, R122, R2.reuse, 0x1, P0 ;  /* 0x000000027a8f7211 */ /* 0x080fe200000f0eff */
[----:B------:R-:W-:Y:S01]  /*29e0*/  IMAD R122, R0, 0x3c, RZ ;  /* 0x0000003c007a7824 */ /* 0x000fe200078e02ff */
[----:B------:R-:W-:Y:S01]  /*29f0*/  LEA.HI.X.SX32 R141, R6, R2, 0x1, P1 ;  /* 0x00000002068d7211 */ /* 0x000fe200008f0eff */
[----:B------:R-:W-:Y:S01]  /*2a00*/  IMAD R6, R0, 0x44, RZ ;  /* 0x0000004400067824 */ /* 0x000fe200078e02ff */
[-C--:B------:R-:W-:Y:S01]  /*2a10*/  IADD3 R138, P0, PT, R4, R3.reuse, RZ ;  /* 0x00000003048a7210 */ /* 0x080fe20007f1e0ff */
[----:B------:R-:W2:Y:S01]  /*2a20*/  LDG.E.U8 R144, desc[UR24][R144.64] ;  /* 0x0000001890907981 */ /* 0x000ea2000c1e1100 */
[----:B------:R-:W-:-:S02]  /*2a30*/  IADD3 R136, P1, PT, R122, R3, RZ ;  /* 0x000000037a887210 */ /* 0x000fc40007f3e0ff */
[-C--:B------:R-:W-:Y:S01]  /*2a40*/  LEA.HI.X.SX32 R139, R4, R2.reuse, 0x1, P0 ;  /* 0x00000002048b7211 */ /* 0x080fe200000f0eff */
[----:B------:R-:W-:Y:S01]  /*2a50*/  IMAD R4, R0, 0x4c, RZ ;  /* 0x0000004c00047824 */ /* 0x000fe200078e02ff */
[-C--:B------:R-:W-:Y:S01]  /*2a60*/  IADD3 R134, P0, PT, R6, R3.reuse, RZ ;  /* 0x0000000306867210 */ /* 0x080fe20007f1e0ff */
[----:B------:R-:W2:Y:S01]  /*2a70*/  LDG.E.U8 R140, desc[UR24][R140.64] ;  /* 0x000000188c8c7981 */ /* 0x000ea2000c1e1100 */
[-C--:B------:R-:W-:Y:S02]  /*2a80*/  LEA.HI.X.SX32 R153, R126, R2.reuse, 0x1, P2 ;  /* 0x000000027e997211 */ /* 0x080fe400010f0eff */
[-C--:B------:R-:W-:Y:S01]  /*2a90*/  LEA.HI.X.SX32 R137, R122, R2.reuse, 0x1, P1 ;  /* 0x000000027a897211 */ /* 0x080fe200008f0eff */
[----:B------:R-:W2:Y:S01]  /*2aa0*/  LDG.E.U8 R138, desc[UR24][R138.64] ;  /* 0x000000188a8a7981 */ /* 0x000ea2000c1e1100 */
[----:B------:R-:W-:Y:S01]  /*2ab0*/  LEA.HI.X.SX32 R135, R6, R2, 0x1, P0 ;  /* 0x0000000206877211 */ /* 0x000fe200000f0eff */
[----:B------:R-:W-:Y:S01]  /*2ac0*/  IMAD R6, R0, 0x5c, RZ ;  /* 0x0000005c00067824 */ /* 0x000fe200078e02ff */
[-C--:B------:R-:W-:Y:S01]  /*2ad0*/  IADD3 R126, P1, PT, R4, R3.reuse, RZ ;  /* 0x00000003047e7210 */ /* 0x080fe20007f3e0ff */
[----:B------:R-:W2:Y:S01]  /*2ae0*/  LDG.E.U8 R136, desc[UR24][R136.64] ;  /* 0x0000001888887981 */ /* 0x000ea2000c1e1100 */
[----:B------:R-:W-:-:S02]  /*2af0*/  IADD3 R122, P0, PT, R123, R3, RZ ;  /* 0x000000037b7a7210 */ /* 0x000fc40007f1e0ff */
[-C--:B------:R-:W-:Y:S01]  /*2b00*/  LEA.HI.X.SX32 R127, R4, R2.reuse, 0x1, P1 ;  /* 0x00000002047f7211 */ /* 0x080fe200008f0eff */
[----:B------:R-:W2:Y:S01]  /*2b10*/  LDG.E.U8 R134, desc[UR24][R134.64] ;  /* 0x0000001886867981 */ /* 0x000ea2000c1e1100 */
[C---:B------:R-:W-:Y:S02]  /*2b20*/  IADD3 R124, P1, PT, R6.reuse, R3, RZ ;  /* 0x00000003067c7210 */ /* 0x040fe40007f3e0ff */
[-C--:B------:R-:W-:Y:S01]  /*2b30*/  LEA.HI.X.SX32 R123, R123, R2.reuse, 0x1, P0 ;  /* 0x000000027b7b7211 */ /* 0x080fe200000f0eff */
[----:B------:R0:W2:Y:S01]  /*2b40*/  LDG.E.U8 R4, desc[UR24][R126.64] ;  /* 0x000000187e047981 */ /* 0x0000a2000c1e1100 */
[----:B------:R-:W-:-:S03]  /*2b50*/  LEA.HI.X.SX32 R125, R6, R2, 0x1, P1 ;  /* 0x00000002067d7211 */ /* 0x000fc600008f0eff */
[----:B------:R1:W2:Y:S04]  /*2b60*/  LDG.E.U8 R6, desc[UR24][R122.64] ;  /* 0x000000187a067981 */ /* 0x0002a8000c1e1100 */
[----:B------:R4:W2:Y:S01]  /*2b70*/  LDG.E.U8 R133, desc[UR24][R124.64] ;  /* 0x000000187c857981 */ /* 0x0008a2000c1e1100 */
[----:B0-----:R-:W-:-:S03]  /*2b80*/  IADD3 R126, P0, PT, R128, R3, RZ ;  /* 0x00000003807e7210 */ /* 0x001fc60007f1e0ff */
[----:B------:R-:W2:Y:S01]  /*2b90*/  LDG.E.U8 R142, desc[UR24][R142.64] ;  /* 0x000000188e8e7981 */ /* 0x000ea2000c1e1100 */
[-C--:B------:R-:W-:Y:S01]  /*2ba0*/  LEA.HI.X.SX32 R127, R128, R2.reuse, 0x1, P0 ;  /* 0x00000002807f7211 */ /* 0x080fe200000f0eff */
[----:B------:R-:W-:Y:S01]  /*2bb0*/  IMAD R128, R0, 0x7c, RZ ;  /* 0x0000007c00807824 */ /* 0x000fe200078e02ff */
[CC--:B-1----:R-:W-:Y:S01]  /*2bc0*/  IADD3 R122, P1, PT, R129.reuse, R3.reuse, RZ ;  /* 0x00000003817a7210 */ /* 0x0c2fe20007f3e0ff */
[----:B------:R-:W2:Y:S01]  /*2bd0*/  LDG.E.U8 R148, desc[UR24][R148.64] ;  /* 0x0000001894947981 */ /* 0x000ea2000c1e1100 */
[C---:B----4-:R-:W-:Y:S02]  /*2be0*/  IADD3 R124, P0, PT, R132.reuse, R3, RZ ;  /* 0x00000003847c7210 */ /* 0x050fe40007f1e0ff */
[-C--:B------:R-:W-:Y:S01]  /*2bf0*/  LEA.HI.X.SX32 R123, R129, R2.reuse, 0x1, P1 ;  /* 0x00000002817b7211 */ /* 0x080fe200008f0eff */
[----:B------:R0:W4:Y:S01]  /*2c00*/  LDG.E.U8 R135, desc[UR24][R126.64] ;  /* 0x000000187e877981 */ /* 0x000122000c1e1100 */
[----:B------:R-:W-:Y:S01]  /*2c10*/  LEA.HI.X.SX32 R125, R132, R2, 0x1, P0 ;  /* 0x00000002847d7211 */ /* 0x000fe200000f0eff */
[----:B------:R-:W-:-:S02]  /*2c20*/  IMAD R129, R0, 0x84, RZ ;  /* 0x0000008400817824 */ /* 0x000fc400078e02ff */
[----:B------:R-:W-:Y:S01]  /*2c30*/  IMAD R132, R0, 0x8c, RZ ;  /* 0x0000008c00847824 */ /* 0x000fe200078e02ff */
[----:B------:R1:W2:Y:S04]  /*2c40*/  LDG.E.U8 R137, desc[UR24][R122.64] ;  /* 0x000000187a897981 */ /* 0x0002a8000c1e1100 */
[----:B------:R5:W3:Y:S01]  /*2c50*/  LDG.E.U8 R139, desc[UR24][R124.64] ;  /* 0x000000187c8b7981 */ /* 0x000ae2000c1e1100 */
[----:B0-----:R-:W-:-:S03]  /*2c60*/  IADD3 R126, P1, PT, R128, R3, RZ ;  /* 0x00000003807e7210 */ /* 0x001fc60007f3e0ff */
[----:B------:R-:W3:Y:S01]  /*2c70*/  LDG.E.U8 R152, desc[UR24][R152.64] ;  /* 0x0000001898987981 */ /* 0x000ee2000c1e1100 */
[-C--:B------:R-:W-:Y:S01]  /*2c80*/  LEA.HI.X.SX32 R127, R128, R2.reuse, 0x1, P1 ;  /* 0x00000002807f7211 */ /* 0x080fe200008f0eff */
[----:B------:R-:W-:Y:S01]  /*2c90*/  IMAD R128, R0, 0x94, RZ ;  /* 0x0000009400807824 */ /* 0x000fe200078e02ff */
[CC--:B-1----:R-:W-:Y:S02]  /*2ca0*/  IADD3 R122, P0, PT, R129.reuse, R3.reuse, RZ ;  /* 0x00000003817a7210 */ /* 0x0c2fe40007f1e0ff */
[----:B-----5:R-:W-:Y:S01]  /*2cb0*/  IADD3 R124, P1, PT, R132, R3, RZ ;  /* 0x00000003847c7210 */ /* 0x020fe20007f3e0ff */
[----:B------:R0:W5:Y:S01]  /*2cc0*/  LDG.E.U8 R141, desc[UR24][R126.64] ;  /* 0x000000187e8d7981 */ /* 0x000162000c1e1100 */
[-C--:B------:R-:W-:Y:S01]  /*2cd0*/  LEA.HI.X.SX32 R123, R129, R2.reuse, 0x1, P0 ;  /* 0x00000002817b7211 */ /* 0x080fe200000f0eff */
[----:B------:R-:W-:Y:S01]  /*2ce0*/  IMAD R129, R0, 0x9c, RZ ;  /* 0x0000009c00817824 */ /* 0x000fe200078e02ff */
[----:B------:R-:W-:Y:S01]  /*2cf0*/  LEA.HI.X.SX32 R125, R132, R2, 0x1, P1 ;  /* 0x00000002847d7211 */ /* 0x000fe200008f0eff */
[----:B------:R-:W-:-:S02]  /*2d00*/  IMAD R132, R0, 0xa4, RZ ;  /* 0x000000a400847824 */ /* 0x000fc400078e02ff */
[----:B------:R1:W3:Y:S01]  /*2d10*/  LDG.E.U8 R143, desc[UR24][R122.64] ;  /* 0x000000187a8f7981 */ /* 0x0002e2000c1e1100 */
[----:B0-----:R-:W-:-:S03]  /*2d20*/  IADD3 R126, P0, PT, R128, R3, RZ ;  /* 0x00000003807e7210 */ /* 0x001fc60007f1e0ff */
[----:B------:R0:W3:Y:S01]  /*2d30*/  LDG.E.U8 R145, desc[UR24][R124.64] ;  /* 0x000000187c917981 */ /* 0x0000e2000c1e1100 */
[----:B------:R-:W-:Y:S01]  /*2d40*/  LEA.HI.X.SX32 R127, R128, R2, 0x1, P0 ;  /* 0x00000002807f7211 */ /* 0x000fe200000f0eff */
[----:B------:R-:W-:Y:S01]  /*2d50*/  IMAD R128, R0, 0xac, RZ ;  /* 0x000000ac00807824 */ /* 0x000fe200078e02ff */
[----:B-1----:R-:W-:-:S03]  /*2d60*/  IADD3 R122, P1, PT, R129, R3, RZ ;  /* 0x00000003817a7210 */ /* 0x002fc60007f3e0ff */
[----:B------:R1:W3:Y:S01]  /*2d70*/  LDG.E.U8 R147, desc[UR24][R126.64] ;  /* 0x000000187e937981 */ /* 0x0002e2000c1e1100 */
[-C--:B0-----:R-:W-:Y:S02]  /*2d80*/  IADD3 R124, P0, PT, R132, R3.reuse, RZ ;  /* 0x00000003847c7210 */ /* 0x081fe40007f1e0ff */
[-C--:B------:R-:W-:Y:S01]  /*2d90*/  LEA.HI.X.SX32 R123, R129, R2.reuse, 0x1, P1 ;  /* 0x00000002817b7211 */ /* 0x080fe200008f0eff */
[----:B------:R-:W-:Y:S01]  /*2da0*/  IMAD R129, R0, 0xb4, RZ ;  /* 0x000000b400817824 */ /* 0x000fe200078e02ff */
[----:B------:R-:W-:Y:S01]  /*2db0*/  LEA.HI.X.SX32 R125, R132, R2, 0x1, P0 ;  /* 0x00000002847d7211 */ /* 0x000fe200000f0eff */
[----:B------:R-:W-:Y:S02]  /*2dc0*/  IMAD R132, R0, 0xbc, RZ ;  /* 0x000000bc00847824 */ /* 0x000fe400078e02ff */
[----:B------:R0:W3:Y:S01]  /*2dd0*/  LDG.E.U8 R149, desc[UR24][R122.64] ;  /* 0x000000187a957981 */ /* 0x0000e2000c1e1100 */
[----:B-1----:R-:W-:-:S03]  /*2de0*/  IADD3 R126, P1, PT, R128, R3, RZ ;  /* 0x00000003807e7210 */ /* 0x002fc60007f3e0ff */
[----:B------:R1:W3:Y:S01]  /*2df0*/  LDG.E.U8 R151, desc[UR24][R124.64] ;  /* 0x000000187c977981 */ /* 0x0002e2000c1e1100 */
[----:B------:R-:W-:Y:S01]  /*2e00*/  LEA.HI.X.SX32 R127, R128, R2, 0x1, P1 ;  /* 0x00000002807f7211 */ /* 0x000fe200008f0eff */
[----:B------:R-:W-:Y:S01]  /*2e10*/  IMAD R128, R0, 0xc4, RZ ;  /* 0x000000c400807824 */ /* 0x000fe200078e02ff */
[----:B0-----:R-:W-:-:S03]  /*2e20*/  IADD3 R122, P0, PT, R129, R3, RZ ;  /* 0x00000003817a7210 */ /* 0x001fc60007f1e0ff */
[----:B------:R0:W3:Y:S01]  /*2e30*/  LDG.E.U8 R153, desc[UR24][R126.64] ;  /* 0x000000187e997981 */ /* 0x0000e2000c1e1100 */
[-C--:B-1----:R-:W-:Y:S02]  /*2e40*/  IADD3 R124, P1, PT, R132, R3.reuse, RZ ;  /* 0x00000003847c7210 */ /* 0x082fe40007f3e0ff */
[-C--:B------:R-:W-:Y:S01]  /*2e50*/  LEA.HI.X.SX32 R123, R129, R2.reuse, 0x1, P0 ;  /* 0x00000002817b7211 */ /* 0x080fe200000f0eff */
[----:B------:R-:W-:Y:S01]  /*2e60*/  IMAD R129, R0, 0xcc, RZ ;  /* 0x000000cc00817824 */ /* 0x000fe200078e02ff */
[-C--:B------:R-:W-:Y:S01]  /*2e70*/  LEA.HI.X.SX32 R125, R132, R2.reuse, 0x1, P1 ;  /* 0x00000002847d7211 */ /* 0x080fe200008f0eff */
[----:B------:R-:W-:Y:S01]  /*2e80*/  IMAD R132, R0, 0xd4, RZ ;  /* 0x000000d400847824 */ /* 0x000fe200078e02ff */
[C---:B0-----:R-:W-:Y:S01]  /*2e90*/  IADD3 R126, P0, PT, R128.reuse, R3, RZ ;  /* 0x00000003807e7210 */ /* 0x041fe20007f1e0ff */
[----:B------:R0:W3:Y:S03]  /*2ea0*/  LDG.E.U8 R155, desc[UR24][R122.64] ;  /* 0x000000187a9b7981 */ /* 0x0000e6000c1e1100 */
[----:B------:R-:W-:Y:S01]  /*2eb0*/  LEA.HI.X.SX32 R127, R128, R2, 0x1, P0 ;  /* 0x00000002807f7211 */ /* 0x000fe200000f0eff */
[----:B------:R1:W3:Y:S01]  /*2ec0*/  LDG.E.U8 R157, desc[UR24][R124.64] ;  /* 0x000000187c9d7981 */ /* 0x0002e2000c1e1100 */
[----:B------:R-:W-:-:S03]  /*2ed0*/  IMAD R128, R0, 0xdc, RZ ;  /* 0x000000dc00807824 */ /* 0x000fc600078e02ff */
[----:B------:R1:W3:Y:S01]  /*2ee0*/  LDG.E.U8 R159, desc[UR24][R126.64] ;  /* 0x000000187e9f7981 */ /* 0x0002e2000c1e1100 */
[CC--:B0-----:R-:W-:Y:S02]  /*2ef0*/  IADD3 R122, P1, PT, R129.reuse, R3.reuse, RZ ;  /* 0x00000003817a7210 */ /* 0x0c1fe40007f3e0ff */
[CC--:B-1----:R-:W-:Y:S02]  /*2f00*/  IADD3 R124, P0, PT, R132.reuse, R3.reuse, RZ ;  /* 0x00000003847c7210 */ /* 0x0c2fe40007f1e0ff */
[-C--:B------:R-:W-:Y:S02]  /*2f10*/  LEA.HI.X.SX32 R123, R129, R2.reuse, 0x1, P1 ;  /* 0x00000002817b7211 */ /* 0x080fe400008f0eff */
[-C--:B------:R-:W-:Y:S01]  /*2f20*/  LEA.HI.X.SX32 R125, R132, R2.reuse, 0x1, P0 ;  /* 0x00000002847d7211 */ /* 0x080fe200000f0eff */
[----:B------:R-:W-:Y:S01]  /*2f30*/  IMAD R132, R0, 0xec, RZ ;  /* 0x000000ec00847824 */ /* 0x000fe200078e02ff */
[----:B------:R-:W-:Y:S01]  /*2f40*/  IADD3 R126, P1, PT, R128, R3, RZ ;  /* 0x00000003807e7210 */ /* 0x000fe20007f3e0ff */
[----:B------:R-:W-:Y:S01]  /*2f50*/  IMAD R129, R0, 0xe4, RZ ;  /* 0x000000e400817824 */ /* 0x000fe200078e02ff */
[----:B------:R-:W3:Y:S02]  /*2f60*/  LDG.E.U8 R161, desc[UR24][R122.64] ;  /* 0x000000187aa17981 */ /* 0x000ee4000c1e1100 */
[----:B------:R-:W-:-:S02]  /*2f70*/  LEA.HI.X.SX32 R127, R128, R2, 0x1, P1 ;  /* 0x00000002807f7211 */ /* 0x000fc400008f0eff */
[----:B------:R0:W3:Y:S01]  /*2f80*/  LDG.E.U8 R163, desc[UR24][R124.64] ;  /* 0x000000187ca37981 */ /* 0x0000e2000c1e1100 */
[----:B------:R-:W-:-:S03]  /*2f90*/  IMAD R128, R0, 0x5, RZ ;  /* 0x0000000500807824 */ /* 0x000fc600078e02ff */
[----:B------:R1:W3:Y:S01]  /*2fa0*/  LDG.E.U8 R165, desc[UR24][R126.64] ;  /* 0x000000187ea57981 */ /* 0x0002e2000c1e1100 */
[----:B0-----:R-:W-:-:S04]  /*2fb0*/  IADD3 R124, P1, PT, R132, R3, RZ ;  /* 0x00000003847c7210 */ /* 0x001fc80007f3e0ff */
[----:B------:R-:W-:Y:S01]  /*2fc0*/  LEA.HI.X.SX32 R125, R132, R2, 0x1, P1 ;  /* 0x00000002847d7211 */ /* 0x000fe200008f0eff */
[----:B------:R-:W-:Y:S01]  /*2fd0*/  IMAD R132, R0, 0xf4, RZ ;  /* 0x000000f400847824 */ /* 0x000fe200078e02ff */
[----:B------:R-:W-:-:S03]  /*2fe0*/  IADD3 R122, P0, PT, R129, R3, RZ ;  /* 0x00000003817a7210 */ /* 0x000fc60007f1e0ff */
[----:B------:R0:W3:Y:S01]  /*2ff0*/  LDG.E.U8 R168, desc[UR24][R124.64] ;  /* 0x000000187ca87981 */ /* 0x0000e2000c1e1100 */
[CC--:B-1----:R-:W-:Y:S02]  /*3000*/  IADD3 R126, P1, PT, R132.reuse, R3.reuse, RZ ;  /* 0x00000003847e7210 */ /* 0x0c2fe40007f3e0ff */
[-C--:B------:R-:W-:Y:S02]  /*3010*/  LEA.HI.X.SX32 R123, R129, R2.reuse, 0x1, P0 ;  /* 0x00000002817b7211 */ /* 0x080fe400000f0eff */
[----:B------:R-:W-:Y:S01]  /*3020*/  LEA.HI.X.SX32 R127, R132, R2, 0x1, P1 ;  /* 0x00000002847f7211 */ /* 0x000fe200008f0eff */
[C---:B------:R-:W-:Y:S02]  /*3030*/  IMAD R132, R0.reuse, 0x15, RZ ;  /* 0x0000001500847824 */ /* 0x040fe400078e02ff */
[----:B------:R-:W-:Y:S01]  /*3040*/  IMAD R129, R0, 0xd, RZ ;  /* 0x0000000d00817824 */ /* 0x000fe200078e02ff */
[----:B------:R1:W3:Y:S01]  /*3050*/  LDG.E.U8 R166, desc[UR24][R122.64] ;  /* 0x000000187aa67981 */ /* 0x0002e2000c1e1100 */
[----:B0-----:R-:W-:-:S03]  /*3060*/  IADD3 R124, P0, PT, R128, R3, RZ ;  /* 0x00000003807c7210 */ /* 0x001fc60007f1e0ff */
[----:B------:R0:W3:Y:S01]  /*3070*/  LDG.E.U8 R170, desc[UR24][R126.64] ;  /* 0x000000187eaa7981 */ /* 0x0000e2000c1e1100 */
[----:B------:R-:W-:Y:S01]  /*3080*/  LEA.HI.X.SX32 R125, R128, R2, 0x1, P0 ;  /* 0x00000002807d7211 */ /* 0x000fe200000f0eff */
[----:B------:R-:W-:Y:S01]  /*3090*/  IMAD R128, R0, 0x1d, RZ ;  /* 0x0000001d00807824 */ /* 0x000fe200078e02ff */
[----:B-1----:R-:W-:-:S03]  /*30a0*/  IADD3 R122, P1, PT, R129, R3, RZ ;  /* 0x00000003817a7210 */ /* 0x002fc60007f3e0ff */
[----:B------:R-:W3:Y:S01]  /*30b0*/  LDG.E.U8 R172, desc[UR24][R124.64] ;  /* 0x000000187cac7981 */ /* 0x000ee2000c1e1100 */
[----:B0-----:R-:W-:-:S04]  /*30c0*/  IADD3 R126, P0, PT, R132, R3, RZ ;  /* 0x00000003847e7210 */ /* 0x001fc80007f1e0ff */
[----:B------:R-:W-:-:S05]  /*30d0*/  LEA.HI.X.SX32 R127, R132, R2, 0x1, P0 ;  /* 0x00000002847f7211 */ /* 0x000fca00000f0eff */
[----:B------:R0:W3:Y:S02]  /*30e0*/  LDG.E.U8 R176, desc[UR24][R126.64] ;  /* 0x000000187eb07981 */ /* 0x0000e4000c1e1100 */
[----:B0-----:R-:W-:-:S04]  /*30f0*/  IADD3 R126, P0, PT, R3, UR4, RZ ;  /* 0x00000004037e7c10 */ /* 0x001fc8000ff1e0ff */
[----:B------:R-:W-:-:S05]  /*3100*/  LEA.HI.X.SX32 R127, R173, R2, 0x1, P0 ;  /* 0x00000002ad7f7211 */ /* 0x000fca00000f0eff */
[----:B------:R-:W3:Y:S01]  /*3110*/  LDG.E.U8 R132, desc[UR24][R126.64] ;  /* 0x000000187e847981 */ /* 0x000ee2000c1e1100 */
[----:B------:R-:W-:Y:S01]  /*3120*/  LEA.HI.X.SX32 R123, R129, R2, 0x1, P1 ;  /* 0x00000002817b7211 */ /* 0x000fe200008f0eff */
[----:B------:R-:W-:Y:S01]  /*3130*/  IMAD R129, R0, 0x25, RZ ;  /* 0x0000002500817824 */ /* 0x000fe200078e02ff */
[----:B------:R-:W-:-:S03]  /*3140*/  IADD3 R124, P1, PT, R128, R3, RZ ;  /* 0x00000003807c7210 */ /* 0x000fc60007f3e0ff */
[----:B------:R0:W3:Y:S01]  /*3150*/  LDG.E.U8 R174, desc[UR24][R122.64] ;  /* 0x000000187aae7981 */ /* 0x0000e2000c1e1100 */
[----:B------:R-:W-:Y:S01]  /*3160*/  LEA.HI.X.SX32 R125, R128, R2, 0x1, P1 ;  /* 0x00000002807d7211 */ /* 0x000fe200008f0eff */
[----:B------:R-:W-:-:S04]  /*3170*/  IMAD R128, R0, 0x2d, RZ ;  /* 0x0000002d00807824 */ /* 0x000fc800078e02ff */
[----:B------:R1:W4:Y:S01]  /*3180*/  LDG.E.U8 R178, desc[UR24][R124.64] ;  /* 0x000000187cb27981 */ /* 0x000322000c1e1100 */
[----:B0-----:R-:W-:-:S04]  /*3190*/  IADD3 R122, P2, PT, R129, R3, RZ ;  /* 0x00000003817a7210 */ /* 0x001fc80007f5e0ff */
[-C--:B------:R-:W-:Y:S01]  /*31a0*/  LEA.HI.X.SX32 R123, R129, R2.reuse, 0x1, P2 ;  /* 0x00000002817b7211 */ /* 0x080fe200010f0eff */
[----:B------:R-:W-:Y:S01]  /*31b0*/  IMAD R129, R0, 0x35, RZ ;  /* 0x0000003500817824 */ /* 0x000fe200078e02ff */
[-C--:B-1----:R-:W-:Y:S01]  /*31c0*/  IADD3 R124, P1, PT, R128, R3.reuse, RZ ;  /* 0x00000003807c7210 */ /* 0x082fe20007f3e0ff */
[----:B------:R-:W-:Y:S02]  /*31d0*/  IMAD R173, R0, 0x3d, RZ ;  /* 0x0000003d00ad7824 */ /* 0x000fe400078e02ff */
[----:B------:R0:W4:Y:S01]  /*31e0*/  LDG.E.U8 R180, desc[UR24][R122.64] ;  /* 0x000000187ab47981 */ /* 0x000122000c1e1100 */
[----:B------:R-:W-:Y:S01]  /*31f0*/  LEA.HI.X.SX32 R125, R128, R2, 0x1, P1 ;  /* 0x00000002807d7211 */ /* 0x000fe200008f0eff */
[----:B------:R-:W-:Y:S01]  /*3200*/  IMAD R128, R0, 0x45, RZ ;  /* 0x0000004500807824 */ /* 0x000fe200078e02ff */
[----:B------:R-:W-:-:S03]  /*3210*/  IADD3 R126, P1, PT, R173, R3, RZ ;  /* 0x00000003ad7e7210 */ /* 0x000fc60007f3e0ff */
[----:B------:R1:W4:Y:S01]  /*3220*/  LDG.E.U8 R182, desc[UR24][R124.64] ;  /* 0x000000187cb67981 */ /* 0x000322000c1e1100 */
[----:B0-----:R-:W-:-:S04]  /*3230*/  IADD3 R122, P0, PT, R129, R3, RZ ;  /* 0x00000003817a7210 */ /* 0x001fc80007f1e0ff */
[-C--:B------:R-:W-:Y:S01]  /*3240*/  LEA.HI.X.SX32 R123, R129, R2.reuse, 0x1, P0 ;  /* 0x00000002817b7211 */ /* 0x080fe200000f0eff */
[----:B------:R-:W-:Y:S01]  /*3250*/  IMAD R129, R0, 0x4d, RZ ;  /* 0x0000004d00817824 */ /* 0x000fe200078e02ff */
[CC--:B-1----:R-:W-:Y:S02]  /*3260*/  IADD3 R124, P0, PT, R128.reuse, R3.reuse, RZ ;  /* 0x00000003807c7210 */ /* 0x0c2fe40007f1e0ff */
[-C--:B------:R-:W-:Y:S01]  /*3270*/  LEA.HI.X.SX32 R127, R173, R2.reuse, 0x1, P1 ;  /* 0x00000002ad7f7211 */ /* 0x080fe200008f0eff */
[----:B------:R0:W4:Y:S01]  /*3280*/  LDG.E.U8 R184, desc[UR24][R122.64] ;  /* 0x000000187ab87981 */ /* 0x000122000c1e1100 */
[----:B------:R-:W-:Y:S01]  /*3290*/  LEA.HI.X.SX32 R125, R128, R2, 0x1, P0 ;  /* 0x00000002807d7211 */ /* 0x000fe200000f0eff */
[C---:B------:R-:W-:Y:S02]  /*32a0*/  IMAD R173, R0.reuse, 0x55, RZ ;  /* 0x0000005500ad7824 */ /* 0x040fe400078e02ff */
[----:B------:R-:W-:Y:S01]  /*32b0*/  IMAD R128, R0, 0x5d, RZ ;  /* 0x0000005d00807824 */ /* 0x000fe200078e02ff */
[----:B------:R1:W4:Y:S04]  /*32c0*/  LDG.E.U8 R186, desc[UR24][R126.64] ;  /* 0x000000187eba7981 */ /* 0x000328000c1e1100 */
[----:B------:R1:W4:Y:S01]  /*32d0*/  LDG.E.U8 R188, desc[UR24][R124.64] ;  /* 0x000000187cbc7981 */ /* 0x000322000c1e1100 */
[----:B0-----:R-:W-:-:S04]  /*32e0*/  IADD3 R122, P1, PT, R129, R3, RZ ;  /* 0x00000003817a7210 */ /* 0x001fc80007f3e0ff */
[-C--:B------:R-:W-:Y:S01]  /*32f0*/  LEA.HI.X.SX32 R123, R129, R2.reuse, 0x1, P1 ;  /* 0x00000002817b7211 */ /* 0x080fe200008f0eff */
[----:B------:R-:W-:Y:S01]  /*3300*/  IMAD R129, R0, 0x65, RZ ;  /* 0x0000006500817824 */ /* 0x000fe200078e02ff */
[CC--:B-1----:R-:W-:Y:S02]  /*3310*/  IADD3 R126, P0, PT, R173.reuse, R3.reuse, RZ ;  /* 0x00000003ad7e7210 */ /* 0x0c2fe40007f1e0ff */
[-C--:B------:R-:W-:Y:S01]  /*3320*/  IADD3 R124, P1, PT, R128, R3.reuse, RZ ;  /* 0x00000003807c7210 */ /* 0x080fe20007f3e0ff */
[----:B------:R0:W4:Y:S01]  /*3330*/  LDG.E.U8 R190, desc[UR24][R122.64] ;  /* 0x000000187abe7981 */ /* 0x000122000c1e1100 */
[-C--:B------:R-:W-:Y:S01]  /*3340*/  LEA.HI.X.SX32 R127, R173, R2.reuse, 0x1, P0 ;  /* 0x00000002ad7f7211 */ /* 0x080fe200000f0eff */
[----:B------:R-:W-:Y:S01]  /*3350*/  IMAD R173, R0, 0x6d, RZ ;  /* 0x0000006d00ad7824 */ /* 0x000fe200078e02ff */
[----:B------:R-:W-:Y:S01]  /*3360*/  LEA.HI.X.SX32 R125, R128, R2, 0x1, P1 ;  /* 0x00000002807d7211 */ /* 0x000fe200008f0eff */
[----:B------:R-:W-:Y:S02]  /*3370*/  IMAD R128, R0, 0x75, RZ ;  /* 0x0000007500807824 */ /* 0x000fe400078e02ff */
[----:B------:R1:W4:Y:S01]  /*3380*/  LDG.E.U8 R192, desc[UR24][R126.64] ;  /* 0x000000187ec07981 */ /* 0x000322000c1e1100 */
[----:B0-----:R-:W-:-:S03]  /*3390*/  IADD3 R122, P0, PT, R129, R3, RZ ;  /* 0x00000003817a7210 */ /* 0x001fc60007f1e0ff */
[----:B------:R0:W4:Y:S01]  /*33a0*/  LDG.E.U8 R194, desc[UR24][R124.64] ;  /* 0x000000187cc27981 */ /* 0x000122000c1e1100 */
[----:B------:R-:W-:Y:S01]  /*33b0*/  LEA.HI.X.SX32 R123, R129, R2, 0x1, P0 ;  /* 0x00000002817b7211 */ /* 0x000fe200000f0eff */
[----:B------:R-:W-:Y:S01]  /*33c0*/  IMAD R129, R0, 0x7d, RZ ;  /* 0x0000007d00817824 */ /* 0x000fe200078e02ff */
[----:B-1----:R-:W-:-:S03]  /*33d0*/  IADD3 R126, P1, PT, R173, R3, RZ ;  /* 0x00000003ad7e7210 */ /* 0x002fc60007f3e0ff */
[----:B------:R1:W4:Y:S01]  /*33e0*/  LDG.E.U8 R196, desc[UR24][R122.64] ;  /* 0x000000187ac47981 */ /* 0x000322000c1e1100 */
[-C--:B0-----:R-:W-:Y:S02]  /*33f0*/  IADD3 R124, P0, PT, R128, R3.reuse, RZ ;  /* 0x00000003807c7210 */ /* 0x081fe40007f1e0ff */
[-C--:B------:R-:W-:Y:S01]  /*3400*/  LEA.HI.X.SX32 R127, R173, R2.reuse, 0x1, P1 ;  /* 0x00000002ad7f7211 */ /* 0x080fe200008f0eff */
[----:B------:R-:W-:Y:S01]  /*3410*/  IMAD R173, R0, 0x85, RZ ;  /* 0x0000008500ad7824 */ /* 0x000fe200078e02ff */
[----:B------:R-:W-:Y:S01]  /*3420*/  LEA.HI.X.SX32 R125, R128, R2, 0x1, P0 ;  /* 0x00000002807d7211 */ /* 0x000fe200000f0eff */
[----:B------:R-:W-:Y:S02]  /*3430*/  IMAD R128, R0, 0x8d, RZ ;  /* 0x0000008d00807824 */ /* 0x000fe400078e02ff */
[----:B------:R0:W4:Y:S01]  /*3440*/  LDG.E.U8 R198, desc[UR24][R126.64] ;  /* 0x000000187ec67981 */ /* 0x000122000c1e1100 */
[----:B-1----:R-:W-:-:S03]  /*3450*/  IADD3 R122, P1, PT, R129, R3, RZ ;  /* 0x00000003817a7210 */ /* 0x002fc60007f3e0ff */
[----:B------:R1:W4:Y:S01]  /*3460*/  LDG.E.U8 R200, desc[UR24][R124.64] ;  /* 0x000000187cc87981 */ /* 0x000322000c1e1100 */
[----:B------:R-:W-:Y:S01]  /*3470*/  LEA.HI.X.SX32 R123, R129, R2, 0x1, P1 ;  /* 0x00000002817b7211 */ /* 0x000fe200008f0eff */
[----:B------:R-:W-:Y:S01]  /*3480*/  IMAD R129, R0, 0x95, RZ ;  /* 0x0000009500817824 */ /* 0x000fe200078e02ff */
[----:B0-----:R-:W-:-:S03]  /*3490*/  IADD3 R126, P0, PT, R173, R3, RZ ;  /* 0x00000003ad7e7210 */ /* 0x001fc60007f1e0ff */
[----:B------:R0:W4:Y:S01]  /*34a0*/  LDG.E.U8 R202, desc[UR24][R122.64] ;  /* 0x000000187aca7981 */ /* 0x000122000c1e1100 */
[-C--:B-1----:R-:W-:Y:S02]  /*34b0*/  IADD3 R124, P1, PT, R128, R3.reuse, RZ ;  /* 0x00000003807c7210 */ /* 0x082fe40007f3e0ff */
[-C--:B------:R-:W-:Y:S01]  /*34c0*/  LEA.HI.X.SX32 R127, R173, R2.reuse, 0x1, P0 ;  /* 0x00000002ad7f7211 */ /* 0x080fe200000f0eff */
[----:B------:R-:W-:Y:S01]  /*34d0*/  IMAD R173, R0, 0x9d, RZ ;  /* 0x0000009d00ad7824 */ /* 0x000fe200078e02ff */
[-C--:B------:R-:W-:Y:S01]  /*34e0*/  LEA.HI.X.SX32 R125, R128, R2.reuse, 0x1, P1 ;  /* 0x00000002807d7211 */ /* 0x080fe200008f0eff */
[C---:B------:R-:W-:Y:S01]  /*34f0*/  IMAD R128, R0.reuse, 0xa5, RZ ;  /* 0x000000a500807824 */ /* 0x040fe200078e02ff */
[C---:B0-----:R-:W-:Y:S01]  /*3500*/  IADD3 R122, P0, PT, R129.reuse, R3, RZ ;  /* 0x00000003817a7210 */ /* 0x041fe20007f1e0ff */
[----:B------:R0:W4:Y:S03]  /*3510*/  LDG.E.U8 R204, desc[UR24][R126.64] ;  /* 0x000000187ecc7981 */ /* 0x000126000c1e1100 */
[----:B------:R-:W-:Y:S01]  /*3520*/  LEA.HI.X.SX32 R123, R129, R2, 0x1, P0 ;  /* 0x00000002817b7211 */ /* 0x000fe200000f0eff */
[----:B------:R1:W4:Y:S01]  /*3530*/  LDG.E.U8 R206, desc[UR24][R124.64] ;  /* 0x000000187cce7981 */ /* 0x000322000c1e1100 */
[----:B------:R-:W-:-:S03]  /*3540*/  IMAD R129, R0, 0xad, RZ ;  /* 0x000000ad00817824 */ /* 0x000fc600078e02ff */
[----:B------:R2:W4:Y:S01]  /*3550*/  LDG.E.U8 R208, desc[UR24][R122.64] ;  /* 0x000000187ad07981 */ /* 0x000522000c1e1100 */
[CC--:B0-----:R-:W-:Y:S02]  /*3560*/  IADD3 R126, P1, PT, R173.reuse, R3.reuse, RZ ;  /* 0x00000003ad7e7210 */ /* 0x0c1fe40007f3e0ff */
[CC--:B-1----:R-:W-:Y:S02]  /*3570*/  IADD3 R124, P0, PT, R128.reuse, R3.reuse, RZ ;  /* 0x00000003807c7210 */ /* 0x0c2fe40007f1e0ff */
[-C--:B------:R-:W-:Y:S02]  /*3580*/  LEA.HI.X.SX32 R127, R173, R2.reuse, 0x1, P1 ;  /* 0x00000002ad7f7211 */ /* 0x080fe400008f0eff */
[----:B------:R-:W-:Y:S01]  /*3590*/  LEA.HI.X.SX32 R125, R128, R2, 0x1, P0 ;  /* 0x00000002807d7211 */ /* 0x000fe200000f0eff */
[C---:B------:R-:W-:Y:S01]  /*35a0*/  IMAD R128, R0.reuse, 0xb5, RZ ;  /* 0x000000b500807824 */ /* 0x040fe200078e02ff */
[----:B--2---:R-:W-:Y:S01]  /*35b0*/  IADD3 R122, P1, PT, R129, R3, RZ ;  /* 0x00000003817a7210 */ /* 0x004fe20007f3e0ff */
[----:B------:R-:W-:Y:S01]  /*35c0*/  STS.U8 [R183+UR10], R96 ;  /* 0x00000060b7007988 */ /* 0x000fe2000800000a */
[----:B------:R-:W-:-:S02]  /*35d0*/  IMAD R173, R0, 0xc5, RZ ;  /* 0x000000c500ad7824 */ /* 0x000fc400078e02ff */
[----:B------:R-:W-:Y:S01]  /*35e0*/  LEA.HI.X.SX32 R123, R129, R2, 0x1, P1 ;  /* 0x00000002817b7211 */ /* 0x000fe200008f0eff */
[----:B------:R0:W2:Y:S01]  /*35f0*/  LDG.E.U8 R212, desc[UR24][R124.64] ;  /* 0x000000187cd47981 */ /* 0x0000a2000c1e1100 */
[----:B------:R-:W-:-:S03]  /*3600*/  IMAD R129, R0, 0xbd, RZ ;  /* 0x000000bd00817824 */ /* 0x000fc600078e02ff */
[----:B------:R-:W-:Y:S04]  /*3610*/  STS.U8 [R183+UR10+0x400], R100 ;  /* 0x00040064b7007988 */ /* 0x000fe8000800000a */
[----:B------:R-:W-:Y:S01]  /*3620*/  STS.U8 [R183+UR10+0x800], R106 ;  /* 0x0008006ab7007988 */ /* 0x000fe2000800000a */
[----:B0-----:R-:W-:-:S03]  /*3630*/  IADD3 R124, P0, PT, R128, R3, RZ ;  /* 0x00000003807c7210 */ /* 0x001fc60007f1e0ff */
[----:B------:R-:W-:Y:S01]  /*3640*/  STS.U8 [R183+UR10+0xc00], R102 ;  /* 0x000c0066b7007988 */ /* 0x000fe2000800000a */
[----:B------:R-:W-:-:S03]  /*3650*/  LEA.HI.X.SX32 R125, R128, R2, 0x1, P0 ;  /* 0x00000002807d7211 */ /* 0x000fc600000f0eff */
[----:B------:R-:W-:Y:S01]  /*3660*/  STS.U8 [R183+UR10+0x1000], R98 ;  /* 0x00100062b7007988 */ /* 0x000fe2000800000a */
[----:B------:R-:W-:-:S03]  /*3670*/  IMAD R128, R0, 0xcd, RZ ;  /* 0x000000cd00807824 */ /* 0x000fc600078e02ff */
[----:B------:R-:W-:Y:S04]  /*3680*/  STS.U8 [R183+UR10+0x1400], R103 ;  /* 0x00140067b7007988 */ /* 0x000fe8000800000a */
[----:B------:R0:W2:Y:S04]  /*3690*/  LDG.E.U8 R210, desc[UR24][R126.64] ;  /* 0x000000187ed27981 */ /* 0x0000a8000c1e1100 */
[----:B------:R1:W2:Y:S04]  /*36a0*/  LDG.E.U8 R214, desc[UR24][R122.64] ;  /* 0x000000187ad67981 */ /* 0x0002a8000c1e1100 */
[----:B------:R-:W-:Y:S01]  /*36b0*/  STS.U8 [R183+UR10+0x1800], R108 ;  /* 0x0018006cb7007988 */ /* 0x000fe2000800000a */
[----:B0-----:R-:W-:-:S03]  /*36c0*/  IADD3 R126, P1, PT, R129, R3, RZ ;  /* 0x00000003817e7210 */ /* 0x001fc60007f3e0ff */
[----:B------:R-:W-:Y:S01]  /*36d0*/  STS.U8 [R183+UR10+0x1c00], R131 ;  /* 0x001c0083b7007988 */ /* 0x000fe2000800000a */
[----:B-1----:R-:W-:-:S03]  /*36e0*/  IADD3 R122, P0, PT, R173, R3, RZ ;  /* 0x00000003ad7a7210 */ /* 0x002fc60007f1e0ff */
[----:B------:R-:W-:Y:S01]  /*36f0*/  STS.U8 [R183+UR10+0x2000], R107 ;  /* 0x0020006bb7007988 */ /* 0x000fe2000800000a */
[----:B------:R-:W-:-:S03]  /*3700*/  LEA.HI.X.SX32 R127, R129, R2, 0x1, P1 ;  /* 0x00000002817f7211 */ /* 0x000fc600008f0eff */
[----:B------:R-:W-:Y:S01]  /*3710*/  STS.U8 [R183+UR10+0x2400], R104 ;  /* 0x00240068b7007988 */ /* 0x000fe2000800000a */
[----:B------:R-:W-:Y:S01]  /*3720*/  LEA.HI.X.SX32 R123, R173, R2, 0x1, P0 ;  /* 0x00000002ad7b7211 */ /* 0x000fe200000f0eff */
[----:B------:R-:W-:Y:S02]  /*3730*/  IMAD R173, R0, 0xdd, RZ ;  /* 0x000000dd00ad7824 */ /* 0x000fe400078e02ff */
[----:B------:R-:W-:Y:S04]  /*3740*/  STS.U8 [R183+UR10+0x2800], R99 ;  /* 0x00280063b7007988 */ /* 0x000fe8000800000a */
[----:B------:R0:W2:Y:S04]  /*3750*/  LDG.E.U8 R216, desc[UR24][R124.64] ;  /* 0x000000187cd87981 */ /* 0x0000a8000c1e1100 */
[----:B------:R-:W-:Y:S04]  /*3760*/  STS.U8 [R183+UR10+0x2c00], R97 ;  /* 0x002c0061b7007988 */ /* 0x000fe8000800000a */
[----:B------:R-:W-:Y:S01]  /*3770*/  STS.U8 [R183+UR10+0x3000], R109 ;  /* 0x0030006db7007988 */ /* 0x000fe2000800000a */
[----:B0-----:R-:W-:-:S03]  /*3780*/  IADD3 R124, P1, PT, R128, R3, RZ ;  /* 0x00000003807c7210 */ /* 0x001fc60007f3e0ff */
[----:B------:R-:W-:Y:S01]  /*3790*/  STS.U8 [R183+UR10+0x3400], R111 ;  /* 0x0034006fb7007988 */ /* 0x000fe2000800000a */
[----:B------:R-:W-:-:S03]  /*37a0*/  LEA.HI.X.SX32 R125, R128, R2, 0x1, P1 ;  /* 0x00000002807d7211 */ /* 0x000fc600008f0eff */
[----:B------:R-:W-:Y:S04]  /*37b0*/  STS.U8 [R183+UR10+0x3800], R112 ;  /* 0x00380070b7007988 */ /* 0x000fe8000800000a */
[----:B------:R-:W-:Y:S04]  /*37c0*/  STS.U8 [R183+UR10+0x3c00], R110 ;  /* 0x003c006eb7007988 */ /* 0x000fe8000800000a */
[----:B------:R0:W2:Y:S04]  /*37d0*/  LDG.E.U8 R220, desc[UR24][R122.64] ;  /* 0x000000187adc7981 */ /* 0x0000a8000c1e1100 */
[----:B------:R-:W-:Y:S04]  /*37e0*/  STS.U8 [R183+UR10+0x4000], R101 ;  /* 0x00400065b7007988 */ /* 0x000fe8000800000a */
[----:B------:R-:W-:Y:S01]  /*37f0*/  STS.U8 [R183+UR10+0x4400], R113 ;  /* 0x00440071b7007988 */ /* 0x000fe2000800000a */
[----:B0-----:R-:W-:-:S03]  /*3800*/  IADD3 R122, P1, PT, R173, R3, RZ ;  /* 0x00000003ad7a7210 */ /* 0x001fc60007f3e0ff */
[----:B------:R-:W-:Y:S01]  /*3810*/  STS.U8 [R183+UR10+0x4800], R105 ;  /* 0x00480069b7007988 */ /* 0x000fe2000800000a */
[----:B------:R-:W-:Y:S01]  /*3820*/  IMAD R175, R175, 0xfc, RZ ;  /* 0x000000fcafaf7824 */ /* 0x000fe200078e02ff */
[----:B------:R-:W-:Y:S02]  /*3830*/  LEA.HI.X.SX32 R123, R173, R2, 0x1, P1 ;  /* 0x00000002ad7b7211 */ /* 0x000fe400008f0eff */
[----:B------:R-:W-:Y:S04]  /*3840*/  STS.U8 [R183+UR10+0x4c00], R114 ;  /* 0x004c0072b7007988 */ /* 0x000fe8000800000a */
[----:B------:R-:W-:Y:S04]  /*3850*/  STS.U8 [R183+UR10+0x5000], R115 ;  /* 0x00500073b7007988 */ /* 0x000fe8000800000a */
[----:B------:R-:W-:Y:S04]  /*3860*/  STS.U8 [R183+UR10+0x5400], R116 ;  /* 0x00540074b7007988 */ /* 0x000fe8000800000a */
[----:B------:R-:W-:Y:S01]  /*3870*/  STS.U8 [R183+UR10+0x5800], R117 ;  /* 0x00580075b7007988 */ /* 0x000fe2000800000a */
[----:B------:R-:W-:-:S03]  /*3880*/  IMAD R129, R0, 0xd5, RZ ;  /* 0x000000d500817824 */ /* 0x000fc600078e02ff */
[----:B------:R-:W-:Y:S01]  /*3890*/  STS.U8 [R183+UR10+0x5c00], R118 ;  /* 0x005c0076b7007988 */ /* 0x000fe2000800000a */
[----:B------:R-:W-:-:S03]  /*38a0*/  LOP3.LUT R181, R183, 0x10, RZ, 0x3c, !PT ;  /* 0x00000010b7b57812 */ /* 0x000fc600078e3cff */
        /* <DEDUP_REMOVED lines=9> */
[----:B------:R-:W-:Y:S01]  /*3940*/  STS.U8 [R183+UR10+0x7400], R69 ;  /* 0x00740045b7007988 */ /* 0x000fe2000800000a */
[----:B------:R-:W0:Y:S03]  /*3950*/  LDC R175, c[0x0][0x3b8] ;  /* 0x0000ee00ffaf7b82 */ /* 0x000e260000000800 */
[----:B------:R1:W2:Y:S04]  /*3960*/  LDG.E.U8 R218, desc[UR24][R126.64] ;  /* 0x000000187eda7981 */ /* 0x0002a8000c1e1100 */
[----:B------:R0:W-:Y:S04]  /*3970*/  STS.U8 [R183+UR10+0x7800], R70 ;  /* 0x00780046b7007988 */ /* 0x0001e8000800000a */
[----:B------:R-:W-:Y:S01]  /*3980*/  STS.U8 [R183+UR10+0x7c00], R71 ;  /* 0x007c0047b7007988 */ /* 0x000fe2000800000a */
[----:B-1----:R-:W-:-:S03]  /*3990*/  IADD3 R126, P0, PT, R129, R3, RZ ;  /* 0x00000003817e7210 */ /* 0x002fc60007f1e0ff */
[----:B------:R1:W2:Y:S01]  /*39a0*/  LDG.E.U8 R222, desc[UR24][R124.64] ;  /* 0x000000187cde7981 */ /* 0x0002a2000c1e1100 */
[----:B------:R-:W-:Y:S01]  /*39b0*/  LEA.HI.X.SX32 R127, R129, R2, 0x1, P0 ;  /* 0x00000002817f7211 */ /* 0x000fe200000f0eff */
[C---:B------:R-:W-:Y:S02]  /*39c0*/  IMAD R129, R0.reuse, 0xed, RZ ;  /* 0x000000ed00817824 */ /* 0x040fe400078e02ff */
[----:B------:R-:W2:Y:S01]  /*39d0*/  LDG.E.U8 R244, desc[UR24][R122.64] ;  /* 0x000000187af47981 */ /* 0x000ea2000c1e1100 */
[----:B------:R-:W-:-:S03]  /*39e0*/  IMAD R173, R0, 0xf5, RZ ;  /* 0x000000f500ad7824 */ /* 0x000fc600078e02ff */
[----:B------:R0:W2:Y:S04]  /*39f0*/  LDG.E.U8 R224, desc[UR24][R126.64] ;  /* 0x000000187ee07981 */ /* 0x0000a8000c1e1100 */
[----:B---3--:R3:W-:Y:S01]  /*3a00*/  STS.U8 [R181+UR10+0x80], R132 ;  /* 0x00008084b5007988 */ /* 0x0087e2000800000a */
[----:B-1----:R-:W-:-:S03]  /*3a10*/  IADD3 R124, P0, PT, R128, R3, RZ ;  /* 0x00000003807c7210 */ /* 0x002fc60007f1e0ff */
[----:B------:R-:W-:Y:S04]  /*3a20*/  STS.U8 [R181+UR10+0x480], R73 ;  /* 0x00048049b5007988 */ /* 0x000fe8000800000a */
[----:B------:R-:W-:Y:S04]  /*3a30*/  STS.U8 [R181+UR10+0x880], R72 ;  /* 0x00088048b5007988 */ /* 0x000fe8000800000a */
[----:B------:R-:W-:Y:S04]  /*3a40*/  STS.U8 [R181+UR10+0xc80], R74 ;  /* 0x000c804ab5007988 */ /* 0x000fe8000800000a */
[----:B------:R-:W-:Y:S01]  /*3a50*/  STS.U8 [R181+UR10+0x1080], R75 ;  /* 0x0010804bb5007988 */ /* 0x000fe2000800000a */
[----:B------:R-:W-:-:S03]  /*3a60*/  LEA.HI.X.SX32 R125, R128, R2, 0x1, P0 ;  /* 0x00000002807d7211 */ /* 0x000fc600000f0eff */
[----:B------:R-:W-:Y:S01]  /*3a70*/  STS.U8 [R181+UR10+0x1480], R76 ;  /* 0x0014804cb5007988 */ /* 0x000fe2000800000a */
[----:B0-----:R-:W-:-:S03]  /*3a80*/  IADD3 R126, P0, PT, R129, R3, RZ ;  /* 0x00000003817e7210 */ /* 0x001fc60007f1e0ff */
[----:B------:R-:W-:Y:S01]  /*3a90*/  STS.U8 [R181+UR10+0x1880], R78 ;  /* 0x0018804eb5007988 */ /* 0x000fe2000800000a */
[----:B------:R-:W-:-:S03]  /*3aa0*/  IMAD R128, R0, 0x6, RZ ;  /* 0x0000000600807824 */ /* 0x000fc600078e02ff */
[----:B------:R-:W-:Y:S04]  /*3ab0*/  STS.U8 [R181+UR10+0x1c80], R79 ;  /* 0x001c804fb5007988 */ /* 0x000fe8000800000a */
[----:B------:R-:W-:Y:S04]  /*3ac0*/  STS.U8 [R181+UR10+0x2080], R67 ;  /* 0x00208043b5007988 */ /* 0x000fe8000800000a */
[----:B------:R-:W-:Y:S01]  /*3ad0*/  STS.U8 [R181+UR10+0x2480], R77 ;  /* 0x0024804db5007988 */ /* 0x000fe2000800000a */
[----:B------:R-:W-:-:S03]  /*3ae0*/  LEA.HI.X.SX32 R127, R129, R2, 0x1, P0 ;  /* 0x00000002817f7211 */ /* 0x000fc600000f0eff */
[----:B------:R-:W-:Y:S01]  /*3af0*/  STS.U8 [R181+UR10+0x2880], R68 ;  /* 0x00288044b5007988 */ /* 0x000fe2000800000a */
[----:B------:R-:W-:-:S03]  /*3b00*/  IMAD R129, R0, 0xe, RZ ;  /* 0x0000000e00817824 */ /* 0x000fc600078e02ff */
[----:B------:R-:W-:Y:S01]  /*3b10*/  STS.U8 [R181+UR10+0x2c80], R80 ;  /* 0x002c8050b5007988 */ /* 0x000fe2000800000a */
[----:B------:R-:W-:-:S03]  /*3b20*/  IADD3 R122, P0, PT, R128, R3, RZ ;  /* 0x00000003807a7210 */ /* 0x000fc60007f1e0ff */
[----:B------:R-:W-:Y:S04]  /*3b30*/  STS.U8 [R181+UR10+0x3080], R66 ;  /* 0x00308042b5007988 */ /* 0x000fe8000800000a */
[----:B------:R0:W2:Y:S04]  /*3b40*/  LDG.E.U8 R238, desc[UR24][R124.64] ;  /* 0x000000187cee7981 */ /* 0x0000a8000c1e1100 */
[----:B------:R-:W-:Y:S04]  /*3b50*/  STS.U8 [R181+UR10+0x3480], R81 ;  /* 0x00348051b5007988 */ /* 0x000fe8000800000a */
[----:B------:R-:W-:Y:S01]  /*3b60*/  STS.U8 [R181+UR10+0x3880], R82 ;  /* 0x00388052b5007988 */ /* 0x000fe2000800000a */
[----:B0-----:R-:W-:-:S03]  /*3b70*/  IADD3 R124, P1, PT, R173, R3, RZ ;  /* 0x00000003ad7c7210 */ /* 0x001fc60007f3e0ff */
[----:B------:R-:W-:Y:S01]  /*3b80*/  STS.U8 [R181+UR10+0x3c80], R83 ;  /* 0x003c8053b5007988 */ /* 0x000fe2000800000a */
[----:B------:R-:W-:-:S03]  /*3b90*/  LEA.HI.X.SX32 R123, R128, R2, 0x1, P0 ;  /* 0x00000002807b7211 */ /* 0x000fc600000f0eff */
[----:B------:R-:W-:Y:S01]  /*3ba0*/  STS.U8 [R181+UR10+0x4080], R84 ;  /* 0x00408054b5007988 */ /* 0x000fe2000800000a */
[----:B------:R-:W-:Y:S01]  /*3bb0*/  LEA.HI.X.SX32 R125, R173, R2, 0x1, P1 ;  /* 0x00000002ad7d7211 */ /* 0x000fe200008f0eff */
[C---:B------:R-:W-:Y:S02]  /*3bc0*/  IMAD R173, R0.reuse, 0x16, RZ ;  /* 0x0000001600ad7824 */ /* 0x040fe400078e02ff */
[----:B------:R-:W-:Y:S01]  /*3bd0*/  STS.U8 [R181+UR10+0x4480], R85 ;  /* 0x00448055b5007988 */ /* 0x000fe2000800000a */
[----:B------:R-:W-:-:S03]  /*3be0*/  IMAD R128, R0, 0x1e, RZ ;  /* 0x0000001e00807824 */ /* 0x000fc600078e02ff */
[----:B------:R0:W2:Y:S04]  /*3bf0*/  LDG.E.U8 R240, desc[UR24][R126.64] ;  /* 0x000000187ef07981 */ /* 0x0000a8000c1e1100 */
        /* <DEDUP_REMOVED lines=15> */
[----:B------:R-:W-:-:S03]  /*3cf0*/  LOP3.LUT R70, R183, 0x20, RZ, 0x3c, !PT ;  /* 0x00000020b7467812 */ /* 0x000fc600078e3cff */
[----:B------:R-:W-:Y:S01]  /*3d00*/  STS.U8 [R181+UR10+0x6880], R94 ;  /* 0x0068805eb5007988 */ /* 0x000fe2000800000a */
[-C--:B------:R-:W-:Y:S01]  /*3d10*/  LEA.HI.X.SX32 R125, R173, R2.reuse, 0x1, P0 ;  /* 0x00000002ad7d7211 */ /* 0x080fe200000f0eff */
[----:B------:R-:W-:Y:S01]  /*3d20*/  IMAD R173, R0, 0x26, RZ ;  /* 0x0000002600ad7824 */ /* 0x000fe200078e02ff */
[----:B------:R-:W-:Y:S01]  /*3d30*/  LEA.HI.X.SX32 R123, R128, R2, 0x1, P1 ;  /* 0x00000002807b7211 */ /* 0x000fe200008f0eff */
[----:B------:R-:W-:Y:S01]  /*3d40*/  STS.U8 [R181+UR10+0x6c80], R95 ;  /* 0x006c805fb5007988 */ /* 0x000fe2000800000a */
[----:B------:R-:W-:-:S03]  /*3d50*/  IADD3 R128, P1, PT, R129, R3, RZ ;  /* 0x0000000381807210 */ /* 0x000fc60007f3e0ff */
[----:B------:R-:W-:Y:S01]  /*3d60*/  STS.U8 [R181+UR10+0x7080], R33 ;  /* 0x00708021b5007988 */ /* 0x000fe2000800000a */
[----:B---3--:R-:W-:-:S03]  /*3d70*/  LOP3.LUT R132, R183, 0x30, RZ, 0x3c, !PT ;  /* 0x00000030b7847812 */ /* 0x008fc600078e3cff */
[----:B------:R-:W-:Y:S01]  /*3d80*/  STS.U8 [R181+UR10+0x7480], R34 ;  /* 0x00748022b5007988 */ /* 0x000fe2000800000a */
[----:B------:R-:W-:-:S03]  /*3d90*/  LEA.HI.X.SX32 R129, R129, R2, 0x1, P1 ;  /* 0x0000000281817211 */ /* 0x000fc600008f0eff */
[----:B------:R-:W-:Y:S04]  /*3da0*/  STS.U8 [R181+UR10+0x7880], R35 ;  /* 0x00788023b5007988 */ /* 0x000fe8000800000a */
[----:B------:R-:W-:Y:S04]  /*3db0*/  STS.U8 [R181+UR10+0x7c80], R36 ;  /* 0x007c8024b5007988 */ /* 0x000fe8000800000a */
[----:B------:R0:W-:Y:S04]  /*3dc0*/  STS.U8 [R70+UR10+0x7100], R5 ;  /* 0x0071000546007988 */ /* 0x0001e8000800000a */
[----:B------:R1:W3:Y:S01]  /*3dd0*/  LDG.E.U8 R228, desc[UR24][R126.64] ;  /* 0x000000187ee47981 */ /* 0x0002e2000c1e1100 */
[----:B------:R-:W-:-:S03]  /*3de0*/  IMAD R175, R0, 0x2e, RZ ;  /* 0x0000002e00af7824 */ /* 0x000fc600078e02ff */
[----:B------:R4:W2:Y:S01]  /*3df0*/  LDG.E.U8 R246, desc[UR24][R128.64] ;  /* 0x0000001880f67981 */ /* 0x0008a2000c1e1100 */
[----:B0-----:R-:W-:-:S03]  /*3e00*/  LOP3.LUT R5, R183, 0x40, RZ, 0x3c, !PT ;  /* 0x00000040b7057812 */ /* 0x001fc600078e3cff */
[----:B------:R-:W-:Y:S01]  /*3e10*/  STS.U8 [R70+UR10+0x100], R37 ;  /* 0x0001002546007988 */ /* 0x000fe2000800000a */
[----:B-1----:R-:W-:-:S03]  /*3e20*/  IADD3 R126, P0, PT, R173, R3, RZ ;  /* 0x00000003ad7e7210 */ /* 0x002fc60007f1e0ff */
[----:B------:R-:W-:Y:S01]  /*3e30*/  STS.U8 [R70+UR10+0x500], R38 ;  /* 0x0005002646007988 */ /* 0x000fe2000800000a */
[----:B------:R-:W-:-:S03]  /*3e40*/  LEA.HI.X.SX32 R127, R173, R2, 0x1, P0 ;  /* 0x00000002ad7f7211 */ /* 0x000fc600000f0eff */
[----:B------:R-:W-:Y:S01]  /*3e50*/  STS.U8 [R70+UR10+0x900], R39 ;  /* 0x0009002746007988 */ /* 0x000fe2000800000a */
[----:B----4-:R-:W-:-:S03]  /*3e60*/  IADD3 R128, P0, PT, R179, R3, RZ ;  /* 0x00000003b3807210 */ /* 0x010fc60007f1e0ff */
[----:B------:R-:W-:Y:S04]  /*3e70*/  STS.U8 [R70+UR10+0xd00], R40 ;  /* 0x000d002846007988 */ /* 0x000fe8000800000a */
        /* <DEDUP_REMOVED lines=38> */
[----:B------:R0:W-:Y:S04]  /*40e0*/  STS.U8 [R132+UR10+0x2980], R23 ;  /* 0x0029801784007988 */ /* 0x0001e8000800000a */
[----:B------:R-:W-:Y:S04]  /*40f0*/  STS.U8 [R132+UR10+0x2d80], R22 ;  /* 0x002d801684007988 */ /* 0x000fe8000800000a */
[----:B------:R-:W-:Y:S01]  /*4100*/  STS.U8 [R132+UR10+0x3180], R21 ;  /* 0x0031801584007988 */ /* 0x000fe2000800000a */
[----:B------:R-:W-:Y:S01]  /*4110*/  LEA.HI.X.SX32 R129, R179, R2, 0x1, P0 ;  /* 0x00000002b3817211 */ /* 0x000fe200000f0eff */
[----:B0-----:R-:W0:Y:S02]  /*4120*/  LDC R23, c[0x0][0x3b8] ;  /* 0x0000ee00ff177b82 */ /* 0x001e240000000800 */
        /* <DEDUP_REMOVED lines=14> */
[----:B------:R-:W-:Y:S04]  /*4210*/  STS.U8 [R132+UR10+0x6d80], R158 ;  /* 0x006d809e84007988 */ /* 0x000fe8000800000a */
[----:B------:R-:W-:Y:S04]  /*4220*/  STS.U8 [R132+UR10+0x7180], R156 ;  /* 0x0071809c84007988 */ /* 0x000fe8000800000a */
[----:B------:R-:W-:Y:S04]  /*4230*/  STS.U8 [R132+UR10+0x7580], R154 ;  /* 0x0075809a84007988 */ /* 0x000fe8000800000a */
[----:B------:R-:W-:Y:S04]  /*4240*/  STS.U8 [R132+UR10+0x7980], R152 ;  /* 0x0079809884007988 */ /* 0x000fe8000800000a */
[----:B------:R4:W-:Y:S01]  /*4250*/  STS.U8 [R5+UR10+0x2600], R4 ;  /* 0x0026000405007988 */ /* 0x0009e2000800000a */
[----:B-1----:R-:W-:-:S03]  /*4260*/  IMAD R8, R0, 0x17, RZ ;  /* 0x0000001700087824 */ /* 0x002fc600078e02ff */
[----:B------:R1:W2:Y:S04]  /*4270*/  LDG.E.U8 R230, desc[UR24][R124.64] ;  /* 0x000000187ce67981 */ /* 0x0002a8000c1e1100 */
[----:B------:R-:W2:Y:S01]  /*4280*/  LDG.E.U8 R232, desc[UR24][R122.64] ;  /* 0x000000187ae87981 */ /* 0x000ea2000c1e1100 */
[----:B----4-:R-:W-:-:S03]  /*4290*/  IMAD R4, R0, 0x7, RZ ;  /* 0x0000000700047824 */ /* 0x010fc600078e02ff */
[----:B------:R4:W-:Y:S01]  /*42a0*/  STS.U8 [R5+UR10+0x2a00], R6 ;  /* 0x002a000605007988 */ /* 0x0009e2000800000a */
[CC--:B-1----:R-:W-:Y:S02]  /*42b0*/  IADD3 R124, P1, PT, R175.reuse, R3.reuse, RZ ;  /* 0x00000003af7c7210 */ /* 0x0c2fe40007f3e0ff */
[----:B------:R-:W-:Y:S01]  /*42c0*/  IADD3 R10, P0, PT, R4, R3, RZ ;  /* 0x00000003040a7210 */ /* 0x000fe20007f1e0ff */
[----:B------:R-:W2:Y:S01]  /*42d0*/  LDG.E.U8 R126, desc[UR24][R126.64] ;  /* 0x000000187e7e7981 */ /* 0x000ea2000c1e1100 */
[----:B------:R-:W-:-:S03]  /*42e0*/  LEA.HI.X.SX32 R125, R175, R2, 0x1, P1 ;  /* 0x00000002af7d7211 */ /* 0x000fc600008f0eff */
[----:B------:R-:W2:Y:S01]  /*42f0*/  LDG.E.U8 R234, desc[UR24][R128.64] ;  /* 0x0000001880ea7981 */ /* 0x000ea2000c1e1100 */
[----:B----4-:R-:W-:Y:S01]  /*4300*/  IMAD R6, R0, 0xf, RZ ;  /* 0x0000000f00067824 */ /* 0x010fe200078e02ff */
[-C--:B------:R-:W-:Y:S01]  /*4310*/  LEA.HI.X.SX32 R11, R4, R2.reuse, 0x1, P0 ;  /* 0x00000002040b7211 */ /* 0x080fe200000f0eff */
[----:B------:R-:W-:Y:S01]  /*4320*/  IMAD R4, R0, 0x1f, RZ ;  /* 0x0000001f00047824 */ /* 0x000fe200078e02ff */
[-C--:B------:R-:W-:Y:S01]  /*4330*/  IADD3 R14, P0, PT, R8, R3.reuse, RZ ;  /* 0x00000003080e7210 */ /* 0x080fe20007f1e0ff */
[----:B------:R-:W4:Y:S01]  /*4340*/  LDG.E.U8 R124, desc[UR24][R124.64] ;  /* 0x000000187c7c7981 */ /* 0x000f22000c1e1100 */
[-C--:B------:R-:W-:Y:S02]  /*4350*/  IADD3 R12, P1, PT, R6, R3.reuse, RZ ;  /* 0x00000003060c7210 */ /* 0x080fe40007f3e0ff */
[-C--:B------:R-:W-:Y:S01]  /*4360*/  LEA.HI.X.SX32 R15, R8, R2.reuse, 0x1, P0 ;  /* 0x00000002080f7211 */ /* 0x080fe200000f0eff */
[----:B------:R-:W-:Y:S01]  /*4370*/  IMAD R8, R0, 0x2f, RZ ;  /* 0x0000002f00087824 */ /* 0x000fe200078e02ff */
[-C--:B------:R-:W-:Y:S01]  /*4380*/  LEA.HI.X.SX32 R13, R6, R2.reuse, 0x1, P1 ;  /* 0x00000002060d7211 */ /* 0x080fe200008f0eff */
[----:B------:R-:W-:Y:S01]  /*4390*/  IMAD R6, R0, 0x27, RZ ;  /* 0x0000002700067824 */ /* 0x000fe200078e02ff */
[CC--:B------:R-:W-:Y:S01]  /*43a0*/  IADD3 R16, P1, PT, R4.reuse, R3.reuse, RZ ;  /* 0x0000000304107210 */ /* 0x0c0fe20007f3e0ff */
[----:B------:R1:W2:Y:S03]  /*43b0*/  LDG.E.U8 R29, desc[UR24][R10.64] ;  /* 0x000000180a1d7981 */ /* 0x0002a6000c1e1100 */
[----:B------:R-:W-:Y:S01]  /*43c0*/  LEA.HI.X.SX32 R17, R4, R2, 0x1, P1 ;  /* 0x0000000204117211 */ /* 0x000fe200008f0eff */
[----:B------:R-:W-:Y:S01]  /*43d0*/  IMAD R4, R0, 0x37, RZ ;  /* 0x0000003700047824 */ /* 0x000fe200078e02ff */
[-C--:B------:R-:W-:Y:S01]  /*43e0*/  IADD3 R18, P0, PT, R6, R3.reuse, RZ ;  /* 0x0000000306127210 */ /* 0x080fe20007f1e0ff */
[----:B------:R0:W2:Y:S01]  /*43f0*/  LDG.E.U8 R31, desc[UR24][R12.64] ;  /* 0x000000180c1f7981 */ /* 0x0000a2000c1e1100 */
[----:B------:R-:W-:-:S02]  /*4400*/  IADD3 R20, P1, PT, R8, R3, RZ ;  /* 0x0000000308147210 */ /* 0x000fc40007f3e0ff */
[-C--:B------:R-:W-:Y:S01]  /*4410*/  LEA.HI.X.SX32 R19, R6, R2.reuse, 0x1, P0 ;  /* 0x0000000206137211 */ /* 0x080fe200000f0eff */
[----:B------:R-:W-:Y:S01]  /*4420*/  IMAD R6, R0, 0x3f, RZ ;  /* 0x0000003f00067824 */ /* 0x000fe200078e02ff */
[-C--:B------:R-:W-:Y:S01]  /*4430*/  LEA.HI.X.SX32 R21, R8, R2.reuse, 0x1, P1 ;  /* 0x0000000208157211 */ /* 0x080fe200008f0eff */
[----:B------:R-:W-:Y:S01]  /*4440*/  IMAD R8, R0, 0x46, RZ ;  /* 0x0000004600087824 */ /* 0x000fe200078e02ff */
[-C--:B-1----:R-:W-:Y:S01]  /*4450*/  IADD3 R10, P0, PT, R4, R3.reuse, RZ ;  /* 0x00000003040a7210 */ /* 0x082fe20007f1e0ff */
[----:B------:R1:W2:Y:S01]  /*4460*/  LDG.E.U8 R33, desc[UR24][R14.64] ;  /* 0x000000180e217981 */ /* 0x0002a2000c1e1100 */
[-C--:B0-----:R-:W-:Y:S02]  /*4470*/  IADD3 R12, P1, PT, R6, R3.reuse, RZ ;  /* 0x00000003060c7210 */ /* 0x081fe40007f3e0ff */
[----:B------:R-:W-:Y:S01]  /*4480*/  LEA.HI.X.SX32 R11, R4, R2, 0x1, P0 ;  /* 0x00000002040b7211 */ /* 0x000fe200000f0eff */
[----:B------:R-:W-:Y:S01]  /*4490*/  IMAD R4, R0, 0x47, RZ ;  /* 0x0000004700047824 */ /* 0x000fe200078e02ff */
[----:B------:R0:W2:Y:S01]  /*44a0*/  LDG.E.U8 R35, desc[UR24][R16.64] ;  /* 0x0000001810237981 */ /* 0x0000a2000c1e1100 */
[----:B-1----:R-:W-:-:S03]  /*44b0*/  IADD3 R14, P0, PT, R8, R3, RZ ;  /* 0x00000003080e7210 */ /* 0x002fc60007f1e0ff */
[----:B------:R1:W2:Y:S01]  /*44c0*/  LDG.E.U8 R37, desc[UR24][R18.64] ;  /* 0x0000001812257981 */ /* 0x0002a2000c1e1100 */
[-C--:B------:R-:W-:Y:S01]  /*44d0*/  LEA.HI.X.SX32 R13, R6, R2.reuse, 0x1, P1 ;  /* 0x00000002060d7211 */ /* 0x080fe200008f0eff */
[----:B------:R-:W-:Y:S01]  /*44e0*/  IMAD R6, R0, 0x4e, RZ ;  /* 0x0000004e00067824 */ /* 0x000fe200078e02ff */
[-C--:B------:R-:W-:Y:S01]  /*44f0*/  LEA.HI.X.SX32 R15, R8, R2.reuse, 0x1, P0 ;  /* 0x00000002080f7211 */ /* 0x080fe200000f0eff */
[----:B------:R-:W-:Y:S01]  /*4500*/  IMAD R8, R0, 0x4f, RZ ;  /* 0x0000004f00087824 */ /* 0x000fe200078e02ff */
[CC--:B0-----:R-:W-:Y:S01]  /*4510*/  IADD3 R16, P1, PT, R4.reuse, R3.reuse, RZ ;  /* 0x0000000304107210 */ /* 0x0c1fe20007f3e0ff */
[----:B------:R0:W2:Y:S03]  /*4520*/  LDG.E.U8 R39, desc[UR24][R20.64] ;  /* 0x0000001814277981 */ /* 0x0000a6000c1e1100 */
[----:B------:R-:W-:Y:S01]  /*4530*/  LEA.HI.X.SX32 R17, R4, R2, 0x1, P1 ;  /* 0x0000000204117211 */ /* 0x000fe200008f0eff */
[----:B------:R-:W-:Y:S01]  /*4540*/  IMAD R4, R0, 0x56, RZ ;  /* 0x0000005600047824 */ /* 0x000fe200078e02ff */
[-C--:B-1----:R-:W-:Y:S01]  /*4550*/  IADD3 R18, P0, PT, R6, R3.reuse, RZ ;  /* 0x0000000306127210 */ /* 0x082fe20007f1e0ff */
[----:B------:R1:W2:Y:S01]  /*4560*/  LDG.E.U8 R41, desc[UR24][R10.64] ;  /* 0x000000180a297981 */ /* 0x0002a2000c1e1100 */
[----:B0-----:R-:W-:-:S03]  /*4570*/  IADD3 R20, P1, PT, R8, R3, RZ ;  /* 0x0000000308147210 */ /* 0x001fc60007f3e0ff */
[----:B------:R0:W2:Y:S01]  /*4580*/  LDG.E.U8 R43, desc[UR24][R12.64] ;  /* 0x000000180c2b7981 */ /* 0x0000a2000c1e1100 */
[-C--:B------:R-:W-:Y:S01]  /*4590*/  LEA.HI.X.SX32 R19, R6, R2.reuse, 0x1, P0 ;  /* 0x0000000206137211 */ /* 0x080fe200000f0eff */
[----:B------:R-:W-:Y:S01]  /*45a0*/  IMAD R6, R0, 0x57, RZ ;  /* 0x0000005700067824 */ /* 0x000fe200078e02ff */
[-C--:B------:R-:W-:Y:S01]  /*45b0*/  LEA.HI.X.SX32 R21, R8, R2.reuse, 0x1, P1 ;  /* 0x0000000208157211 */ /* 0x080fe200008f0eff */
[----:B------:R-:W-:Y:S01]  /*45c0*/  IMAD R8, R0, 0x5e, RZ ;  /* 0x0000005e00087824 */ /* 0x000fe200078e02ff */
[CC--:B-1----:R-:W-:Y:S01]  /*45d0*/  IADD3 R10, P0, PT, R4.reuse, R3.reuse, RZ ;  /* 0x00000003040a7210 */ /* 0x0c2fe20007f1e0ff */
[----:B------:R1:W2:Y:S03]  /*45e0*/  LDG.E.U8 R28, desc[UR24][R14.64] ;  /* 0x000000180e1c7981 */ /* 0x0002a6000c1e1100 */
        /* <DEDUP_REMOVED lines=75> */
[----:B------:R0:W3:Y:S01]  /*4aa0*/  LDG.E.U8 R63, desc[UR24][R16.64] ;  /* 0x00000018103f7981 */ /* 0x0000e2000c1e1100 */
[----:B-1----:R-:W-:-:S03]  /*4ab0*/  IADD3 R14, P0, PT, R8, R3, RZ ;  /* 0x00000003080e7210 */ /* 0x002fc60007f1e0ff */
[----:B------:R1:W3:Y:S01]  /*4ac0*/  LDG.E.U8 R48, desc[UR24][R18.64] ;  /* 0x0000001812307981 */ /* 0x0002e2000c1e1100 */
[-C--:B------:R-:W-:Y:S01]  /*4ad0*/  LEA.HI.X.SX32 R13, R6, R2.reuse, 0x1, P1 ;  /* 0x00000002060d7211 */ /* 0x080fe200008f0eff */
[----:B------:R-:W-:Y:S01]  /*4ae0*/  IMAD R6, R0, 0xae, RZ ;  /* 0x000000ae00067824 */ /* 0x000fe200078e02ff */
[-C--:B------:R-:W-:Y:S01]  /*4af0*/  LEA.HI.X.SX32 R15, R8, R2.reuse, 0x1, P0 ;  /* 0x00000002080f7211 */ /* 0x080fe200000f0eff */
[----:B------:R-:W-:Y:S01]  /*4b00*/  IMAD R8, R0, 0xb6, RZ ;  /* 0x000000b600087824 */ /* 0x000fe200078e02ff */
[CC--:B0-----:R-:W-:Y:S01]  /*4b10*/  IADD3 R16, P1, PT, R4.reuse, R3.reuse, RZ ;  /* 0x0000000304107210 */ /* 0x0c1fe20007f3e0ff */
[----:B------:R0:W3:Y:S03]  /*4b20*/  LDG.E.U8 R65, desc[UR24][R20.64] ;  /* 0x0000001814417981 */ /* 0x0000e6000c1e1100 */
[----:B------:R-:W-:Y:S01]  /*4b30*/  LEA.HI.X.SX32 R17, R4, R2, 0x1, P1 ;  /* 0x0000000204117211 */ /* 0x000fe200008f0eff */
[----:B------:R-:W-:Y:S01]  /*4b40*/  IMAD R4, R0, 0xbe, RZ ;  /* 0x000000be00047824 */ /* 0x000fe200078e02ff */
[-C--:B-1----:R-:W-:Y:S01]  /*4b50*/  IADD3 R18, P0, PT, R6, R3.reuse, RZ ;  /* 0x0000000306127210 */ /* 0x082fe20007f1e0ff */
[----:B------:R1:W3:Y:S01]  /*4b60*/  LDG.E.U8 R50, desc[UR24][R10.64] ;  /* 0x000000180a327981 */ /* 0x0002e2000c1e1100 */
[----:B0-----:R-:W-:-:S03]  /*4b70*/  IADD3 R20, P1, PT, R8, R3, RZ ;  /* 0x0000000308147210 */ /* 0x001fc60007f3e0ff */
[----:B------:R0:W3:Y:S01]  /*4b80*/  LDG.E.U8 R67, desc[UR24][R12.64] ;  /* 0x000000180c437981 */ /* 0x0000e2000c1e1100 */
[-C--:B------:R-:W-:Y:S01]  /*4b90*/  LEA.HI.X.SX32 R19, R6, R2.reuse, 0x1, P0 ;  /* 0x0000000206137211 */ /* 0x080fe200000f0eff */
[----:B------:R-:W-:Y:S01]  /*4ba0*/  IMAD R6, R0, 0xc6, RZ ;  /* 0x000000c600067824 */ /* 0x000fe200078e02ff */
[-C--:B------:R-:W-:Y:S01]  /*4bb0*/  LEA.HI.X.SX32 R21, R8, R2.reuse, 0x1, P1 ;  /* 0x0000000208157211 */ /* 0x080fe200008f0eff */
[----:B------:R-:W-:Y:S01]  /*4bc0*/  IMAD R8, R0, 0xce, RZ ;  /* 0x000000ce00087824 */ /* 0x000fe200078e02ff */
[CC--:B-1----:R-:W-:Y:S01]  /*4bd0*/  IADD3 R10, P0, PT, R4.reuse, R3.reuse, RZ ;  /* 0x00000003040a7210 */ /* 0x0c2fe20007f1e0ff */
[----:B------:R1:W3:Y:S03]  /*4be0*/  LDG.E.U8 R52, desc[UR24][R14.64] ;  /* 0x000000180e347981 */ /* 0x0002e6000c1e1100 */
        /* <DEDUP_REMOVED lines=13> */
[----:B------:R5:W3:Y:S01]  /*4cc0*/  LDG.E.U8 R58, desc[UR24][R10.64] ;  /* 0x000000180a3a7981 */ /* 0x000ae2000c1e1100 */
[-C--:B-1----:R-:W-:Y:S01]  /*4cd0*/  IADD3 R18, P0, PT, R6, R3.reuse, RZ ;  /* 0x0000000306127210 */ /* 0x082fe20007f1e0ff */
[----:B------:R-:W-:Y:S01]  /*4ce0*/  IMAD R4, R0, 0xee, RZ ;  /* 0x000000ee00047824 */ /* 0x000fe200078e02ff */
[-C--:B------:R-:W-:Y:S01]  /*4cf0*/  IADD3 R122, P2, PT, R177, R3.reuse, RZ ;  /* 0x00000003b17a7210 */ /* 0x080fe20007f5e0ff */
[----:B------:R1:W3:Y:S01]  /*4d00*/  LDG.E.U8 R60, desc[UR24][R12.64] ;  /* 0x000000180c3c7981 */ /* 0x0002e2000c1e1100 */
[----:B0-----:R-:W-:-:S02]  /*4d10*/  IADD3 R20, P1, PT, R8, R3, RZ ;  /* 0x0000000308147210 */ /* 0x001fc40007f3e0ff */
[-C--:B------:R-:W-:Y:S01]  /*4d20*/  LEA.HI.X.SX32 R19, R6, R2.reuse, 0x1, P0 ;  /* 0x0000000206137211 */ /* 0x080fe200000f0eff */
[----:B------:R-:W-:Y:S01]  /*4d30*/  IMAD R6, R0, 0xf6, RZ ;  /* 0x000000f600067824 */ /* 0x000fe200078e02ff */
[-C--:B------:R-:W-:Y:S01]  /*4d40*/  LEA.HI.X.SX32 R21, R8, R2.reuse, 0x1, P1 ;  /* 0x0000000208157211 */ /* 0x080fe200008f0eff */
[----:B------:R-:W-:Y:S01]  /*4d50*/  IMAD R8, R23, 0xfe, RZ ;  /* 0x000000fe17087824 */ /* 0x000fe200078e02ff */
[-C--:B------:R-:W-:Y:S01]  /*4d60*/  IADD3 R22, P0, PT, R4, R3.reuse, RZ ;  /* 0x0000000304167210 */ /* 0x080fe20007f1e0ff */
[----:B------:R-:W3:Y:S01]  /*4d70*/  LDG.E.U8 R62, desc[UR24][R14.64] ;  /* 0x000000180e3e7981 */ /* 0x000ee2000c1e1100 */
[----:B------:R-:W-:Y:S02]  /*4d80*/  LEA.HI.X.SX32 R123, R177, R2, 0x1, P2 ;  /* 0x00000002b17b7211 */ /* 0x000fe400010f0eff */
[-C--:B------:R-:W-:Y:S01]  /*4d90*/  IADD3 R24, P1, PT, R6, R3.reuse, RZ ;  /* 0x0000000306187210 */ /* 0x080fe20007f3e0ff */
[----:B------:R-:W3:Y:S01]  /*4da0*/  LDG.E.U8 R64, desc[UR24][R16.64] ;  /* 0x0000001810407981 */ /* 0x000ee2000c1e1100 */
[----:B------:R-:W-:-:S02]  /*4db0*/  IADD3 R26, P2, PT, R8, R3, RZ ;  /* 0x00000003081a7210 */ /* 0x000fc40007f5e0ff */
[-C--:B------:R-:W-:Y:S01]  /*4dc0*/  LEA.HI.X.SX32 R23, R4, R2.reuse, 0x1, P0 ;  /* 0x0000000204177211 */ /* 0x080fe200000f0eff */
[----:B------:R-:W-:Y:S01]  /*4dd0*/  IMAD R4, R0, 0xaf, RZ ;  /* 0x000000af00047824 */ /* 0x000fe200078e02ff */
[-C--:B------:R-:W-:Y:S01]  /*4de0*/  LEA.HI.X.SX32 R25, R6, R2.reuse, 0x1, P1 ;  /* 0x0000000206197211 */ /* 0x080fe200008f0eff */
[----:B------:R-:W3:Y:S01]  /*4df0*/  LDG.E.U8 R122, desc[UR24][R122.64] ;  /* 0x000000187a7a7981 */ /* 0x000ee2000c1e1100 */
[-C--:B------:R-:W-:Y:S01]  /*4e00*/  LEA.HI.X.SX32 R27, R8, R2.reuse, 0x1, P2 ;  /* 0x00000002081b7211 */ /* 0x080fe200010f0eff */
[----:B------:R-:W-:Y:S01]  /*4e10*/  IMAD R6, R0, 0xb7, RZ ;  /* 0x000000b700067824 */ /* 0x000fe200078e02ff */
[C---:B-----5:R-:W-:Y:S01]  /*4e20*/  IADD3 R10, P0, PT, R4.reuse, R3, RZ ;  /* 0x00000003040a7210 */ /* 0x060fe20007f1e0ff */
[----:B------:R-:W5:Y:S04]  /*4e30*/  LDG.E.U8 R66, desc[UR24][R18.64] ;  /* 0x0000001812427981 */ /* 0x000f68000c1e1100 */
[----:B------:R0:W3:Y:S01]  /*4e40*/  LDG.E.U8 R68, desc[UR24][R20.64] ;  /* 0x0000001814447981 */ /* 0x0000e2000c1e1100 */
[----:B------:R-:W-:-:S03]  /*4e50*/  LEA.HI.X.SX32 R11, R4, R2, 0x1, P0 ;  /* 0x00000002040b7211 */ /* 0x000fc600000f0eff */
[----:B------:R-:W3:Y:S04]  /*4e60*/  LDG.E.U8 R22, desc[UR24][R22.64] ;  /* 0x0000001816167981 */ /* 0x000ee8000c1e1100 */
[----:B------:R-:W3:Y:S04]  /*4e70*/  LDG.E.U8 R24, desc[UR24][R24.64] ;  /* 0x0000001818187981 */ /* 0x000ee8000c1e1100 */
[----:B------:R-:W3:Y:S01]  /*4e80*/  LDG.E.U8 R26, desc[UR24][R26.64] ;  /* 0x000000181a1a7981 */ /* 0x000ee2000c1e1100 */
[----:B------:R-:W-:Y:S01]  /*4e90*/  IMAD R8, R0, 0xbf, RZ ;  /* 0x000000bf00087824 */ /* 0x000fe200078e02ff */
[-C--:B-1----:R-:W-:Y:S01]  /*4ea0*/  IADD3 R12, P1, PT, R6, R3.reuse, RZ ;  /* 0x00000003060c7210 */ /* 0x082fe20007f3e0ff */
[----:B------:R-:W-:Y:S01]  /*4eb0*/  IMAD R4, R0, 0xc7, RZ ;  /* 0x000000c700047824 */ /* 0x000fe200078e02ff */
[----:B0-----:R-:W0:Y:S01]  /*4ec0*/  LDC R21, c[0x0][0x3b8] ;  /* 0x0000ee00ff157b82 */ /* 0x001e220000000800 */
[----:B------:R1:W3:Y:S01]  /*4ed0*/  LDG.E.U8 R23, desc[UR24][R10.64] ;  /* 0x000000180a177981 */ /* 0x0002e2000c1e1100 */
[----:B------:R-:W-:Y:S01]  /*4ee0*/  LEA.HI.X.SX32 R13, R6, R2, 0x1, P1 ;  /* 0x00000002060d7211 */ /* 0x000fe200008f0eff */
[----:B------:R-:W-:Y:S01]  /*4ef0*/  IMAD R6, R0, 0xcf, RZ ;  /* 0x000000cf00067824 */ /* 0x000fe200078e02ff */
[----:B------:R-:W-:-:S02]  /*4f00*/  IADD3 R14, P0, PT, R8, R3, RZ ;  /* 0x00000003080e7210 */ /* 0x000fc40007f1e0ff */
[-C--:B------:R-:W-:Y:S01]  /*4f10*/  IADD3 R16, P1, PT, R4, R3.reuse, RZ ;  /* 0x0000000304107210 */ /* 0x080fe20007f3e0ff */
[----:B------:R1:W3:Y:S01]  /*4f20*/  LDG.E.U8 R25, desc[UR24][R12.64] ;  /* 0x000000180c197981 */ /* 0x0002e2000c1e1100 */
[-C--:B------:R-:W-:Y:S02]  /*4f30*/  LEA.HI.X.SX32 R15, R8, R2.reuse, 0x1, P0 ;  /* 0x00000002080f7211 */ /* 0x080fe400000f0eff */
[-C--:B------:R-:W-:Y:S01]  /*4f40*/  LEA.HI.X.SX32 R17, R4, R2.reuse, 0x1, P1 ;  /* 0x0000000204117211 */ /* 0x080fe200008f0eff */
[----:B------:R-:W-:Y:S01]  /*4f50*/  IMAD R4, R0, 0xd7, RZ ;  /* 0x000000d700047824 */ /* 0x000fe200078e02ff */
[-C--:B------:R-:W-:Y:S01]  /*4f60*/  IADD3 R18, P0, PT, R6, R3.reuse, RZ ;  /* 0x0000000306127210 */ /* 0x080fe20007f1e0ff */
[----:B------:R-:W-:Y:S01]  /*4f70*/  IMAD R8, R0, 0xe7, RZ ;  /* 0x000000e700087824 */ /* 0x000fe200078e02ff */
[----:B------:R-:W3:Y:S02]  /*4f80*/  LDG.E.U8 R27, desc[UR24][R14.64] ;  /* 0x000000180e1b7981 */ /* 0x000ee4000c1e1100 */
[-C--:B------:R-:W-:Y:S01]  /*4f90*/  LEA.HI.X.SX32 R19, R6, R2.reuse, 0x1, P0 ;  /* 0x0000000206137211 */ /* 0x080fe200000f0eff */
[----:B------:R-:W-:Y:S01]  /*4fa0*/  IMAD R6, R0, 0xdf, RZ ;  /* 0x000000df00067824 */ /* 0x000fe200078e02ff */
[CC--:B-1----:R-:W-:Y:S01]  /*4fb0*/  IADD3 R10, P0, PT, R4.reuse, R3.reuse, RZ ;  /* 0x00000003040a7210 */ /* 0x0c2fe20007f1e0ff */
[----:B------:R1:W3:Y:S03]  /*4fc0*/  LDG.E.U8 R71, desc[UR24][R16.64] ;  /* 0x0000001810477981 */ /* 0x0002e6000c1e1100 */
[-C--:B------:R-:W-:Y:S01]  /*4fd0*/  LEA.HI.X.SX32 R11, R4, R2.reuse, 0x1, P0 ;  /* 0x00000002040b7211 */ /* 0x080fe200000f0eff */
[----:B------:R-:W-:Y:S01]  /*4fe0*/  IMAD R4, R0, 0xef, RZ ;  /* 0x000000ef00047824 */ /* 0x000fe200078e02ff */
[CC--:B------:R-:W-:Y:S01]  /*4ff0*/  IADD3 R12, P1, PT, R6.reuse, R3.reuse, RZ ;  /* 0x00000003060c7210 */ /* 0x0c0fe20007f3e0ff */
[----:B------:R0:W3:Y:S03]  /*5000*/  LDG.E.U8 R73, desc[UR24][R18.64] ;  /* 0x0000001812497981 */ /* 0x0000e6000c1e1100 */
[----:B------:R-:W-:Y:S01]  /*5010*/  LEA.HI.X.SX32 R13, R6, R2, 0x1, P1 ;  /* 0x00000002060d7211 */ /* 0x000fe200008f0eff */
[----:B------:R-:W3:Y:S01]  /*5020*/  LDG.E.U8 R11, desc[UR24][R10.64] ;  /* 0x000000180a0b7981 */ /* 0x000ee2000c1e1100 */
[-C--:B-1----:R-:W-:Y:S01]  /*5030*/  IADD3 R16, P1, PT, R4, R3.reuse, RZ ;  /* 0x0000000304107210 */ /* 0x082fe20007f3e0ff */
[----:B------:R-:W-:Y:S01]  /*5040*/  IMAD R0, R0, 0xf7, RZ ;  /* 0x000000f700007824 */ /* 0x000fe200078e02ff */
[----:B------:R-:W-:-:S02]  /*5050*/  IADD3 R14, P0, PT, R8, R3, RZ ;  /* 0x00000003080e7210 */ /* 0x000fc40007f1e0ff */
[-C--:B------:R-:W-:Y:S01]  /*5060*/  LEA.HI.X.SX32 R17, R4, R2.reuse, 0x1, P1 ;  /* 0x0000000204117211 */ /* 0x080fe200008f0eff */
[----:B0-----:R-:W-:Y:S01]  /*5070*/  IMAD R4, R21, 0xff, RZ ;  /* 0x000000ff15047824 */ /* 0x001fe200078e02ff */
[-C--:B------:R-:W-:Y:S01]  /*5080*/  LEA.HI.X.SX32 R15, R8, R2.reuse, 0x1, P0 ;  /* 0x00000002080f7211 */ /* 0x080fe200000f0eff */
[----:B------:R-:W5:Y:S01]  /*5090*/  LDG.E.U8 R13, desc[UR24][R12.64] ;  /* 0x000000180c0d7981 */ /* 0x000f62000c1e1100 */
[-C--:B------:R-:W-:Y:S02]  /*50a0*/  IADD3 R20, P2, PT, R0, R3.reuse, RZ ;  /* 0x0000000300147210 */ /* 0x080fe40007f5e0ff */
[----:B------:R-:W-:Y:S01]  /*50b0*/  IADD3 R18, P0, PT, R4, R3, RZ ;  /* 0x0000000304127210 */ /* 0x000fe20007f1e0ff */
[----:B------:R-:W5:Y:S01]  /*50c0*/  LDG.E.U8 R17, desc[UR24][R16.64] ;  /* 0x0000001810117981 */ /* 0x000f62000c1e1100 */
[-C--:B------:R-:W-:Y:S02]  /*50d0*/  LEA.HI.X.SX32 R21, R0, R2.reuse, 0x1, P2 ;  /* 0x0000000200157211 */ /* 0x080fe400010f0eff */
[----:B------:R-:W-:Y:S01]  /*50e0*/  LEA.HI.X.SX32 R19, R4, R2, 0x1, P0 ;  /* 0x0000000204137211 */ /* 0x000fe200000f0eff */
[----:B------:R-:W5:Y:S04]  /*50f0*/  LDG.E.U8 R15, desc[UR24][R14.64] ;  /* 0x000000180e0f7981 */ /* 0x000f68000c1e1100 */
[----:B------:R-:W5:Y:S04]  /*5100*/  LDG.E.U8 R21, desc[UR24][R20.64] ;  /* 0x0000001814157981 */ /* 0x000f68000c1e1100 */
[----:B------:R-:W5:Y:S01]  /*5110*/  LDG.E.U8 R19, desc[UR24][R18.64] ;  /* 0x0000001812137981 */ /* 0x000f62000c1e1100 */
[----:B------:R-:W-:-:S02]  /*5120*/  SHF.R.U32.HI R0, RZ, 0x5, R185 ;  /* 0x00000005ff007819 */ /* 0x000fc400000116b9 */
[C---:B------:R-:W-:Y:S02]  /*5130*/  LOP3.LUT R9, R183.reuse, 0x50, RZ, 0x3c, !PT ;  /* 0x00000050b7097812 */ /* 0x040fe400078e3cff */
[C---:B------:R-:W-:Y:S02]  /*5140*/  LOP3.LUT R7, R183.reuse, 0x60, RZ, 0x3c, !PT ;  /* 0x00000060b7077812 */ /* 0x040fe400078e3cff */
[----:B------:R-:W-:Y:S02]  /*5150*/  R2UR UR60, R0 ;  /* 0x00000000003c72ca */ /* 0x000fe400000e0000 */
[C---:B------:R-:W-:Y:S01]  /*5160*/  LOP3.LUT R0, R183.reuse, 0x70, RZ, 0x3c, !PT ;  /* 0x00000070b7007812 */ /* 0x040fe200078e3cff */
        /* <DEDUP_REMOVED lines=29> */
[----:B--2---:R-:W-:Y:S04]  /*5340*/  STS.U8 [R5+UR10+0x7e00], R244 ;  /* 0x007e00f405007988 */ /* 0x004fe8000800000a */
        /* <DEDUP_REMOVED lines=17> */
[----:B0-----:R-:W0:Y:S03]  /*5460*/  LDC.64 R200, c[0x0][0x388] ;  /* 0x0000e200ffc87b82 */ /* 0x001e260000000a00 */
        /* <DEDUP_REMOVED lines=16> */
[----:B---3--:R-:W-:Y:S04]  /*5570*/  STS.U8 [R7+UR10+0x700], R228 ;  /* 0x000700e407007988 */ /* 0x008fe8000800000a */
[----:B------:R-:W-:Y:S04]  /*5580*/  STS.U8 [R7+UR10+0xb00], R230 ;  /* 0x000b00e607007988 */ /* 0x000fe8000800000a */
[----:B------:R-:W-:Y:S04]  /*5590*/  STS.U8 [R7+UR10+0xf00], R232 ;  /* 0x000f00e807007988 */ /* 0x000fe8000800000a */
[----:B------:R-:W-:Y:S04]  /*55a0*/  STS.U8 [R7+UR10+0x1300], R126 ;  /* 0x0013007e07007988 */ /* 0x000fe8000800000a */
[----:B----4-:R-:W-:Y:S04]  /*55b0*/  STS.U8 [R7+UR10+0x1700], R124 ;  /* 0x0017007c07007988 */ /* 0x010fe8000800000a */
        /* <DEDUP_REMOVED lines=21> */
[----:B-----5:R-:W-:Y:S04]  /*5710*/  STS.U8 [R7+UR10+0x6f00], R66 ;  /* 0x006f004207007988 */ /* 0x020fe8000800000a */
[----:B------:R-:W-:Y:S04]  /*5720*/  STS.U8 [R7+UR10+0x7300], R68 ;  /* 0x0073004407007988 */ /* 0x000fe8000800000a */
[----:B------:R-:W-:Y:S04]  /*5730*/  STS.U8 [R7+UR10+0x7700], R22 ;  /* 0x0077001607007988 */ /* 0x000fe8000800000a */
[----:B------:R-:W-:Y:S04]  /*5740*/  STS.U8 [R7+UR10+0x7b00], R24 ;  /* 0x007b001807007988 */ /* 0x000fe8000800000a */
[----:B------:R-:W-:Y:S04]  /*5750*/  STS.U8 [R7+UR10+0x7f00], R26 ;  /* 0x007f001a07007988 */ /* 0x000fe8000800000a */
[----:B------:R1:W-:Y:S02]  /*5760*/  STS.U8 [R0+UR10+0x380], R29 ;  /* 0x0003801d00007988 */ /* 0x0003e4000800000a */
[----:B-1----:R-:W1:Y:S01]  /*5770*/  LDC.64 R28, c[0x0][0x3c0] ;  /* 0x0000f000ff1c7b82 */ /* 0x002e620000000a00 */
[----:B------:R-:W-:Y:S01]  /*5780*/  IMAD R3, R183, UR8, RZ ;  /* 0x00000008b7037c24 */ /* 0x000fe2000f8e02ff */
[----:B------:R-:W-:-:S04]  /*5790*/  USHF.L.U32 UR8, UR60, 0x15, URZ ;  /* 0x000000153c087899 */ /* 0x000fc800080006ff */
[----:B------:R-:W-:Y:S01]  /*57a0*/  ULOP3.LUT UR8, UR8, 0x600000, URZ, 0xc0, !UPT ;  /* 0x0060000008087892 */ /* 0x000fe2000f8ec0ff */
[----:B-1----:R-:W-:Y:S01]  /*57b0*/  IMAD R2, R28, UR12, RZ ;  /* 0x0000000c1c027c24 */ /* 0x002fe2000f8e02ff */
[----:B------:R-:W-:-:S04]  /*57c0*/  UIADD3 UR12, UPT, UPT, UR9, 0x80, URZ ;  /* 0x00000080090c7890 */ /* 0x000fc8000fffe0ff */
[C---:B0-----:R-:W-:Y:S02]  /*57d0*/  IADD3 R200, P0, PT, R2.reuse, R200, RZ ;  /* 0x000000c802c87210 */ /* 0x041fe40007f1e0ff */
[----:B------:R-:W-:Y:S02]  /*57e0*/  IMAD.U32 R4, RZ, RZ, UR12 ;  /* 0x0000000cff047e24 */ /* 0x000fe4000f8e00ff */
[----:B------:R-:W-:Y:S02]  /*57f0*/  LEA.HI.X.SX32 R2, R2, R201, 0x1, P0 ;  /* 0x000000c902027211 */ /* 0x000fe400000f0eff */
[----:B------:R-:W-:Y:S01]  /*5800*/  ISETP.LT.AND P0, PT, RZ, UR12, PT ;  /* 0x0000000cff007c0c */ /* 0x000fe2000bf01270 */
[----:B------:R-:W-:Y:S01]  /*5810*/  UIADD3 UR12, UPT, UPT, UR11, UR8, URZ ;  /* 0x000000080b0c7290 */ /* 0x000fe2000fffe0ff */
        /* <DEDUP_REMOVED lines=30> */
[----:B------:R-:W-:Y:S01]  /*5a00*/  STS.U8 [R0+UR10+0x7f80], R19 ;  /* 0x007f801300007988 */ /* 0x000fe2000800000a */
[----:B------:R-:W-:Y:S01]  /*5a10*/  VOTEU.ALL UP1, P4 ;  /* 0x0000000000ff7886 */ /* 0x000fe20002020000 */
[----:B------:R-:W-:Y:S01]  /*5a20*/  UMOV UR4, 0x1 ;  /* 0x0000000100047882 */ /* 0x000fe20000000000 */
[----:B------:R-:W-:Y:S01]  /*5a30*/  VOTEU.ALL UP2, P4 ;  /* 0x0000000000ff7886 */ /* 0x000fe20002040000 */
[----:B------:R-:W-:Y:S01]  /*5a40*/  STTM.x64 tmem[UR12], RZ ;  /* 0x000000ff000079ed */ /* 0x000fe2000834000c */
[----:B------:R-:W-:Y:S01]  /*5a50*/  STTM.x64 tmem[UR12+0x40], RZ ;  /* 0x000040ff000079ed */ /* 0x000fe2000834000c */
[----:B------:R-:W-:Y:S01]  /*5a60*/  STTM.x64 tmem[UR12+0x80], RZ ;  /* 0x000080ff000079ed */ /* 0x000fe2000834000c */
[----:B------:R-:W-:Y:S01]  /*5a70*/  STTM.x64 tmem[UR12+0xc0], RZ ;  /* 0x0000c0ff000079ed */ /* 0x000fe2000834000c */
[----:B------:R-:W0:Y:S01]  /*5a80*/  FENCE.VIEW.ASYNC.T ;  /* 0x00000000000073c6 */ /* 0x000e220000000200 */
[----:B------:R-:W-:-:S04]  /*5a90*/  @!UP1 UIADD3 UR16, UPT, UPT, -UR4, 0x100000, URZ ;  /* 0x0010000004109890 */ /* 0x000fc8000fffe1ff */
[----:B------:R-:W-:Y:S02]  /*5aa0*/  @!UP1 USHF.L.U32 UR17, UR16, 0xb, URZ ;  /* 0x0000000b10119899 */ /* 0x000fe400080006ff */
[----:B------:R-:W-:Y:S01]  /*5ab0*/  @!UP1 USHF.L.U32 UR16, UR16, 0x1, URZ ;  /* 0x0000000110109899 */ /* 0x000fe200080006ff */
[----:B0-----:R-:W-:Y:S01]  /*5ac0*/  BAR.SYNC.DEFER_BLOCKING 0x0 ;  /* 0x0000000000007b1d */ /* 0x001fe20000010000 */
[----:B------:R-:W-:Y:S01]  /*5ad0*/  USHF.L.U32 UR22, UR22, 0x3, URZ ;  /* 0x0000000316167899 */ /* 0x000fe200080006ff */
[C---:B------:R-:W-:Y:S01]  /*5ae0*/  IADD3 R198, P1, PT, R3.reuse, R200, RZ ;  /* 0x000000c803c67210 */ /* 0x040fe20007f3e0ff */
[----:B------:R-:W-:Y:S02]  /*5af0*/  USHF.L.U32 UR23, UR23, 0x3, URZ ;  /* 0x0000000317177899 */ /* 0x000fe400080006ff */
[----:B------:R-:W-:Y:S01]  /*5b00*/  USHF.R.S32.HI UR38, URZ, 0x1f, UR22 ;  /* 0x0000001fff267899 */ /* 0x000fe20008011416 */
[----:B------:R-:W-:Y:S01]  /*5b10*/  LEA.HI.X.SX32 R199, R3, R2, 0x1, P1 ;  /* 0x0000000203c77211 */ /* 0x000fe200008f0eff */
[----:B------:R-:W-:Y:S01]  /*5b20*/  USHF.L.U32 UR61, UR61, 0x4, URZ ;  /* 0x000000043d3d7899 */ /* 0x000fe200080006ff */
[----:B------:R-:W-:-:S02]  /*5b30*/  IADD3 RZ, P2, PT, R198, UR22, RZ ;  /* 0x00000016c6ff7c10 */ /* 0x000fc4000ff5e0ff */
[----:B------:R-:W-:Y:S01]  /*5b40*/  PRMT R116, RZ, 0x7610, R116 ;  /* 0x00007610ff747816 */ /* 0x000fe20000000074 */
[----:B------:R0:W-:Y:S01]  /*5b50*/  STL [R1+0x900], R4 ;  /* 0x0009000401007387 */ /* 0x0001e20000100800 */
[----:B------:R-:W-:Y:S01]  /*5b60*/  UIMAD UR39, UR39, 0x18, URZ ;  /* 0x00000018272778a4 */ /* 0x000fe2000f8e02ff */
[----:B------:R-:W-:Y:S01]  /*5b70*/  PRMT R93, RZ, 0x7610, R93 ;  /* 0x00007610ff5d7816 */ /* 0x000fe2000000005d */
[----:B------:R-:W-:Y:S01]  /*5b80*/  USHF.L.U32 UR63, UR63, 0x5, URZ ;  /* 0x000000053f3f7899 */ /* 0x000fe200080006ff */
[----:B------:R-:W-:Y:S01]  /*5b90*/  PRMT R77, RZ, 0x7610, R77 ;  /* 0x00007610ff4d7816 */ /* 0x000fe2000000004d */
[----:B------:R-:W-:Y:S01]  /*5ba0*/  UIMAD UR64, UR64, 0x28, URZ ;  /* 0x00000028404078a4 */ /* 0x000fe2000f8e02ff */
[----:B------:R-:W-:Y:S01]  /*5bb0*/  PRMT R60, RZ, 0x7610, R60 ;  /* 0x00007610ff3c7816 */ /* 0x000fe2000000003c */
[----:B------:R-:W-:Y:S01]  /*5bc0*/  UIMAD UR65, UR65, 0x30, URZ ;  /* 0x00000030414178a4 */ /* 0x000fe2000f8e02ff */
[----:B------:R-:W-:Y:S01]  /*5bd0*/  PRMT R46, RZ, 0x7610, R46 ;  /* 0x00007610ff2e7816 */ /* 0x000fe2000000002e */
[----:B------:R-:W-:Y:S01]  /*5be0*/  UIMAD UR67, UR67, 0x38, URZ ;  /* 0x00000038434378a4 */ /* 0x000fe2000f8e02ff */
[----:B------:R-:W-:Y:S01]  /*5bf0*/  PRMT R32, RZ, 0x7610, R32 ;  /* 0x00007610ff207816 */ /* 0x000fe20000000020 */
[----:B------:R-:W-:Y:S01]  /*5c00*/  USHF.R.S32.HI UR72, URZ, 0x1f, UR72 ;  /* 0x0000001fff487899 */ /* 0x000fe20008011448 */
[----:B------:R-:W1:Y:S02]  /*5c10*/  FENCE.VIEW.ASYNC.S ;  /* 0x00000000000073c6 */ /* 0x000e640000000000 */
[----:B-1----:R1:W2:Y:S01]  /*5c20*/  @!UP2 SYNCS.EXCH.64 URZ, [UR10+0x16000], UR16 ;  /* 0x016000100affa5b2 */ /* 0x0022a20008000100 */
[----:B------:R-:W-:Y:S01]  /*5c30*/  VIADD R136, R198, UR23 ;  /* 0x00000017c6887c36 */ /* 0x000fe20008000000 */
[----:B------:R-:W-:Y:S01]  /*5c40*/  IADD3.X R137, PT, PT, R199, UR38, RZ, P2, !PT ;  /* 0x00000026c7897c10 */ /* 0x000fe200097fe4ff */
[----:B--2---:R-:W-:Y:S01]  /*5c50*/  BAR.SYNC.DEFER_BLOCKING 0x0 ;  /* 0x0000000000007b1d */ /* 0x004fe20000010000 */
[----:B------:R-:W-:-:S02]  /*5c60*/  USHF.R.S32.HI UR26, URZ, 0x1f, UR61 ;  /* 0x0000001fff1a7899 */ /* 0x000fc4000801143d */
[----:B------:R-:W-:Y:S02]  /*5c70*/  USHF.R.S32.HI UR27, URZ, 0x1f, UR39 ;  /* 0x0000001fff1b7899 */ /* 0x000fe40008011427 */
[----:B------:R-:W-:Y:S02]  /*5c80*/  USHF.L.U32 UR31, UR31, 0x2, URZ ;  /* 0x000000021f1f7899 */ /* 0x000fe400080006ff */
[----:B------:R-:W-:Y:S01]  /*5c90*/  UIMAD UR74, UR74, 0x9, URZ ;  /* 0x000000094a4a78a4 */ /* 0x000fe2000f8e02ff */
[----:B------:R2:W-:Y:S01]  /*5ca0*/  STL.64 [R1+0x8b0], R136 ;  /* 0x0008b08801007387 */ /* 0x0005e20000100a00 */
[----:B------:R-:W-:Y:S02]  /*5cb0*/  USHF.R.S32.HI UR28, URZ, 0x1f, UR63 ;  /* 0x0000001fff1c7899 */ /* 0x000fe4000801143f */
[----:B------:R-:W-:Y:S02]  /*5cc0*/  USHF.R.S32.HI UR29, URZ, 0x1f, UR64 ;  /* 0x0000001fff1d7899 */ /* 0x000fe40008011440 */
[----:B------:R-:W-:Y:S01]  /*5cd0*/  USHF.R.S32.HI UR30, URZ, 0x1f, UR65 ;  /* 0x0000001fff1e7899 */ /* 0x000fe20008011441 */
[----:B------:R-:W-:Y:S01]  /*5ce0*/  PRMT R18, RZ, 0x7610, R18 ;  /* 0x00007610ff127816 */ /* 0x000fe20000000012 */
[----:B------:R-:W-:Y:S01]  /*5cf0*/  USHF.R.S32.HI UR68, URZ, 0x1f, UR67 ;  /* 0x0000001fff447899 */ /* 0x000fe20008011443 */
        /* <DEDUP_REMOVED lines=8> */
[----:B------:R2:W3:Y:S01]  /*5d80*/  @P0 LDG.E.U8 R116, desc[UR24][R136.64] ;  /* 0x0000001888740981 */ /* 0x0004e2000c1e1100 */
[----:B------:R-:W-:Y:S01]  /*5d90*/  PRMT R75, RZ, 0x7610, R75 ;  /* 0x00007610ff4b7816 */ /* 0x000fe2000000004b */
[----:B------:R-:W-:Y:S01]  /*5da0*/  UIMAD UR49, UR49, 0x29, URZ ;  /* 0x00000029313178a4 */ /* 0x000fe2000f8e02ff */
[----:B------:R-:W-:Y:S01]  /*5db0*/  PRMT R58, RZ, 0x7610, R58 ;  /* 0x00007610ff3a7816 */ /* 0x000fe2000000003a */
[----:B------:R-:W-:Y:S01]  /*5dc0*/  UIMAD UR35, UR35, 0x31, URZ ;  /* 0x00000031232378a4 */ /* 0x000fe2000f8e02ff */
[----:B0-----:R-:W0:Y:S01]  /*5dd0*/  LDC R4, c[0x0][0x3c8] ;  /* 0x0000f200ff047b82 */ /* 0x001e220000000800 */
[----:B------:R-:W-:Y:S01]  /*5de0*/  PRMT R44, RZ, 0x7610, R44 ;  /* 0x00007610ff2c7816 */ /* 0x000fe2000000002c */
[----:B------:R-:W-:Y:S01]  /*5df0*/  UIMAD UR52, UR52, 0x39, URZ ;  /* 0x00000039343478a4 */ /* 0x000fe2000f8e02ff */
[----:B------:R-:W-:Y:S01]  /*5e00*/  IMAD.SHL.U32 R11, R29, 0x2, RZ ;  /* 0x000000021d0b7824 */ /* 0x000fe200078e00ff */
[----:B------:R-:W-:Y:S01]  /*5e10*/  PRMT R30, RZ, 0x7610, R30 ;  /* 0x00007610ff1e7816 */ /* 0x000fe2000000001e */
[----:B------:R-:W-:Y:S01]  /*5e20*/  USHF.L.U32 UR13, UR13, 0x1, URZ ;  /* 0x000000010d0d7899 */ /* 0x000fe200080006ff */
[C---:B--2---:R-:W-:Y:S01]  /*5e30*/  IADD3 R136, P1, PT, R198.reuse, UR61, RZ ;  /* 0x0000003dc6887c10 */ /* 0x044fe2000ff3e0ff */
[----:B------:R-:W-:Y:S01]  /*5e40*/  UIMAD UR54, UR54, 0xa, URZ ;  /* 0x0000000a363678a4 */ /* 0x000fe2000f8e02ff */
[----:B------:R-:W-:Y:S01]  /*5e50*/  PRMT R6, RZ, 0x7610, R6 ;  /* 0x00007610ff067816 */ /* 0x000fe20000000006 */
[----:B------:R-:W-:Y:S01]  /*5e60*/  UIMAD UR55, UR55, 0x12, URZ ;  /* 0x00000012373778a4 */ /* 0x000fe2000f8e02ff */
[----:B------:R-:W-:Y:S01]  /*5e70*/  IADD3.X R137, PT, PT, R199, UR26, RZ, P1, !PT ;  /* 0x0000001ac7897c10 */ /* 0x000fe20008ffe4ff */
[----:B------:R-:W-:Y:S01]  /*5e80*/  UIMAD UR37, UR37, 0x1a, URZ ;  /* 0x0000001a252578a4 */ /* 0x000fe2000f8e02ff */
[----:B------:R-:W-:Y:S01]  /*5e90*/  IADD3 R138, P1, PT, R198, UR39, RZ ;  /* 0x00000027c68a7c10 */ /* 0x000fe2000ff3e0ff */
[----:B------:R-:W-:-:S02]  /*5ea0*/  UIMAD UR59, UR59, 0x2a, URZ ;  /* 0x0000002a3b3b78a4 */ /* 0x000fc4000f8e02ff */
[----:B------:R2:W-:Y:S01]  /*5eb0*/  STL.64 [R1+0x800], R136 ;  /* 0x0008008801007387 */ /* 0x0005e20000100a00 */
[----:B------:R-:W-:Y:S01]  /*5ec0*/  IADD3.X R139, PT, PT, R199, UR27, RZ, P1, !PT ;  /* 0x0000001bc78b7c10 */ /* 0x000fe20008ffe4ff */
[----:B------:R-:W-:Y:S02]  /*5ed0*/  UIMAD UR58, UR58, 0x22, URZ ;  /* 0x000000223a3a78a4 */ /* 0x000fe4000f8e02ff */
[----:B------:R2:W4:Y:S01]  /*5ee0*/  @P0 LDG.E.U8 R93, desc[UR24][R136.64] ;  /* 0x00000018885d0981 */ /* 0x000522000c1e1100 */
[----:B------:R-:W-:Y:S01]  /*5ef0*/  PRMT R122, RZ, 0x7610, R122 ;  /* 0x00007610ff7a7816 */ /* 0x000fe2000000007a */
[----:B------:R-:W-:Y:S02]  /*5f00*/  UIMAD UR40, UR40, 0x3a, URZ ;  /* 0x0000003a282878a4 */ /* 0x000fe4000f8e02ff */
[----:B------:R5:W-:Y:S01]  /*5f10*/  STL.64 [R1+0x780], R138 ;  /* 0x0007808a01007387 */ /* 0x000be20000100a00 */
[----:B------:R-:W-:Y:S01]  /*5f20*/  PRMT R89, RZ, 0x7610, R89 ;  /* 0x00007610ff597816 */ /* 0x000fe20000000059 */
[----:B------:R-:W-:-:S02]  /*5f30*/  UIMAD UR62, UR62, 0x32, URZ ;  /* 0x000000323e3e78a4 */ /* 0x000fc4000f8e02ff */
[----:B------:R5:W3:Y:S01]  /*5f40*/  @P0 LDG.E.U8 R77, desc[UR24][R138.64] ;  /* 0x000000188a4d0981 */ /* 0x000ae2000c1e1100 */
[----:B------:R-:W-:Y:S01]  /*5f50*/  PRMT R73, RZ, 0x7610, R73 ;  /* 0x00007610ff497816 */ /* 0x000fe20000000049 */
[----:B------:R-:W-:Y:S01]  /*5f60*/  UIMAD UR41, UR41, 0x3, URZ ;  /* 0x00000003292978a4 */ /* 0x000fe2000f8e02ff */
[C---:B--2---:R-:W-:Y:S01]  /*5f70*/  IADD3 R136, P2, PT, R198.reuse, UR63, RZ ;  /* 0x0000003fc6887c10 */ /* 0x044fe2000ff5e0ff */
[----:B------:R-:W-:Y:S01]  /*5f80*/  UIMAD UR14, UR14, 0x3, URZ ;  /* 0x000000030e0e78a4 */ /* 0x000fe2000f8e02ff */
[----:B------:R-:W-:Y:S01]  /*5f90*/  PRMT R105, RZ, 0x7610, R105 ;  /* 0x00007610ff697816 */ /* 0x000fe20000000069 */
[----:B------:R-:W-:Y:S01]  /*5fa0*/  UIMAD UR71, UR71, 0xb, URZ ;  /* 0x0000000b474778a4 */ /* 0x000fe2000f8e02ff */
[----:B------:R-:W-:Y:S01]  /*5fb0*/  IADD3.X R137, PT, PT, R199, UR28, RZ, P2, !PT ;  /* 0x0000001cc7897c10 */ /* 0x000fe200097fe4ff */
[----:B------:R-:W-:Y:S01]  /*5fc0*/  UIMAD UR66, UR66, 0x13, URZ ;  /* 0x00000013424278a4 */ /* 0x000fe2000f8e02ff */
[----:B-----5:R-:W-:Y:S01]  /*5fd0*/  IADD3 R138, P1, PT, R198, UR64, RZ ;  /* 0x00000040c68a7c10 */ /* 0x020fe2000ff3e0ff */
[----:B------:R-:W-:-:S02]  /*5fe0*/  UIMAD UR43, UR43, 0x1b, URZ ;  /* 0x0000001b2b2b78a4 */ /* 0x000fc4000f8e02ff */
[----:B------:R2:W-:Y:S01]  /*5ff0*/  STL.64 [R1+0x700], R136 ;  /* 0x0007008801007387 */ /* 0x0005e20000100a00 */
[----:B------:R-:W-:Y:S01]  /*6000*/  PRMT R42, RZ, 0x7610, R42 ;  /* 0x00007610ff2a7816 */ /* 0x000fe2000000002a */
[----:B------:R-:W-:Y:S01]  /*6010*/  UIMAD UR69, UR69, 0x23, URZ ;  /* 0x00000023454578a4 */ /* 0x000fe2000f8e02ff */
[----:B------:R-:W-:Y:S01]  /*6020*/  IADD3.X R139, PT, PT, R199, UR29, RZ, P1, !PT ;  /* 0x0000001dc78b7c10 */ /* 0x000fe20008ffe4ff */
[----:B------:R2:W5:Y:S01]  /*6030*/  @P0 LDG.E.U8 R60, desc[UR24][R136.64] ;  /* 0x00000018883c0981 */ /* 0x000562000c1e1100 */
[----:B------:R-:W-:Y:S01]  /*6040*/  IADD3 RZ, P1, PT, R198, UR19, RZ ;  /* 0x00000013c6ff7c10 */ /* 0x000fe2000ff3e0ff */
        /* <DEDUP_REMOVED lines=10> */
[----:B------:R-:W2:Y:S01]  /*60f0*/  LDCU UR8, c[0x0][0x3c4] ;  /* 0x00007880ff0877ac */ /* 0x000ea20008000800 */
[----:B------:R-:W-:Y:S02]  /*6100*/  IADD3.X R137, PT, PT, R199, UR30, RZ, P2, !PT ;  /* 0x0000001ec7897c10 */ /* 0x000fe400097fe4ff */
[----:B0-----:R-:W-:Y:S01]  /*6110*/  IADD3 R138, P2, PT, R198, UR67, RZ ;  /* 0x00000043c68a7c10 */ /* 0x001fe2000ff5e0ff */
[----:B------:R-:W-:-:S02]  /*6120*/  USHF.R.S32.HI UR44, URZ, 0x1f, UR31 ;  /* 0x0000001fff2c7899 */ /* 0x000fc4000801141f */
[----:B------:R0:W-:Y:S01]  /*6130*/  STL.64 [R1+0x6a0], R136 ;  /* 0x0006a08801007387 */ /* 0x0001e20000100a00 */
[----:B------:R-:W-:Y:S01]  /*6140*/  UIMAD UR19, UR15, 0x9, URZ ;  /* 0x000000090f1378a4 */ /* 0x000fe2000f8e02ff */
[----:B------:R-:W-:Y:S01]  /*6150*/  IADD3.X R139, PT, PT, R199, UR68, RZ, P2, !PT ;  /* 0x00000044c78b7c10 */ /* 0x000fe200097fe4ff */
[----:B------:R-:W-:Y:S01]  /*6160*/  USHF.R.S32.HI UR15, URZ, 0x1f, UR74 ;  /* 0x0000001fff0f7899 */ /* 0x000fe2000801144a */
[----:B------:R0:W3:Y:S01]  /*6170*/  @P0 LDG.E.U8 R32, desc[UR24][R136.64] ;  /* 0x0000001888200981 */ /* 0x0000e2000c1e1100 */
[----:B------:R-:W-:Y:S01]  /*6180*/  IADD3 RZ, P2, PT, R198, UR74, RZ ;  /* 0x0000004ac6ff7c10 */ /* 0x000fe2000ff5e0ff */
[----:B------:R-:W-:Y:S02]  /*6190*/  UIMAD UR5, UR5, 0x14, URZ ;  /* 0x00000014050578a4 */ /* 0x000fe4000f8e02ff */
[----:B------:R1:W-:Y:S01]  /*61a0*/  STL.64 [R1+0x620], R138 ;  /* 0x0006208a01007387 */ /* 0x0003e20000100a00 */
[----:B------:R-:W-:Y:S01]  /*61b0*/  PRMT R103, RZ, 0x7610, R103 ;  /* 0x00007610ff677816 */ /* 0x000fe20000000067 */
[----:B------:R-:W-:-:S02]  /*61c0*/  UIMAD UR6, UR6, 0x1c, URZ ;  /* 0x0000001c060678a4 */ /* 0x000fc4000f8e02ff */
[----:B------:R1:W3:Y:S01]  /*61d0*/  @P0 LDG.E.U8 R18, desc[UR24][R138.64] ;  /* 0x000000188a120981 */ /* 0x0002e2000c1e1100 */
[----:B------:R-:W-:Y:S01]  /*61e0*/  PRMT R87, RZ, 0x7610, R87 ;  /* 0x00007610ff577816 */ /* 0x000fe20000000057 */
[C---:B0-----:R-:W-:Y:S01]  /*61f0*/  VIADD R136, R198.reuse, UR20 ;  /* 0x00000014c6887c36 */ /* 0x041fe20008000000 */
[C---:B------:R-:W-:Y:S01]  /*6200*/  IADD3.X R137, PT, PT, R199.reuse, UR72, RZ, P1, !PT ;  /* 0x00000048c7897c10 */ /* 0x040fe20008ffe4ff */
[----:B------:R-:W-:Y:S01]  /*6210*/  USHF.R.S32.HI UR46, URZ, 0x1f, UR18 ;  /* 0x0000001fff2e7899 */ /* 0x000fe20008011412 */
[C---:B------:R-:W-:Y:S01]  /*6220*/  IADD3 RZ, P1, PT, R198.reuse, UR31, RZ ;  /* 0x0000001fc6ff7c10 */ /* 0x040fe2000ff3e0ff */
[----:B------:R-:W-:Y:S02]  /*6230*/  USHF.R.S32.HI UR47, URZ, 0x1f, UR33 ;  /* 0x0000001fff2f7899 */ /* 0x000fe40008011421 */
[----:B------:R0:W-:Y:S01]  /*6240*/  STL.64 [R1+0x8f8], R136 ;  /* 0x0008f88801007387 */ /* 0x0001e20000100a00 */
[----:B------:R-:W-:Y:S01]  /*6250*/  USHF.R.S32.HI UR34, URZ, 0x1f, UR48 ;  /* 0x0000001fff227899 */ /* 0x000fe20008011430 */
[----:B-1----:R-:W-:Y:S01]  /*6260*/  VIADD R138, R198, UR70 ;  /* 0x00000046c68a7c36 */ /* 0x002fe20008000000 */
[----:B------:R-:W-:Y:S01]  /*6270*/  IADD3.X R139, PT, PT, R199, UR44, RZ, P1, !PT ;  /* 0x0000002cc78b7c10 */ /* 0x000fe20008ffe4ff */
[----:B------:R0:W3:Y:S01]  /*6280*/  @P0 LDG.E.U8 R123, desc[UR24][R136.64] ;  /* 0x00000018887b0981 */ /* 0x0000e2000c1e1100 */
[----:B------:R-:W-:-:S02]  /*6290*/  USHF.R.S32.HI UR50, URZ, 0x1f, UR49 ;  /* 0x0000001fff327899 */ /* 0x000fc40008011431 */
[----:B------:R-:W-:Y:S01]  /*62a0*/  USHF.R.S32.HI UR51, URZ, 0x1f, UR35 ;  /* 0x0000001fff337899 */ /* 0x000fe20008011423 */
[----:B------:R1:W-:Y:S01]  /*62b0*/  STL.64 [R1+0x8e0], R138 ;  /* 0x0008e08a01007387 */ /* 0x0003e20000100a00 */
[----:B------:R-:W-:Y:S01]  /*62c0*/  USHF.R.S32.HI UR53, URZ, 0x1f, UR52 ;  /* 0x0000001fff357899 */ /* 0x000fe20008011434 */
[----:B------:R-:W-:Y:S01]  /*62d0*/  SHF.R.S32.HI R12, RZ, 0x1f, R11 ;  /* 0x0000001fff0c7819 */ /* 0x000fe2000001140b */
[----:B------:R-:W-:Y:S01]  /*62e0*/  USHF.R.S32.HI UR36, URZ, 0x1f, UR54 ;  /* 0x0000001fff247899 */ /* 0x000fe20008011436 */
[----:B------:R1:W3:Y:S01]  /*62f0*/  @P0 LDG.E.U8 R120, desc[UR24][R138.64] ;  /* 0x000000188a780981 */ /* 0x0002e2000c1e1100 */
[----:B------:R-:W-:Y:S01]  /*6300*/  USHF.R.S32.HI UR56, URZ, 0x1f, UR55 ;  /* 0x0000001fff387899 */ /* 0x000fe20008011437 */
[----:B0-----:R-:W-:Y:S01]  /*6310*/  VIADD R136, R198, UR19 ;  /* 0x00000013c6887c36 */ /* 0x001fe20008000000 */
[----:B------:R-:W-:Y:S01]  /*6320*/  IADD3.X R137, PT, PT, R199, UR15, RZ, P2, !PT ;  /* 0x0000000fc7897c10 */ /* 0x000fe200097fe4ff */
[----:B------:R-:W-:Y:S01]  /*6330*/  IMAD R3, R4, 0x80, R3 ;  /* 0x0000008004037824 */ /* 0x000fe200078e0203 */
[----:B------:R-:W-:Y:S01]  /*6340*/  USHF.R.S32.HI UR57, URZ, 0x1f, UR37 ;  /* 0x0000001fff397899 */ /* 0x000fe20008011425 */
[----:B------:R-:W-:Y:S01]  /*6350*/  PRMT R71, RZ, 0x7610, R71 ;  /* 0x00007610ff477816 */ /* 0x000fe20000000047 */
[----:B------:R-:W0:Y:S01]  /*6360*/  LDCU UR16, c[0x0][0x3c4] ;  /* 0x00007880ff1077ac */ /* 0x000e220008000800 */
[----:B------:R2:W-:Y:S01]  /*6370*/  STL.64 [R1+0x8a0], R136 ;  /* 0x0008a08801007387 */ /* 0x0005e20000100a00 */
[----:B------:R-:W-:-:S02]  /*6380*/  PRMT R54, RZ, 0x7610, R54 ;  /* 0x00007610ff367816 */ /* 0x000fc40000000036 */
[----:B------:R-:W-:Y:S01]  /*6390*/  PRMT R40, RZ, 0x7610, R40 ;  /* 0x00007610ff287816 */ /* 0x000fe20000000028 */
[----:B------:R2:W3:Y:S01]  /*63a0*/  @P0 LDG.E.U8 R114, desc[UR24][R136.64] ;  /* 0x0000001888720981 */ /* 0x0004e2000c1e1100 */
[C---:B-1----:R-:W-:Y:S01]  /*63b0*/  IADD3 R138, P2, PT, R198.reuse, UR33, RZ ;  /* 0x00000021c68a7c10 */ /* 0x042fe2000ff5e0ff */
[----:B------:R-:W1:Y:S01]  /*63c0*/  LDCU UR17, c[0x0][0x3c4] ;  /* 0x00007880ff1177ac */ /* 0x000e620008000800 */
[----:B------:R-:W-:Y:S02]  /*63d0*/  PRMT R26, RZ, 0x7610, R26 ;  /* 0x00007610ff1a7816 */ /* 0x000fe4000000001a */
[----:B------:R-:W-:Y:S01]  /*63e0*/  PRMT R101, RZ, 0x7610, R101 ;  /* 0x00007610ff657816 */ /* 0x000fe20000000065 */
[----:B------:R-:W-:Y:S01]  /*63f0*/  UIMAD UR7, UR7, 0x24, URZ ;  /* 0x00000024070778a4 */ /* 0x000fe2000f8e02ff */
[----:B------:R-:W-:Y:S01]  /*6400*/  PRMT R85, RZ, 0x7610, R85 ;  /* 0x00007610ff557816 */ /* 0x000fe20000000055 */
[----:B------:R-:W0:Y:S01]  /*6410*/  LDCU UR19, c[0x0][0x3c4] ;  /* 0x00007880ff1377ac */ /* 0x000e220008000800 */
[----:B--2---:R-:W-:-:S02]  /*6420*/  IADD3 R136, P1, PT, R198, UR18, RZ ;  /* 0x00000012c6887c10 */ /* 0x004fc4000ff3e0ff */
[----:B------:R-:W-:Y:S01]  /*6430*/  PRMT R68, RZ, 0x7610, R68 ;  /* 0x00007610ff447816 */ /* 0x000fe20000000044 */
[----:B------:R-:W-:Y:S01]  /*6440*/  UIMAD UR8, UR8, 0x2c, URZ ;  /* 0x0000002c080878a4 */ /* 0x000fe2000f8e02ff */
[C---:B------:R-:W-:Y:S01]  /*6450*/  IADD3.X R137, PT, PT, R199.reuse, UR46, RZ, P1, !PT ;  /* 0x0000002ec7897c10 */ /* 0x040fe20008ffe4ff */
[----:B------:R-:W2:Y:S01]  /*6460*/  LDCU UR20, c[0x0][0x3c4] ;  /* 0x00007880ff1477ac */ /* 0x000ea20008000800 */
[----:B------:R-:W-:-:S03]  /*6470*/  IADD3.X R139, PT, PT, R199, UR47, RZ, P2, !PT ;  /* 0x0000002fc78b7c10 */ /* 0x000fc600097fe4ff */
[----:B------:R0:W-:Y:S04]  /*6480*/  STL.64 [R1+0x7f0], R136 ;  /* 0x0007f08801007387 */ /* 0x0001e80000100a00 */
[----:B------:R0:W3:Y:S04]  /*6490*/  @P0 LDG.E.U8 R91, desc[UR24][R136.64] ;  /* 0x00000018885b0981 */ /* 0x0000e8000c1e1100 */
[----:B------:R1:W-:Y:S04]  /*64a0*/  STL.64 [R1+0x770], R138 ;  /* 0x0007708a01007387 */ /* 0x0003e80000100a00 */
[----:B------:R1:W3:Y:S01]  /*64b0*/  @P0 LDG.E.U8 R75, desc[UR24][R138.64] ;  /* 0x000000188a4b0981 */ /* 0x0002e2000c1e1100 */
[----:B0-----:R-:W-:-:S04]  /*64c0*/  IADD3 R136, P1, PT, R198, UR48, RZ ;  /* 0x00000030c6887c10 */ /* 0x001fc8000ff3e0ff */
[----:B------:R-:W-:Y:S02]  /*64d0*/  IADD3.X R137, PT, PT, R199, UR34, RZ, P1, !PT ;  /* 0x00000022c7897c10 */ /* 0x000fe40008ffe4ff */
[----:B-1----:R-:W-:-:S03]  /*64e0*/  IADD3 R138, P2, PT, R198, UR49, RZ ;  /* 0x00000031c68a7c10 */ /* 0x002fc6000ff5e0ff */
[----:B------:R0:W-:Y:S01]  /*64f0*/  STL.64 [R1+0x6f0], R136 ;  /* 0x0006f08801007387 */ /* 0x0001e20000100a00 */
[----:B------:R-:W-:-:S03]  /*6500*/  IADD3.X R139, PT, PT, R199, UR50, RZ, P2, !PT ;  /* 0x00000032c78b7c10 */ /* 0x000fc600097fe4ff */
[----:B------:R0:W3:Y:S04]  /*6510*/  @P0 LDG.E.U8 R58, desc[UR24][R136.64] ;  /* 0x00000018883a0981 */ /* 0x0000e8000c1e1100 */
[----:B------:R1:W-:Y:S04]  /*6520*/  STL.64 [R1+0x338], R138 ;  /* 0x0003388a01007387 */ /* 0x0003e80000100a00 */
[----:B------:R1:W3:Y:S01]  /*6530*/  @P0 LDG.E.U8 R44, desc[UR24][R138.64] ;  /* 0x000000188a2c0981 */ /* 0x0002e2000c1e1100 */
[----:B0-----:R-:W-:-:S04]  /*6540*/  IADD3 R136, P1, PT, R198, UR35, RZ ;  /* 0x00000023c6887c10 */ /* 0x001fc8000ff3e0ff */
[----:B------:R-:W-:Y:S02]  /*6550*/  IADD3.X R137, PT, PT, R199, UR51, RZ, P1, !PT ;  /* 0x00000033c7897c10 */ /* 0x000fe40008ffe4ff */
[----:B------:R-:W-:Y:S02]  /*6560*/  IADD3 RZ, P1, PT, R11, R198, RZ ;  /* 0x000000c60bff7210 */ /* 0x000fe40007f3e0ff */
[C---:B-1----:R-:W-:Y:S01]  /*6570*/  IADD3 R138, P2, PT, R198.reuse, UR52, RZ ;  /* 0x00000034c68a7c10 */ /* 0x042fe2000ff5e0ff */
[----:B------:R0:W-:Y:S03]  /*6580*/  STL.64 [R1+0x690], R136 ;  /* 0x0006908801007387 */ /* 0x0001e60000100a00 */
[----:B------:R-:W-:Y:S01]  /*6590*/  IADD3.X R139, PT, PT, R199, UR53, RZ, P2, !PT ;  /* 0x00000035c78b7c10 */ /* 0x000fe200097fe4ff */
[----:B------:R0:W3:Y:S04]  /*65a0*/  @P0 LDG.E.U8 R30, desc[UR24][R136.64] ;  /* 0x00000018881e0981 */ /* 0x0000e8000c1e1100 */
[----:B------:R1:W-:Y:S04]  /*65b0*/  STL.64 [R1+0x610], R138 ;  /* 0x0006108a01007387 */ /* 0x0003e80000100a00 */
[----:B------:R1:W3:Y:S01]  /*65c0*/  @P0 LDG.E.U8 R6, desc[UR24][R138.64] ;  /* 0x000000188a060981 */ /* 0x0002e2000c1e1100 */
[----:B0-----:R-:W-:-:S02]  /*65d0*/  VIADD R136, R198, UR13 ;  /* 0x0000000dc6887c36 */ /* 0x001fc40008000000 */
[----:B------:R-:W-:-:S05]  /*65e0*/  IMAD.X R137, R12, 0x1, R199, P1 ;  /* 0x000000010c897824 */ /* 0x000fca00008e06c7 */
[----:B------:R0:W-:Y:S01]  /*65f0*/  STL.64 [R1+0x8f0], R136 ;  /* 0x0008f08801007387 */ /* 0x0001e20000100a00 */
[----:B-1----:R-:W-:-:S03]  /*6600*/  IADD3 R138, P1, PT, R198, UR54, RZ ;  /* 0x00000036c68a7c10 */ /* 0x002fc6000ff3e0ff */
[----:B------:R0:W3:Y:S01]  /*6610*/  @P0 LDG.E.U8 R122, desc[UR24][R136.64] ;  /* 0x00000018887a0981 */ /* 0x0000e2000c1e1100 */
[----:B------:R-:W-:Y:S02]  /*6620*/  IADD3.X R139, PT, PT, R199, UR36, RZ, P1, !PT ;  /* 0x00000024c78b7c10 */ /* 0x000fe40008ffe4ff */
[----:B0-----:R-:W-:-:S03]  /*6630*/  IADD3 R136, P2, PT, R198, UR55, RZ ;  /* 0x00000037c6887c10 */ /* 0x001fc6000ff5e0ff */
[----:B------:R-:W3:Y:S01]  /*6640*/  @P0 LDG.E.U8 R105, desc[UR24][R138.64] ;  /* 0x000000188a690981 */ /* 0x000ee2000c1e1100 */
[----:B------:R-:W-:-:S03]  /*6650*/  IADD3.X R137, PT, PT, R199, UR56, RZ, P2, !PT ;  /* 0x00000038c7897c10 */ /* 0x000fc600097fe4ff */
[----:B------:R-:W-:Y:S01]  /*6660*/  STL.64 [R1+0x860], R138 ;  /* 0x0008608a01007387 */ /* 0x000fe20000100a00 */
[----:B------:R-:W-:-:S03]  /*6670*/  IADD3 R200, P1, PT, R3, R200, RZ ;  /* 0x000000c803c87210 */ /* 0x000fc60007f3e0ff */
[----:B------:R0:W-:Y:S04]  /*6680*/  STL.64 [R1+0x7e0], R136 ;  /* 0x0007e08801007387 */ /* 0x0001e80000100a00 */
[----:B------:R0:W3:Y:S01]  /*6690*/  @P0 LDG.E.U8 R89, desc[UR24][R136.64] ;  /* 0x0000001888590981 */ /* 0x0000e2000c1e1100 */
[----:B------:R-:W-:Y:S02]  /*66a0*/  LEA.HI.X.SX32 R201, R3, R2, 0x1, P1 ;  /* 0x0000000203c97211 */ /* 0x000fe400008f0eff */
[----:B------:R-:W-:Y:S02]  /*66b0*/  IADD3 R206, P1, PT, R200, UR61, RZ ;  /* 0x0000003dc8ce7c10 */ /* 0x000fe4000ff3e0ff */
[----:B0-----:R-:W-:Y:S02]  /*66c0*/  IADD3 R136, P3, PT, R198, UR37, RZ ;  /* 0x00000025c6887c10 */ /* 0x001fe4000ff7e0ff */
[C---:B------:R-:W-:Y:S01]  /*66d0*/  IADD3 RZ, P2, PT, R200.reuse, UR22, RZ ;  /* 0x00000016c8ff7c10 */ /* 0x040fe2000ff5e0ff */
[----:B------:R-:W-:Y:S01]  /*66e0*/  USHF.R.S32.HI UR61, URZ, 0x1f, UR59 ;  /* 0x0000001fff3d7899 */ /* 0x000fe2000801143b */
[----:B------:R-:W-:Y:S01]  /*66f0*/  IADD3.X R137, PT, PT, R199, UR57, RZ, P3, !PT ;  /* 0x00000039c7897c10 */ /* 0x000fe20009ffe4ff */
[C---:B------:R-:W-:Y:S01]  /*6700*/  VIADD R208, R200.reuse, UR23 ;  /* 0x00000017c8d07c36 */ /* 0x040fe20008000000 */
[C---:B------:R-:W-:Y:S01]  /*6710*/  IADD3.X R207, PT, PT, R201.reuse, UR26, RZ, P1, !PT ;  /* 0x0000001ac9cf7c10 */ /* 0x040fe20008ffe4ff */
[----:B------:R-:W-:Y:S01]  /*6720*/  VIADD R188, R200, UR70 ;  /* 0x00000046c8bc7c36 */ /* 0x000fe20008000000 */
[----:B------:R-:W-:Y:S01]  /*6730*/  IADD3.X R209, PT, PT, R201, UR38, RZ, P2, !PT ;  /* 0x00000026c9d17c10 */ /* 0x000fe200097fe4ff */
[----:B------:R0:W-:Y:S01]  /*6740*/  STL.64 [R1+0x760], R136 ;  /* 0x0007608801007387 */ /* 0x0001e20000100a00 */
[----:B------:R-:W-:Y:S01]  /*6750*/  USHF.R.S32.HI UR38, URZ, 0x1f, UR58 ;  /* 0x0000001fff267899 */ /* 0x000fe2000801143a */
[----:B------:R-:W-:Y:S01]  /*6760*/  PRMT R3, RZ, 0x7610, R3 ;  /* 0x00007610ff037816 */ /* 0x000fe20000000003 */
[----:B------:R-:W-:Y:S01]  /*6770*/  UIMAD UR16, UR16, 0x34, URZ ;  /* 0x00000034101078a4 */ /* 0x000fe2000f8e02ff */
[----:B------:R0:W3:Y:S01]  /*6780*/  @P0 LDG.E.U8 R73, desc[UR24][R136.64] ;  /* 0x0000001888490981 */ /* 0x0000e2000c1e1100 */
[----:B------:R-:W-:Y:S01]  /*6790*/  IADD3 R138, P2, PT, R198, UR58, RZ ;  /* 0x0000003ac68a7c10 */ /* 0x000fe2000ff5e0ff */
[----:B------:R-:W1:Y:S01]  /*67a0*/  LDCU UR22, c[0x0][0x3c4] ;  /* 0x00007880ff1677ac */ /* 0x000e620008000800 */
[----:B------:R-:W-:-:S02]  /*67b0*/  PRMT R2, RZ, 0x7610, R2 ;  /* 0x00007610ff027816 */ /* 0x000fc40000000002 */
[----:B------:R-:W-:Y:S01]  /*67c0*/  PRMT R52, RZ, 0x7610, R52 ;  /* 0x00007610ff347816 */ /* 0x000fe20000000034 */
[----:B------:R-:W-:Y:S01]  /*67d0*/  UIMAD UR17, UR17, 0x3c, URZ ;  /* 0x0000003c111178a4 */ /* 0x000fe2000f8e02ff */
[----:B------:R-:W-:Y:S01]  /*67e0*/  PRMT R38, RZ, 0x7610, R38 ;  /* 0x00007610ff267816 */ /* 0x000fe20000000026 */
[----:B------:R-:W1:Y:S01]  /*67f0*/  LDCU UR23, c[0x0][0x3c4] ;  /* 0x00007880ff1777ac */ /* 0x000e620008000800 */
[----:B0-----:R-:W-:Y:S01]  /*6800*/  IADD3 R136, P1, PT, R198, UR59, RZ ;  /* 0x0000003bc6887c10 */ /* 0x001fe2000ff3e0ff */
[----:B------:R-:W-:-:S03]  /*6810*/  UIMAD UR19, UR19, 0x5, URZ ;  /* 0x00000005131378a4 */ /* 0x000fc6000f8e02ff */
[C---:B------:R-:W-:Y:S02]  /*6820*/  IADD3.X R137, PT, PT, R199.reuse, UR61, RZ, P1, !PT ;  /* 0x0000003dc7897c10 */ /* 0x040fe40008ffe4ff */
[----:B------:R-:W-:Y:S01]  /*6830*/  PRMT R24, RZ, 0x7610, R24 ;  /* 0x00007610ff187816 */ /* 0x000fe20000000018 */
[----:B------:R-:W-:Y:S01]  /*6840*/  UIMAD UR21, UR21, 0xd, URZ ;  /* 0x0000000d151578a4 */ /* 0x000fe2000f8e02ff */
[C---:B------:R-:W-:Y:S01]  /*6850*/  IADD3 R204, P1, PT, R200.reuse, UR39, RZ ;  /* 0x00000027c8cc7c10 */ /* 0x040fe2000ff3e0ff */
[----:B------:R-:W-:Y:S01]  /*6860*/  STL.64 [R1+0x8a8], R208 ;  /* 0x0008a8d001007387 */ /* 0x000fe20000100a00 */
[----:B------:R-:W-:Y:S02]  /*6870*/  IADD3.X R139, PT, PT, R199, UR38, RZ, P2, !PT ;  /* 0x00000026c78b7c10 */ /* 0x000fe400097fe4ff */
[----:B------:R-:W-:Y:S01]  /*6880*/  PRMT R4, RZ, 0x7610, R4 ;  /* 0x00007610ff047816 */ /* 0x000fe20000000004 */
[----:B------:R0:W3:Y:S01]  /*6890*/  @P0 LDG.E.U8 R42, desc[UR24][R136.64] ;  /* 0x00000018882a0981 */ /* 0x0000e2000c1e1100 */
[----:B------:R-:W-:Y:S01]  /*68a0*/  IADD3.X R205, PT, PT, R201, UR27, RZ, P1, !PT ;  /* 0x0000001bc9cd7c10 */ /* 0x000fe20008ffe4ff */
[----:B------:R-:W-:Y:S01]  /*68b0*/  USHF.R.S32.HI UR39, URZ, 0x1f, UR62 ;  /* 0x0000001fff277899 */ /* 0x000fe2000801143e */
[----:B------:R-:W-:Y:S01]  /*68c0*/  IADD3 R202, P1, PT, R200, UR63, RZ ;  /* 0x0000003fc8ca7c10 */ /* 0x000fe2000ff3e0ff */
[----:B------:R-:W-:Y:S01]  /*68d0*/  STL.64 [R1+0x6e0], R138 ;  /* 0x0006e08a01007387 */ /* 0x000fe20000100a00 */
[----:B------:R-:W-:-:S02]  /*68e0*/  USHF.R.S32.HI UR63, URZ, 0x1f, UR40 ;  /* 0x0000001fff3f7899 */ /* 0x000fc40008011428 */
[----:B------:R-:W-:Y:S01]  /*68f0*/  IADD3.X R203, PT, PT, R201, UR28, RZ, P1, !PT ;  /* 0x0000001cc9cb7c10 */ /* 0x000fe20008ffe4ff */
[----:B------:R-:W-:Y:S01]  /*6900*/  STL.64 [R1+0x7f8], R206 ;  /* 0x0007f8ce01007387 */ /* 0x000fe20000100a00 */
[----:B------:R-:W-:Y:S02]  /*6910*/  USHF.R.S32.HI UR70, URZ, 0x1f, UR45 ;  /* 0x0000001fff467899 */ /* 0x000fe4000801142d */
[----:B--2---:R-:W-:Y:S01]  /*6920*/  UIMAD UR20, UR20, 0x5, URZ ;  /* 0x00000005141478a4 */ /* 0x004fe2000f8e02ff */
[----:B------:R0:W-:Y:S01]  /*6930*/  STL.64 [R1+0x328], R136 ;  /* 0x0003288801007387 */ /* 0x0001e20000100a00 */
[----:B------:R-:W2:Y:S03]  /*6940*/  LDCU UR26, c[0x0][0x3c4] ;  /* 0x00007880ff1a77ac */ /* 0x000ea60008000800 */
[----:B------:R0:W3:Y:S01]  /*6950*/  @P0 LDG.E.U8 R56, desc[UR24][R138.64] ;  /* 0x000000188a380981 */ /* 0x0000e2000c1e1100 */
[----:B------:R-:W2:Y:S01]  /*6960*/  LDCU UR27, c[0x0][0x3c4] ;  /* 0x00007880ff1b77ac */ /* 0x000ea20008000800 */
[----:B------:R-:W-:Y:S01]  /*6970*/  PRMT R119, RZ, 0x7610, R119 ;  /* 0x00007610ff777816 */ /* 0x000fe20000000077 */
[----:B-1----:R-:W-:Y:S01]  /*6980*/  UIMAD UR22, UR22, 0x15, URZ ;  /* 0x00000015161678a4 */ /* 0x002fe2000f8e02ff */
[----:B------:R-:W-:Y:S01]  /*6990*/  PRMT R99, RZ, 0x7610, R99 ;  /* 0x00007610ff637816 */ /* 0x000fe20000000063 */
[----:B------:R-:W1:Y:S01]  /*69a0*/  LDCU UR28, c[0x0][0x3c4] ;  /* 0x00007880ff1c77ac */ /* 0x000e620008000800 */
[----:B0-----:R-:W-:-:S02]  /*69b0*/  IADD3 R136, P1, PT, R198, UR40, RZ ;  /* 0x00000028c6887c10 */ /* 0x001fc4000ff3e0ff */
[----:B------:R-:W-:Y:S02]  /*69c0*/  IADD3 R138, P2, PT, R198, UR62, RZ ;  /* 0x0000003ec68a7c10 */ /* 0x000fe4000ff5e0ff */
[C---:B------:R-:W-:Y:S02]  /*69d0*/  IADD3.X R137, PT, PT, R199.reuse, UR63, RZ, P1, !PT ;  /* 0x0000003fc7897c10 */ /* 0x040fe40008ffe4ff */
[----:B------:R-:W-:Y:S02]  /*69e0*/  IADD3 R194, P1, PT, R200, UR64, RZ ;  /* 0x00000040c8c27c10 */ /* 0x000fe4000ff3e0ff */
[----:B------:R-:W-:Y:S01]  /*69f0*/  IADD3.X R139, PT, PT, R199, UR39, RZ, P2, !PT ;  /* 0x00000027c78b7c10 */ /* 0x000fe200097fe4ff */
[----:B------:R-:W-:Y:S01]  /*6a00*/  USHF.R.S32.HI UR64, URZ, 0x1f, UR41 ;  /* 0x0000001fff407899 */ /* 0x000fe20008011429 */
[C---:B------:R-:W-:Y:S01]  /*6a10*/  IADD3.X R195, PT, PT, R201.reuse, UR29, RZ, P1, !PT ;  /* 0x0000001dc9c37c10 */ /* 0x040fe20008ffe4ff */
[----:B------:R-:W-:Y:S01]  /*6a20*/  STL.64 [R1+0x778], R204 ;  /* 0x000778cc01007387 */ /* 0x000fe20000100a00 */
[----:B------:R-:W-:Y:S01]  /*6a30*/  IADD3 RZ, P1, PT, R198, UR41, RZ ;  /* 0x00000029c6ff7c10 */ /* 0x000fe2000ff3e0ff */
[----:B------:R-:W-:Y:S01]  /*6a40*/  UIMAD UR23, UR23, 0x1d, URZ ;  /* 0x0000001d171778a4 */ /* 0x000fe2000f8e02ff */
[----:B------:R-:W-:Y:S01]  /*6a50*/  IADD3 R192, P2, PT, R200, UR65, RZ ;  /* 0x00000041c8c07c10 */ /* 0x000fe2000ff5e0ff */
[----:B------:R-:W-:Y:S01]  /*6a60*/  STL.64 [R1+0x680], R138 ;  /* 0x0006808a01007387 */ /* 0x000fe20000100a00 */
[----:B------:R-:W-:Y:S01]  /*6a70*/  USHF.R.S32.HI UR65, URZ, 0x1f, UR71 ;  /* 0x0000001fff417899 */ /* 0x000fe20008011447 */
[----:B------:R-:W0:Y:S02]  /*6a80*/  LDCU UR29, c[0x0][0x3c4] ;  /* 0x00007880ff1d77ac */ /* 0x000e240008000800 */
[----:B------:R-:W-:Y:S01]  /*6a90*/  STL.64 [R1+0x6f8], R202 ;  /* 0x0006f8ca01007387 */ /* 0x000fe20000100a00 */
[----:B------:R-:W-:-:S03]  /*6aa0*/  IADD3.X R193, PT, PT, R201, UR30, RZ, P2, !PT ;  /* 0x0000001ec9c17c10 */ /* 0x000fc600097fe4ff */
[----:B------:R0:W-:Y:S04]  /*6ab0*/  STL.64 [R1+0x600], R136 ;  /* 0x0006008801007387 */ /* 0x0001e80000100a00 */
[----:B------:R0:W3:Y:S01]  /*6ac0*/  @P0 LDG.E.U8 R3, desc[UR24][R136.64] ;  /* 0x0000001888030981 */ /* 0x0000e2000c1e1100 */
[----:B------:R-:W-:-:S03]  /*6ad0*/  IADD3 R190, P2, PT, R200, UR67, RZ ;  /* 0x00000043c8be7c10 */ /* 0x000fc6000ff5e0ff */
[----:B------:R1:W3:Y:S01]  /*6ae0*/  @P0 LDG.E.U8 R28, desc[UR24][R138.64] ;  /* 0x000000188a1c0981 */ /* 0x0002e2000c1e1100 */
[----:B------:R-:W-:Y:S01]  /*6af0*/  USHF.R.S32.HI UR67, URZ, 0x1f, UR66 ;  /* 0x0000001fff437899 */ /* 0x000fe20008011442 */
[----:B------:R-:W-:Y:S01]  /*6b00*/  PRMT R83, RZ, 0x7610, R83 ;  /* 0x00007610ff537816 */ /* 0x000fe20000000053 */
[----:B--2---:R-:W-:Y:S01]  /*6b10*/  UIMAD UR26, UR26, 0x25, URZ ;  /* 0x000000251a1a78a4 */ /* 0x004fe2000f8e02ff */
[----:B------:R-:W-:Y:S01]  /*6b20*/  PRMT R66, RZ, 0x7610, R66 ;  /* 0x00007610ff427816 */ /* 0x000fe20000000042 */
[----:B------:R-:W-:Y:S01]  /*6b30*/  UIMAD UR27, UR27, 0x2d, URZ ;  /* 0x0000002d1b1b78a4 */ /* 0x000fe2000f8e02ff */
[C---:B0-----:R-:W-:Y:S01]  /*6b40*/  VIADD R136, R198.reuse, UR14 ;  /* 0x0000000ec6887c36 */ /* 0x041fe20008000000 */
[C---:B------:R-:W-:Y:S01]  /*6b50*/  IADD3.X R137, PT, PT, R199.reuse, UR64, RZ, P1, !PT ;  /* 0x00000040c7897c10 */ /* 0x040fe20008ffe4ff */
[----:B------:R-:W0:Y:S01]  /*6b60*/  LDCU UR30, c[0x0][0x3c4] ;  /* 0x00007880ff1e77ac */ /* 0x000e220008000800 */
[----:B-1----:R-:W-:Y:S01]  /*6b70*/  IADD3 R138, P1, PT, R198, UR71, RZ ;  /* 0x00000047c68a7c10 */ /* 0x002fe2000ff3e0ff */
[----:B------:R-:W-:Y:S03]  /*6b80*/  STL.64 [R1+0x340], R194 ;  /* 0x000340c201007387 */ /* 0x000fe60000100a00 */
[----:B------:R-:W-:Y:S01]  /*6b90*/  IADD3.X R139, PT, PT, R199, UR65, RZ, P1, !PT ;  /* 0x00000041c78b7c10 */ /* 0x000fe20008ffe4ff */
[----:B------:R1:W-:Y:S04]  /*6ba0*/  STL.64 [R1+0x880], R136 ;  /* 0x0008808801007387 */ /* 0x0003e80000100a00 */
[----:B------:R1:W2:Y:S01]  /*6bb0*/  @P0 LDG.E.U8 R121, desc[UR24][R136.64] ;  /* 0x0000001888790981 */ /* 0x0002a2000c1e1100 */
[----:B------:R-:W-:-:S03]  /*6bc0*/  IADD3.X R191, PT, PT, R201, UR68, RZ, P2, !PT ;  /* 0x00000044c9bf7c10 */ /* 0x000fc600097fe4ff */
[----:B------:R0:W2:Y:S01]  /*6bd0*/  @P0 LDG.E.U8 R103, desc[UR24][R138.64] ;  /* 0x000000188a670981 */ /* 0x0000a2000c1e1100 */
[----:B-1----:R-:W-:-:S04]  /*6be0*/  IADD3 R136, P1, PT, R198, UR66, RZ ;  /* 0x00000042c6887c10 */ /* 0x002fc8000ff3e0ff */
[----:B------:R-:W-:Y:S02]  /*6bf0*/  IADD3.X R137, PT, PT, R199, UR67, RZ, P1, !PT ;  /* 0x00000043c7897c10 */ /* 0x000fe40008ffe4ff */
[----:B------:R-:W-:Y:S01]  /*6c00*/  IADD3 RZ, P1, PT, R200, UR31, RZ ;  /* 0x0000001fc8ff7c10 */ /* 0x000fe2000ff3e0ff */
[----:B------:R-:W-:Y:S01]  /*6c10*/  STL.64 [R1+0x698], R192 ;  /* 0x000698c001007387 */ /* 0x000fe20000100a00 */
[----:B------:R-:W-:Y:S02]  /*6c20*/  USHF.R.S32.HI UR68, URZ, 0x1f, UR43 ;  /* 0x0000001fff447899 */ /* 0x000fe4000801142b */
[----:B------:R-:W-:Y:S01]  /*6c30*/  IADD3.X R189, PT, PT, R201, UR44, RZ, P1, !PT ;  /* 0x0000002cc9bd7c10 */ /* 0x000fe20008ffe4ff */
[----:B------:R0:W-:Y:S01]  /*6c40*/  STL.64 [R1+0x850], R138 ;  /* 0x0008508a01007387 */ /* 0x0001e20000100a00 */
[----:B------:R-:W-:Y:S01]  /*6c50*/  USHF.R.S32.HI UR44, URZ, 0x1f, UR69 ;  /* 0x0000001fff2c7899 */ /* 0x000fe20008011445 */
[----:B------:R-:W-:Y:S01]  /*6c60*/  PRMT R50, RZ, 0x7610, R50 ;  /* 0x00007610ff327816 */ /* 0x000fe20000000032 */
[----:B------:R-:W-:Y:S01]  /*6c70*/  UIMAD UR28, UR28, 0x35, URZ ;  /* 0x000000351c1c78a4 */ /* 0x000fe2000f8e02ff */
[----:B------:R1:W-:Y:S01]  /*6c80*/  STL.64 [R1+0x7d0], R136 ;  /* 0x0007d08801007387 */ /* 0x0003e20000100a00 */
[----:B------:R-:W4:Y:S03]  /*6c90*/  LDCU UR31, c[0x0][0x3c4] ;  /* 0x00007880ff1f77ac */ /* 0x000f260008000800 */
[----:B------:R1:W2:Y:S01]  /*6ca0*/  @P0 LDG.E.U8 R87, desc[UR24][R136.64] ;  /* 0x0000001888570981 */ /* 0x0002a2000c1e1100 */
[----:B0-----:R-:W-:-:S02]  /*6cb0*/  IADD3 R138, P2, PT, R198, UR43, RZ ;  /* 0x0000002bc68a7c10 */ /* 0x001fc4000ff5e0ff */
[----:B-1----:R-:W-:Y:S02]  /*6cc0*/  IADD3 R136, P1, PT, R198, UR69, RZ ;  /* 0x00000045c6887c10 */ /* 0x002fe4000ff3e0ff */
[C---:B------:R-:W-:Y:S02]  /*6cd0*/  IADD3.X R139, PT, PT, R199.reuse, UR68, RZ, P2, !PT ;  /* 0x00000044c78b7c10 */ /* 0x040fe400097fe4ff */
[----:B------:R-:W-:Y:S02]  /*6ce0*/  IADD3.X R137, PT, PT, R199, UR44, RZ, P1, !PT ;  /* 0x0000002cc7897c10 */ /* 0x000fe40008ffe4ff */
[----:B------:R-:W-:Y:S01]  /*6cf0*/  IADD3 RZ, P1, PT, R200, UR32, RZ ;  /* 0x00000020c8ff7c10 */ /* 0x000fe2000ff3e0ff */
[----:B------:R-:W-:Y:S01]  /*6d00*/  STL.64 [R1+0x618], R190 ;  /* 0x000618be01007387 */ /* 0x000fe20000100a00 */
[----:B------:R-:W0:Y:S02]  /*6d10*/  LDCU UR32, c[0x0][0x3c4] ;  /* 0x00007880ff2077ac */ /* 0x000e240008000800 */
[----:B------:R-:W-:Y:S01]  /*6d20*/  IADD3.X R187, PT, PT, R201, UR72, RZ, P1, !PT ;  /* 0x00000048c9bb7c10 */ /* 0x000fe20008ffe4ff */
[----:B------:R1:W-:Y:S01]  /*6d30*/  STL.64 [R1+0x750], R138 ;  /* 0x0007508a01007387 */ /* 0x0003e20000100a00 */
[----:B------:R-:W-:-:S03]  /*6d40*/  USHF.R.S32.HI UR72, URZ, 0x1f, UR42 ;  /* 0x0000001fff487899 */ /* 0x000fc6000801142a */
[----:B------:R1:W2:Y:S04]  /*6d50*/  @P0 LDG.E.U8 R71, desc[UR24][R138.64] ;  /* 0x000000188a470981 */ /* 0x0002a8000c1e1100 */
[----:B------:R0:W-:Y:S04]  /*6d60*/  STL.64 [R1+0x6d0], R136 ;  /* 0x0006d08801007387 */ /* 0x0001e80000100a00 */
[----:B------:R0:W2:Y:S01]  /*6d70*/  @P0 LDG.E.U8 R54, desc[UR24][R136.64] ;  /* 0x0000001888360981 */ /* 0x0000a2000c1e1100 */
[----:B-1----:R-:W-:-:S04]  /*6d80*/  IADD3 R138, P2, PT, R198, UR45, RZ ;  /* 0x0000002dc68a7c10 */ /* 0x002fc8000ff5e0ff */
[C---:B------:R-:W-:Y:S02]  /*6d90*/  IADD3.X R139, PT, PT, R199.reuse, UR70, RZ, P2, !PT ;  /* 0x00000046c78b7c10 */ /* 0x040fe400097fe4ff */
[----:B0-----:R-:W-:Y:S01]  /*6da0*/  IADD3 R136, P1, PT, R198, UR42, RZ ;  /* 0x0000002ac6887c10 */ /* 0x001fe2000ff3e0ff */
[----:B------:R-:W-:Y:S03]  /*6db0*/  STL.64 [R1+0x8d8], R188 ;  /* 0x0008d8bc01007387 */ /* 0x000fe60000100a00 */
[----:B------:R-:W-:Y:S01]  /*6dc0*/  IADD3.X R137, PT, PT, R199, UR72, RZ, P1, !PT ;  /* 0x00000048c7897c10 */ /* 0x000fe20008ffe4ff */
[----:B------:R0:W2:Y:S01]  /*6dd0*/  @P0 LDG.E.U8 R40, desc[UR24][R138.64] ;  /* 0x000000188a280981 */ /* 0x0000a2000c1e1100 */
[----:B------:R-:W-:Y:S01]  /*6de0*/  IADD3 R184, P1, PT, R200, UR74, RZ ;  /* 0x0000004ac8b87c10 */ /* 0x000fe2000ff3e0ff */
[----:B------:R-:W-:Y:S02]  /*6df0*/  USHF.R.S32.HI UR74, URZ, 0x1f, UR73 ;  /* 0x0000001fff4a7899 */ /* 0x000fe40008011449 */
[----:B------:R0:W-:Y:S01]  /*6e00*/  STL.64 [R1+0x318], R138 ;  /* 0x0003188a01007387 */ /* 0x0001e20000100a00 */
[----:B------:R-:W-:Y:S01]  /*6e10*/  IADD3.X R185, PT, PT, R201, UR15, RZ, P1, !PT ;  /* 0x0000000fc9b97c10 */ /* 0x000fe20008ffe4ff */
[----:B------:R-:W-:-:S02]  /*6e20*/  UIMAD UR29, UR29, 0x3d, URZ ;  /* 0x0000003d1d1d78a4 */ /* 0x000fc4000f8e02ff */
[----:B------:R1:W-:Y:S01]  /*6e30*/  STL.64 [R1+0x670], R136 ;  /* 0x0006708801007387 */ /* 0x0003e20000100a00 */
[----:B------:R-:W-:Y:S01]  /*6e40*/  PRMT R36, RZ, 0x7610, R36 ;  /* 0x00007610ff247816 */ /* 0x000fe20000000024 */
[----:B------:R-:W4:Y:S02]  /*6e50*/  LDCU UR15, c[0x0][0x3c4] ;  /* 0x00007880ff0f77ac */ /* 0x000f240008000800 */
[----:B------:R1:W2:Y:S01]  /*6e60*/  @P0 LDG.E.U8 R26, desc[UR24][R136.64] ;  /* 0x00000018881a0981 */ /* 0x0002a2000c1e1100 */
[----:B0-----:R-:W-:-:S04]  /*6e70*/  IADD3 R138, P2, PT, R198, UR73, RZ ;  /* 0x00000049c68a7c10 */ /* 0x001fc8000ff5e0ff */
[----:B------:R-:W-:Y:S02]  /*6e80*/  IADD3.X R139, PT, PT, R199, UR74, RZ, P2, !PT ;  /* 0x0000004ac78b7c10 */ /* 0x000fe400097fe4ff */
[----:B------:R-:W-:Y:S01]  /*6e90*/  IADD3 R178, P2, PT, R200, UR18, RZ ;  /* 0x00000012c8b27c10 */ /* 0x000fe2000ff5e0ff */
[----:B------:R-:W-:Y:S02]  /*6ea0*/  USHF.R.S32.HI UR18, URZ, 0x1f, UR75 ;  /* 0x0000001fff127899 */ /* 0x000fe4000801144b */
[----:B-1----:R-:W-:Y:S01]  /*6eb0*/  IADD3 R136, P1, PT, R198, UR75, RZ ;  /* 0x0000004bc6887c10 */ /* 0x002fe2000ff3e0ff */
[----:B------:R-:W-:Y:S01]  /*6ec0*/  STL.64 [R1+0x868], R184 ;  /* 0x000868b801007387 */ /* 0x000fe20000100a00 */
[----:B------:R-:W-:Y:S01]  /*6ed0*/  IADD3.X R179, PT, PT, R201, UR46, RZ, P2, !PT ;  /* 0x0000002ec9b37c10 */ /* 0x000fe200097fe4ff */
[----:B------:R-:W-:Y:S01]  /*6ee0*/  USHF.R.S32.HI UR46, URZ, 0x1f, UR5 ;  /* 0x0000001fff2e7899 */ /* 0x000fe20008011405 */
[----:B------:R-:W-:Y:S01]  /*6ef0*/  IADD3 R176, P2, PT, R200, UR33, RZ ;  /* 0x00000021c8b07c10 */ /* 0x000fe2000ff5e0ff */
[----:B------:R0:W-:Y:S01]  /*6f00*/  STL.64 [R1+0x5f0], R138 ;  /* 0x0005f08a01007387 */ /* 0x0001e20000100a00 */
[----:B------:R-:W-:Y:S01]  /*6f10*/  IADD3.X R137, PT, PT, R199, UR18, RZ, P1, !PT ;  /* 0x00000012c7897c10 */ /* 0x000fe20008ffe4ff */
[----:B------:R-:W-:-:S02]  /*6f20*/  UIMAD UR30, UR30, 0x7, URZ ;  /* 0x000000071e1e78a4 */ /* 0x000fc4000f8e02ff */
[----:B------:R0:W2:Y:S01]  /*6f30*/  @P0 LDG.E.U8 R2, desc[UR24][R138.64] ;  /* 0x000000188a020981 */ /* 0x0000a2000c1e1100 */
[----:B------:R-:W-:Y:S01]  /*6f40*/  IADD3.X R177, PT, PT, R201, UR47, RZ, P2, !PT ;  /* 0x0000002fc9b17c10 */ /* 0x000fe200097fe4ff */
[----:B------:R-:W-:Y:S02]  /*6f50*/  USHF.R.S32.HI UR47, URZ, 0x1f, UR6 ;  /* 0x0000001fff2f7899 */ /* 0x000fe40008011406 */
[----:B------:R1:W-:Y:S01]  /*6f60*/  STL.64 [R1+0x840], R136 ;  /* 0x0008408801007387 */ /* 0x0003e20000100a00 */
[----:B------:R-:W4:Y:S03]  /*6f70*/  LDCU UR33, c[0x0][0x3c4] ;  /* 0x00007880ff2177ac */ /* 0x000f260008000800 */
[----:B------:R1:W2:Y:S01]  /*6f80*/  @P0 LDG.E.U8 R101, desc[UR24][R136.64] ;  /* 0x0000001888650981 */ /* 0x0002a2000c1e1100 */
[----:B0-----:R-:W-:-:S04]  /*6f90*/  IADD3 R138, P1, PT, R198, UR5, RZ ;  /* 0x00000005c68a7c10 */ /* 0x001fc8000ff3e0ff */
[C---:B------:R-:W-:Y:S02]  /*6fa0*/  IADD3.X R139, PT, PT, R199.reuse, UR46, RZ, P1, !PT ;  /* 0x0000002ec78b7c10 */ /* 0x040fe40008ffe4ff */
[----:B-1----:R-:W-:Y:S01]  /*6fb0*/  IADD3 R136, P1, PT, R198, UR6, RZ ;  /* 0x00000006c6887c10 */ /* 0x002fe2000ff3e0ff */
[----:B------:R-:W-:Y:S03]  /*6fc0*/  STL.64 [R1+0x7e8], R178 ;  /* 0x0007e8b201007387 */ /* 0x000fe60000100a00 */
[----:B------:R-:W-:Y:S01]  /*6fd0*/  IADD3.X R137, PT, PT, R199, UR47, RZ, P1, !PT ;  /* 0x0000002fc7897c10 */ /* 0x000fe20008ffe4ff */
[----:B------:R0:W2:Y:S01]  /*6fe0*/  @P0 LDG.E.U8 R85, desc[UR24][R138.64] ;  /* 0x000000188a550981 */ /* 0x0000a2000c1e1100 */
[----:B------:R-:W-:Y:S01]  /*6ff0*/  IADD3 R174, P1, PT, R200, UR48, RZ ;  /* 0x00000030c8ae7c10 */ /* 0x000fe2000ff3e0ff */
[----:B------:R-:W-:Y:S02]  /*7000*/  USHF.R.S32.HI UR48, URZ, 0x1f, UR7 ;  /* 0x0000001fff307899 */ /* 0x000fe40008011407 */
[----:B------:R0:W-:Y:S01]  /*7010*/  STL.64 [R1+0x7c0], R138 ;  /* 0x0007c08a01007387 */ /* 0x0001e20000100a00 */
[----:B------:R-:W-:-:S02]  /*7020*/  IADD3.X R175, PT, PT, R201, UR34, RZ, P1, !PT ;  /* 0x00000022c9af7c10 */ /* 0x000fc40008ffe4ff */
[----:B------:R-:W-:Y:S01]  /*7030*/  PRMT R10, RZ, 0x7610, R10 ;  /* 0x00007610ff0a7816 */ /* 0x000fe2000000000a */
[----:B------:R-:W-:Y:S01]  /*7040*/  STL.64 [R1+0x768], R176 ;  /* 0x000768b001007387 */ /* 0x000fe20000100a00 */
[----:B------:R-:W-:Y:S01]  /*7050*/  IADD3 R172, P1, PT, R200, UR49, RZ ;  /* 0x00000031c8ac7c10 */ /* 0x000fe2000ff3e0ff */
[----:B------:R-:W-:Y:S02]  /*7060*/  USHF.R.S32.HI UR49, URZ, 0x1f, UR8 ;  /* 0x0000001fff317899 */ /* 0x000fe40008011408 */
[----:B------:R1:W-:Y:S01]  /*7070*/  STL.64 [R1+0x740], R136 ;  /* 0x0007408801007387 */ /* 0x0003e20000100a00 */
[----:B0-----:R-:W-:-:S03]  /*7080*/  IADD3 R138, P2, PT, R198, UR7, RZ ;  /* 0x00000007c68a7c10 */ /* 0x001fc6000ff5e0ff */
[----:B------:R1:W2:Y:S01]  /*7090*/  @P0 LDG.E.U8 R68, desc[UR24][R136.64] ;  /* 0x0000001888440981 */ /* 0x0002a2000c1e1100 */
[----:B----4-:R-:W-:Y:S01]  /*70a0*/  UIMAD UR31, UR31, 0x7, URZ ;  /* 0x000000071f1f78a4 */ /* 0x010fe2000f8e02ff */
[----:B------:R-:W-:Y:S01]  /*70b0*/  IADD3.X R139, PT, PT, R199, UR48, RZ, P2, !PT ;  /* 0x00000030c78b7c10 */ /* 0x000fe200097fe4ff */
[----:B------:R-:W-:Y:S01]  /*70c0*/  UIMAD UR32, UR32, 0x6, URZ ;  /* 0x00000006202078a4 */ /* 0x000fe2000f8e02ff */
[----:B------:R-:W-:Y:S01]  /*70d0*/  IADD3.X R173, PT, PT, R201, UR50, RZ, P1, !PT ;  /* 0x00000032c9ad7c10 */ /* 0x000fe20008ffe4ff */
[----:B------:R-:W0:Y:S01]  /*70e0*/  LDCU UR34, c[0x0][0x3c4] ;  /* 0x00007880ff2277ac */ /* 0x000e220008000800 */
[----:B------:R-:W-:Y:S01]  /*70f0*/  IADD3 R168, P1, PT, R200, UR35, RZ ;  /* 0x00000023c8a87c10 */ /* 0x000fe2000ff3e0ff */
[----:B------:R-:W-:Y:S01]  /*7100*/  STL.64 [R1+0x6e8], R174 ;  /* 0x0006e8ae01007387 */ /* 0x000fe20000100a00 */
[----:B-1----:R-:W-:Y:S01]  /*7110*/  IADD3 R136, P2, PT, R198, UR8, RZ ;  /* 0x00000008c6887c10 */ /* 0x002fe2000ff5e0ff */
[----:B------:R-:W-:Y:S02]  /*7120*/  USHF.R.S32.HI UR50, URZ, 0x1f, UR16 ;  /* 0x0000001fff327899 */ /* 0x000fe40008011410 */
[----:B------:R1:W-:Y:S01]  /*7130*/  STL.64 [R1+0x6c0], R138 ;  /* 0x0006c08a01007387 */ /* 0x0003e20000100a00 */
[----:B------:R-:W4:Y:S01]  /*7140*/  LDCU UR35, c[0x0][0x3c4] ;  /* 0x00007880ff2377ac */ /* 0x000f220008000800 */
[----:B------:R-:W-:-:S02]  /*7150*/  IADD3.X R137, PT, PT, R199, UR49, RZ, P2, !PT ;  /* 0x00000031c7897c10 */ /* 0x000fc400097fe4ff */
[----:B------:R1:W2:Y:S01]  /*7160*/  @P0 LDG.E.U8 R52, desc[UR24][R138.64] ;  /* 0x000000188a340981 */ /* 0x0002a2000c1e1100 */
[----:B------:R-:W-:Y:S01]  /*7170*/  IADD3.X R169, PT, PT, R201, UR51, RZ, P1, !PT ;  /* 0x00000033c9a97c10 */ /* 0x000fe20008ffe4ff */
[----:B------:R-:W-:Y:S02]  /*7180*/  USHF.R.S32.HI UR51, URZ, 0x1f, UR17 ;  /* 0x0000001fff337899 */ /* 0x000fe40008011411 */
[----:B------:R0:W-:Y:S04]  /*7190*/  STL.64 [R1+0x308], R136 ;  /* 0x0003088801007387 */ /* 0x0001e80000100a00 */
[----:B------:R0:W2:Y:S01]  /*71a0*/  @P0 LDG.E.U8 R38, desc[UR24][R136.64] ;  /* 0x0000001888260981 */ /* 0x0000a2000c1e1100 */
[----:B-1----:R-:W-:-:S04]  /*71b0*/  IADD3 R138, P2, PT, R198, UR16, RZ ;  /* 0x00000010c68a7c10 */ /* 0x002fc8000ff5e0ff */
[C---:B------:R-:W-:Y:S02]  /*71c0*/  IADD3.X R139, PT, PT, R199.reuse, UR50, RZ, P2, !PT ;  /* 0x00000032c78b7c10 */ /* 0x040fe400097fe4ff */
[----:B------:R-:W-:Y:S02]  /*71d0*/  IADD3 R170, P2, PT, R200, UR52, RZ ;  /* 0x00000034c8aa7c10 */ /* 0x000fe4000ff5e0ff */
[C---:B0-----:R-:W-:Y:S01]  /*71e0*/  IADD3 R136, P1, PT, R198.reuse, UR17, RZ ;  /* 0x00000011c6887c10 */ /* 0x041fe2000ff3e0ff */
[----:B------:R-:W-:Y:S01]  /*71f0*/  USHF.R.S32.HI UR52, URZ, 0x1f, UR19 ;  /* 0x0000001fff347899 */ /* 0x000fe20008011413 */
[----:B------:R-:W-:Y:S02]  /*7200*/  STL.64 [R1+0x330], R172 ;  /* 0x000330ac01007387 */ /* 0x000fe40000100a00 */
[----:B------:R-:W-:Y:S02]  /*7210*/  IADD3.X R137, PT, PT, R199, UR51, RZ, P1, !PT ;  /* 0x00000033c7897c10 */ /* 0x000fe40008ffe4ff */
[----:B------:R-:W-:Y:S01]  /*7220*/  IADD3 RZ, P1, PT, R198, UR19, RZ ;  /* 0x00000013c6ff7c10 */ /* 0x000fe2000ff3e0ff */
[----:B------:R0:W-:Y:S01]  /*7230*/  STL.64 [R1+0x660], R138 ;  /* 0x0006608a01007387 */ /* 0x0001e20000100a00 */
[----:B------:R-:W-:Y:S01]  /*7240*/  IADD3.X R171, PT, PT, R201, UR53, RZ, P2, !PT ;  /* 0x00000035c9ab7c10 */ /* 0x000fe200097fe4ff */
[----:B------:R-:W-:-:S02]  /*7250*/  USHF.R.S32.HI UR53, URZ, 0x1f, UR21 ;  /* 0x0000001fff357899 */ /* 0x000fc40008011415 */
[----:B------:R0:W2:Y:S04]  /*7260*/  @P0 LDG.E.U8 R24, desc[UR24][R138.64] ;  /* 0x000000188a180981 */ /* 0x0000a8000c1e1100 */
[----:B------:R-:W-:Y:S04]  /*7270*/  STL.64 [R1+0x688], R168 ;  /* 0x000688a801007387 */ /* 0x000fe80000100a00 */
[----:B------:R1:W-:Y:S01]  /*7280*/  STL.64 [R1+0x5e0], R136 ;  /* 0x0005e08801007387 */ /* 0x0003e20000100a00 */
[----:B0-----:R-:W-:-:S03]  /*7290*/  IADD3.X R139, PT, PT, R199, UR52, RZ, P1, !PT ;  /* 0x00000034c78b7c10 */ /* 0x001fc60008ffe4ff */
[----:B------:R1:W2:Y:S01]  /*72a0*/  @P0 LDG.E.U8 R4, desc[UR24][R136.64] ;  /* 0x0000001888040981 */ /* 0x0002a2000c1e1100 */
[C---:B------:R-:W-:Y:S01]  /*72b0*/  VIADD R138, R198.reuse, UR20 ;  /* 0x00000014c68a7c36 */ /* 0x040fe20008000000 */
[----:B-1----:R-:W-:-:S04]  /*72c0*/  IADD3 R136, P1, PT, R198, UR21, RZ ;  /* 0x00000015c6887c10 */ /* 0x002fc8000ff3e0ff */
[----:B------:R0:W-:Y:S01]  /*72d0*/  STL.64 [R1+0x878], R138 ;  /* 0x0008788a01007387 */ /* 0x0001e20000100a00 */
[----:B------:R-:W-:-:S03]  /*72e0*/  IADD3.X R137, PT, PT, R199, UR53, RZ, P1, !PT ;  /* 0x00000035c7897c10 */ /* 0x000fc60008ffe4ff */
[----:B------:R0:W2:Y:S01]  /*72f0*/  @P0 LDG.E.U8 R119, desc[UR24][R138.64] ;  /* 0x000000188a770981 */ /* 0x0000a2000c1e1100 */
[C---:B------:R-:W-:Y:S01]  /*7300*/  IADD3 R166, P1, PT, R200.reuse, UR54, RZ ;  /* 0x00000036c8a67c10 */ /* 0x040fe2000ff3e0ff */
[----:B------:R-:W-:Y:S02]  /*7310*/  USHF.R.S32.HI UR54, URZ, 0x1f, UR22 ;  /* 0x0000001fff367899 */ /* 0x000fe40008011416 */
[----:B------:R-:W-:Y:S01]  /*7320*/  STL.64 [R1+0x608], R170 ;  /* 0x000608aa01007387 */ /* 0x000fe20000100a00 */
[----:B------:R-:W-:Y:S01]  /*7330*/  IADD3.X R167, PT, PT, R201, UR36, RZ, P1, !PT ;  /* 0x00000024c9a77c10 */ /* 0x000fe20008ffe4ff */
[----:B------:R-:W-:Y:S01]  /*7340*/  UIMAD UR15, UR15, 0x6, URZ ;  /* 0x000000060f0f78a4 */ /* 0x000fe2000f8e02ff */
[----:B------:R-:W-:Y:S01]  /*7350*/  IADD3 R164, P1, PT, R200, UR55, RZ ;  /* 0x00000037c8a47c10 */ /* 0x000fe2000ff3e0ff */
[----:B------:R1:W2:Y:S01]  /*7360*/  @P0 LDG.E.U8 R99, desc[UR24][R136.64] ;  /* 0x0000001888630981 */ /* 0x0002a2000c1e1100 */
[----:B0-----:R-:W-:Y:S01]  /*7370*/  IADD3 R138, P2, PT, R198, UR22, RZ ;  /* 0x00000016c68a7c10 */ /* 0x001fe2000ff5e0ff */
[----:B------:R-:W-:-:S02]  /*7380*/  USHF.R.S32.HI UR55, URZ, 0x1f, UR23 ;  /* 0x0000001fff377899 */ /* 0x000fc40008011417 */
[----:B------:R1:W-:Y:S01]  /*7390*/  STL.64 [R1+0x830], R136 ;  /* 0x0008308801007387 */ /* 0x0003e20000100a00 */
[----:B------:R-:W-:Y:S01]  /*73a0*/  PRMT R117, RZ, 0x7610, R117 ;  /* 0x00007610ff757816 */ /* 0x000fe20000000075 */
[----:B------:R-:W-:Y:S01]  /*73b0*/  UIMAD UR33, UR33, 0xe, URZ ;  /* 0x0000000e212178a4 */ /* 0x000fe2000f8e02ff */
[----:B------:R-:W-:Y:S01]  /*73c0*/  IADD3.X R139, PT, PT, R199, UR54, RZ, P2, !PT ;  /* 0x00000036c78b7c10 */ /* 0x000fe200097fe4ff */
[----:B------:R-:W0:Y:S01]  /*73d0*/  LDCU UR36, c[0x0][0x3c4] ;  /* 0x00007880ff2477ac */ /* 0x000e220008000800 */
[----:B------:R-:W-:Y:S02]  /*73e0*/  IADD3.X R165, PT, PT, R201, UR56, RZ, P1, !PT ;  /* 0x00000038c9a57c10 */ /* 0x000fe40008ffe4ff */
[----:B------:R-:W-:Y:S02]  /*73f0*/  IADD3 R162, P1, PT, R200, UR37, RZ ;  /* 0x00000025c8a27c10 */ /* 0x000fe4000ff3e0ff */
[----:B-1----:R-:W-:Y:S01]  /*7400*/  IADD3 R136, P2, PT, R198, UR23, RZ ;  /* 0x00000017c6887c10 */ /* 0x002fe2000ff5e0ff */
[----:B------:R-:W-:Y:S01]  /*7410*/  STL.64 [R1+0x858], R166 ;  /* 0x000858a601007387 */ /* 0x000fe20000100a00 */
[----:B------:R-:W-:-:S02]  /*7420*/  USHF.R.S32.HI UR56, URZ, 0x1f, UR26 ;  /* 0x0000001fff387899 */ /* 0x000fc4000801141a */
[----:B------:R-:W-:Y:S01]  /*7430*/  IADD3.X R137, PT, PT, R199, UR55, RZ, P2, !PT ;  /* 0x00000037c7897c10 */ /* 0x000fe200097fe4ff */
[----:B------:R1:W-:Y:S01]  /*7440*/  STL.64 [R1+0x7b0], R138 ;  /* 0x0007b08a01007387 */ /* 0x0003e20000100a00 */
[----:B------:R-:W-:Y:S01]  /*7450*/  IADD3.X R163, PT, PT, R201, UR57, RZ, P1, !PT ;  /* 0x00000039c9a37c10 */ /* 0x000fe20008ffe4ff */
[----:B------:R-:W-:Y:S02]  /*7460*/  USHF.R.S32.HI UR57, URZ, 0x1f, UR27 ;  /* 0x0000001fff397899 */ /* 0x000fe4000801141b */
[----:B------:R1:W2:Y:S01]  /*7470*/  @P0 LDG.E.U8 R83, desc[UR24][R138.64] ;  /* 0x000000188a530981 */ /* 0x0002a2000c1e1100 */
[----:B------:R-:W-:Y:S01]  /*7480*/  PRMT R118, RZ, 0x7610, R118 ;  /* 0x00007610ff767816 */ /* 0x000fe20000000076 */
[----:B------:R-:W0:Y:S02]  /*7490*/  LDCU UR37, c[0x0][0x3c4] ;  /* 0x00007880ff2577ac */ /* 0x000e240008000800 */
[----:B------:R3:W-:Y:S04]  /*74a0*/  STL.64 [R1+0x730], R136 ;  /* 0x0007308801007387 */ /* 0x0007e80000100a00 */
[----:B------:R3:W2:Y:S01]  /*74b0*/  @P0 LDG.E.U8 R66, desc[UR24][R136.64] ;  /* 0x0000001888420981 */ /* 0x0006a2000c1e1100 */
[----:B-1----:R-:W-:-:S04]  /*74c0*/  IADD3 R138, P2, PT, R198, UR26, RZ ;  /* 0x0000001ac68a7c10 */ /* 0x002fc8000ff5e0ff */
[C---:B------:R-:W-:Y:S02]  /*74d0*/  IADD3.X R139, PT, PT, R199.reuse, UR56, RZ, P2, !PT ;  /* 0x00000038c78b7c10 */ /* 0x040fe400097fe4ff */
[----:B---3--:R-:W-:Y:S01]  /*74e0*/  IADD3 R136, P1, PT, R198, UR27, RZ ;  /* 0x0000001bc6887c10 */ /* 0x008fe2000ff3e0ff */
[----:B------:R-:W-:Y:S03]  /*74f0*/  STL.64 [R1+0x7d8], R164 ;  /* 0x0007d8a401007387 */ /* 0x000fe60000100a00 */
[----:B------:R-:W-:Y:S01]  /*7500*/  IADD3.X R137, PT, PT, R199, UR57, RZ, P1, !PT ;  /* 0x00000039c7897c10 */ /* 0x000fe20008ffe4ff */
[----:B------:R1:W3:Y:S01]  /*7510*/  @P0 LDG.E.U8 R50, desc[UR24][R138.64] ;  /* 0x000000188a320981 */ /* 0x0002e2000c1e1100 */
[C---:B------:R-:W-:Y:S01]  /*7520*/  IADD3 R160, P1, PT, R200.reuse, UR58, RZ ;  /* 0x0000003ac8a07c10 */ /* 0x040fe2000ff3e0ff */
[----:B------:R-:W-:Y:S02]  /*7530*/  USHF.R.S32.HI UR58, URZ, 0x1f, UR28 ;  /* 0x0000001fff3a7899 */ /* 0x000fe4000801141c */
[----:B------:R1:W-:Y:S01]  /*7540*/  STL.64 [R1+0x6b0], R138 ;  /* 0x0006b08a01007387 */ /* 0x0003e20000100a00 */
[----:B------:R-:W-:Y:S01]  /*7550*/  IADD3.X R161, PT, PT, R201, UR38, RZ, P1, !PT ;  /* 0x00000026c9a17c10 */ /* 0x000fe20008ffe4ff */
[----:B------:R-:W-:Y:S01]  /*7560*/  UIMAD UR34, UR34, 0x16, URZ ;  /* 0x00000016222278a4 */ /* 0x000fe2000f8e02ff */
[----:B------:R-:W-:Y:S01]  /*7570*/  IADD3 R158, P1, PT, R200, UR59, RZ ;  /* 0x0000003bc89e7c10 */ /* 0x000fe2000ff3e0ff */
[----:B------:R-:W-:Y:S01]  /*7580*/  STL.64 [R1+0x758], R162 ;  /* 0x000758a201007387 */ /* 0x000fe20000100a00 */
[----:B------:R-:W-:Y:S01]  /*7590*/  USHF.R.S32.HI UR59, URZ, 0x1f, UR29 ;  /* 0x0000001fff3b7899 */ /* 0x000fe2000801141d */
[----:B------:R-:W-:Y:S01]  /*75a0*/  PRMT R22, RZ, 0x7610, R22 ;  /* 0x00007610ff167816 */ /* 0x000fe20000000016 */
[----:B----4-:R-:W-:Y:S01]  /*75b0*/  UIMAD UR35, UR35, 0x1e, URZ ;  /* 0x0000001e232378a4 */ /* 0x010fe2000f8e02ff */
[----:B------:R4:W-:Y:S01]  /*75c0*/  STL.64 [R1+0x2f8], R136 ;  /* 0x0002f88801007387 */ /* 0x0009e20000100a00 */
[----:B-1----:R-:W-:-:S03]  /*75d0*/  IADD3 R138, P2, PT, R198, UR28, RZ ;  /* 0x0000001cc68a7c10 */ /* 0x002fc6000ff5e0ff */
[----:B------:R4:W2:Y:S01]  /*75e0*/  @P0 LDG.E.U8 R36, desc[UR24][R136.64] ;  /* 0x0000001888240981 */ /* 0x0008a2000c1e1100 */
[----:B------:R-:W-:Y:S01]  /*75f0*/  PRMT R97, RZ, 0x7610, R97 ;  /* 0x00007610ff617816 */ /* 0x000fe20000000061 */
[----:B------:R-:W1:Y:S01]  /*7600*/  LDCU UR38, c[0x0][0x3c4] ;  /* 0x00007880ff2677ac */ /* 0x000e620008000800 */
[----:B------:R-:W-:Y:S02]  /*7610*/  IADD3.X R139, PT, PT, R199, UR58, RZ, P2, !PT ;  /* 0x0000003ac78b7c10 */ /* 0x000fe400097fe4ff */
[----:B------:R-:W-:Y:S01]  /*7620*/  IADD3.X R159, PT, PT, R201, UR61, RZ, P1, !PT ;  /* 0x0000003dc99f7c10 */ /* 0x000fe20008ffe4ff */
[----:B------:R-:W-:Y:S01]  /*7630*/  USHF.R.S32.HI UR61, URZ, 0x1f, UR30 ;  /* 0x0000001fff3d7899 */ /* 0x000fe2000801141e */
[C---:B----4-:R-:W-:Y:S01]  /*7640*/  IADD3 R136, P2, PT, R198.reuse, UR29, RZ ;  /* 0x0000001dc6887c10 */ /* 0x050fe2000ff5e0ff */
[----:B------:R-:W-:Y:S01]  /*7650*/  STL.64 [R1+0x6d8], R160 ;  /* 0x0006d8a001007387 */ /* 0x000fe20000100a00 */
[----:B------:R-:W-:Y:S02]  /*7660*/  IADD3 RZ, P1, PT, R198, UR30, RZ ;  /* 0x0000001ec6ff7c10 */ /* 0x000fe4000ff3e0ff */
[----:B------:R-:W-:Y:S01]  /*7670*/  IADD3.X R137, PT, PT, R199, UR59, RZ, P2, !PT ;  /* 0x0000003bc7897c10 */ /* 0x000fe200097fe4ff */
[----:B------:R-:W-:Y:S04]  /*7680*/  STL.64 [R1+0x650], R138 ;  /* 0x0006508a01007387 */ /* 0x000fe80000100a00 */
[----:B------:R4:W-:Y:S04]  /*7690*/  STL.64 [R1+0x5d0], R136 ;  /* 0x0005d08801007387 */ /* 0x0009e80000100a00 */
[----:B------:R4:W2:Y:S01]  /*76a0*/  @P0 LDG.E.U8 R10, desc[UR24][R136.64] ;  /* 0x00000018880a0981 */ /* 0x0008a2000c1e1100 */
[----:B------:R-:W-:Y:S01]  /*76b0*/  IADD3 R154, P2, PT, R200, UR40, RZ ;  /* 0x00000028c89a7c10 */ /* 0x000fe2000ff5e0ff */
[----:B0-----:R-:W-:-:S02]  /*76c0*/  UIMAD UR36, UR36, 0x26, URZ ;  /* 0x00000026242478a4 */ /* 0x001fc4000f8e02ff */
[----:B------:R-:W-:Y:S04]  /*76d0*/  STL.64 [R1+0x320], R158 ;  /* 0x0003209e01007387 */ /* 0x000fe80000100a00 */
[----:B------:R-:W2:Y:S01]  /*76e0*/  @P0 LDG.E.U8 R22, desc[UR24][R138.64] ;  /* 0x000000188a160981 */ /* 0x000ea2000c1e1100 */
[----:B----4-:R-:W-:Y:S01]  /*76f0*/  IADD3.X R137, PT, PT, R199, UR61, RZ, P1, !PT ;  /* 0x0000003dc7897c10 */ /* 0x010fe20008ffe4ff */
[----:B------:R-:W-:Y:S01]  /*7700*/  VIADD R136, R198, UR31 ;  /* 0x0000001fc6887c36 */ /* 0x000fe20008000000 */
[----:B------:R-:W-:Y:S01]  /*7710*/  IADD3 R156, P1, PT, R200, UR62, RZ ;  /* 0x0000003ec89c7c10 */ /* 0x000fe2000ff3e0ff */
[----:B------:R-:W-:Y:S01]  /*7720*/  USHF.R.S32.HI UR62, URZ, 0x1f, UR32 ;  /* 0x0000001fff3e7899 */ /* 0x000fe20008011420 */
[----:B------:R-:W-:Y:S01]  /*7730*/  PRMT R81, RZ, 0x7610, R81 ;  /* 0x00007610ff517816 */ /* 0x000fe20000000051 */
[----:B------:R-:W-:Y:S01]  /*7740*/  UIMAD UR37, UR37, 0x2e, URZ ;  /* 0x0000002e252578a4 */ /* 0x000fe2000f8e02ff */
[C---:B------:R-:W-:Y:S01]  /*7750*/  IADD3.X R157, PT, PT, R201.reuse, UR39, RZ, P1, !PT ;  /* 0x00000027c99d7c10 */ /* 0x040fe20008ffe4ff */
[----:B------:R0:W-:Y:S01]  /*7760*/  STL.64 [R1+0x8c0], R136 ;  /* 0x0008c08801007387 */ /* 0x0001e20000100a00 */
[----:B------:R-:W-:Y:S01]  /*7770*/  IADD3 RZ, P1, PT, R198, UR32, RZ ;  /* 0x00000020c6ff7c10 */ /* 0x000fe2000ff3e0ff */
[----:B------:R-:W4:Y:S02]  /*7780*/  LDCU UR39, c[0x0][0x3c4] ;  /* 0x00007880ff2777ac */ /* 0x000f240008000800 */
[----:B------:R0:W2:Y:S01]  /*7790*/  @P0 LDG.E.U8 R117, desc[UR24][R136.64] ;  /* 0x0000001888750981 */ /* 0x0000a2000c1e1100 */
[----:B------:R-:W-:Y:S01]  /*77a0*/  IADD3.X R155, PT, PT, R201, UR63, RZ, P2, !PT ;  /* 0x0000003fc99b7c10 */ /* 0x000fe200097fe4ff */
[----:B------:R-:W-:-:S02]  /*77b0*/  USHF.R.S32.HI UR63, URZ, 0x1f, UR33 ;  /* 0x0000001fff3f7899 */ /* 0x000fc40008011421 */
[----:B------:R-:W-:Y:S01]  /*77c0*/  STL.64 [R1+0x678], R156 ;  /* 0x0006789c01007387 */ /* 0x000fe20000100a00 */
[----:B------:R-:W-:Y:S01]  /*77d0*/  PRMT R64, RZ, 0x7610, R64 ;  /* 0x00007610ff407816 */ /* 0x000fe20000000040 */
[----:B------:R-:W4:Y:S01]  /*77e0*/  LDCU UR40, c[0x0][0x3c4] ;  /* 0x00007880ff2877ac */ /* 0x000f220008000800 */
[----:B0-----:R-:W-:Y:S01]  /*77f0*/  VIADD R136, R198, UR15 ;  /* 0x0000000fc6887c36 */ /* 0x001fe20008000000 */
[----:B------:R-:W-:Y:S02]  /*7800*/  IADD3.X R137, PT, PT, R199, UR62, RZ, P1, !PT ;  /* 0x0000003ec7897c10 */ /* 0x000fe40008ffe4ff */
[----:B------:R-:W-:Y:S01]  /*7810*/  IADD3 RZ, P1, PT, R200, UR41, RZ ;  /* 0x00000029c8ff7c10 */ /* 0x000fe2000ff3e0ff */
[----:B-1----:R-:W-:Y:S02]  /*7820*/  UIMAD UR38, UR38, 0x36, URZ ;  /* 0x00000036262678a4 */ /* 0x002fe4000f8e02ff */
[----:B------:R0:W-:Y:S01]  /*7830*/  STL.64 [R1+0x8d0], R136 ;  /* 0x0008d08801007387 */ /* 0x0001e20000100a00 */
[----:B------:R-:W-:-:S02]  /*7840*/  IADD3.X R153, PT, PT, R201, UR64, RZ, P1, !PT ;  /* 0x00000040c9997c10 */ /* 0x000fc40008ffe4ff */
[----:B------:R-:W-:Y:S01]  /*7850*/  PRMT R48, RZ, 0x7610, R48 ;  /* 0x00007610ff307816 */ /* 0x000fe20000000030 */
[----:B------:R0:W2:Y:S01]  /*7860*/  @P0 LDG.E.U8 R118, desc[UR24][R136.64] ;  /* 0x0000001888760981 */ /* 0x0000a2000c1e1100 */
[----:B------:R-:W-:Y:S01]  /*7870*/  IADD3 R150, P1, PT, R200, UR71, RZ ;  /* 0x00000047c8967c10 */ /* 0x000fe2000ff3e0ff */
[----:B------:R-:W-:Y:S02]  /*7880*/  USHF.R.S32.HI UR64, URZ, 0x1f, UR34 ;  /* 0x0000001fff407899 */ /* 0x000fe40008011422 */
[----:B------:R-:W-:Y:S01]  /*7890*/  STL.64 [R1+0x5f8], R154 ;  /* 0x0005f89a01007387 */ /* 0x000fe20000100a00 */
[----:B------:R-:W-:Y:S01]  /*78a0*/  PRMT R34, RZ, 0x7610, R34 ;  /* 0x00007610ff227816 */ /* 0x000fe20000000022 */
[----:B----4-:R-:W-:Y:S01]  /*78b0*/  UIMAD UR39, UR39, 0x3e, URZ ;  /* 0x0000003e272778a4 */ /* 0x010fe2000f8e02ff */
[----:B------:R-:W1:Y:S01]  /*78c0*/  LDCU UR41, c[0x0][0x3c4] ;  /* 0x00007880ff2977ac */ /* 0x000e620008000800 */
[----:B0-----:R-:W-:Y:S01]  /*78d0*/  IADD3 R136, P2, PT, R198, UR33, RZ ;  /* 0x00000021c6887c10 */ /* 0x001fe2000ff5e0ff */
[----:B------:R-:W0:Y:S03]  /*78e0*/  LDCU UR71, c[0x0][0x3c4] ;  /* 0x00007880ff4777ac */ /* 0x000e260008000800 */
[----:B------:R-:W-:-:S02]  /*78f0*/  IADD3.X R137, PT, PT, R199, UR63, RZ, P2, !PT ;  /* 0x0000003fc7897c10 */ /* 0x000fc400097fe4ff */
[----:B------:R-:W-:Y:S01]  /*7900*/  IADD3.X R151, PT, PT, R201, UR65, RZ, P1, !PT ;  /* 0x00000041c9977c10 */ /* 0x000fe20008ffe4ff */
[----:B------:R-:W-:Y:S01]  /*7910*/  USHF.R.S32.HI UR65, URZ, 0x1f, UR35 ;  /* 0x0000001fff417899 */ /* 0x000fe20008011423 */
[----:B------:R-:W-:Y:S01]  /*7920*/  IADD3 R138, P2, PT, R198, UR34, RZ ;  /* 0x00000022c68a7c10 */ /* 0x000fe2000ff5e0ff */
[----:B------:R4:W-:Y:S04]  /*7930*/  STL.64 [R1+0x820], R136 ;  /* 0x0008208801007387 */ /* 0x0009e80000100a00 */
[----:B------:R4:W2:Y:S01]  /*7940*/  @P0 LDG.E.U8 R97, desc[UR24][R136.64] ;  /* 0x0000001888610981 */ /* 0x0008a2000c1e1100 */
[----:B------:R-:W-:-:S03]  /*7950*/  IADD3.X R139, PT, PT, R199, UR64, RZ, P2, !PT ;  /* 0x00000040c78b7c10 */ /* 0x000fc600097fe4ff */
[----:B------:R-:W-:Y:S01]  /*7960*/  STL.64 [R1+0x848], R150 ;  /* 0x0008489601007387 */ /* 0x000fe20000100a00 */
[----:B----4-:R-:W-:-:S03]  /*7970*/  IADD3 R136, P1, PT, R198, UR35, RZ ;  /* 0x00000023c6887c10 */ /* 0x010fc6000ff3e0ff */
[----:B------:R4:W2:Y:S01]  /*7980*/  @P0 LDG.E.U8 R81, desc[UR24][R138.64] ;  /* 0x000000188a510981 */ /* 0x0008a2000c1e1100 */
[----:B------:R-:W-:Y:S02]  /*7990*/  IADD3.X R137, PT, PT, R199, UR65, RZ, P1, !PT ;  /* 0x00000041c7897c10 */ /* 0x000fe40008ffe4ff */
[C---:B------:R-:W-:Y:S01]  /*79a0*/  IADD3 R148, P1, PT, R200.reuse, UR66, RZ ;  /* 0x00000042c8947c10 */ /* 0x040fe2000ff3e0ff */
[----:B------:R-:W-:Y:S01]  /*79b0*/  USHF.R.S32.HI UR66, URZ, 0x1f, UR36 ;  /* 0x0000001fff427899 */ /* 0x000fe20008011424 */
[----:B------:R4:W-:Y:S02]  /*79c0*/  STL.64 [R1+0x7a0], R138 ;  /* 0x0007a08a01007387 */ /* 0x0009e40000100a00 */
[----:B------:R-:W-:Y:S01]  /*79d0*/  IADD3.X R149, PT, PT, R201, UR67, RZ, P1, !PT ;  /* 0x00000043c9957c10 */ /* 0x000fe20008ffe4ff */
[----:B------:R-:W-:Y:S01]  /*79e0*/  USHF.R.S32.HI UR67, URZ, 0x1f, UR37 ;  /* 0x0000001fff437899 */ /* 0x000fe20008011425 */
[----:B------:R0:W-:Y:S01]  /*79f0*/  STL.64 [R1+0x720], R136 ;  /* 0x0007208801007387 */ /* 0x0001e20000100a00 */
[----:B------:R-:W-:Y:S01]  /*7a00*/  IADD3 R146, P1, PT, R200, UR43, RZ ;  /* 0x0000002bc8927c10 */ /* 0x000fe2000ff3e0ff */
[----:B------:R-:W-:-:S02]  /*7a10*/  UIMAD UR40, UR40, 0xf, URZ ;  /* 0x0000000f282878a4 */ /* 0x000fc4000f8e02ff */
[----:B------:R0:W2:Y:S01]  /*7a20*/  @P0 LDG.E.U8 R64, desc[UR24][R136.64] ;  /* 0x0000001888400981 */ /* 0x0000a2000c1e1100 */
[----:B----4-:R-:W-:-:S03]  /*7a30*/  IADD3 R138, P2, PT, R198, UR36, RZ ;  /* 0x00000024c68a7c10 */ /* 0x010fc6000ff5e0ff */
[----:B------:R-:W-:Y:S01]  /*7a40*/  STL.64 [R1+0x7c8], R148 ;  /* 0x0007c89401007387 */ /* 0x000fe20000100a00 */
[----:B------:R-:W-:Y:S02]  /*7a50*/  PRMT R8, RZ, 0x7610, R8 ;  /* 0x00007610ff087816 */ /* 0x000fe40000000008 */
[----:B------:R-:W-:Y:S01]  /*7a60*/  PRMT R20, RZ, 0x7610, R20 ;  /* 0x00007610ff147816 */ /* 0x000fe20000000014 */
[----:B-1----:R-:W-:Y:S01]  /*7a70*/  UIMAD UR41, UR41, 0x17, URZ ;  /* 0x00000017292978a4 */ /* 0x002fe2000f8e02ff */
[----:B0-----:R-:W-:Y:S01]  /*7a80*/  IADD3 R136, P3, PT, R198, UR37, RZ ;  /* 0x00000025c6887c10 */ /* 0x001fe2000ff7e0ff */
[----:B------:R-:W0:Y:S01]  /*7a90*/  LDCU UR43, c[0x0][0x3c4] ;  /* 0x00007880ff2b77ac */ /* 0x000e220008000800 */
[C---:B------:R-:W-:Y:S02]  /*7aa0*/  IADD3.X R139, PT, PT, R199.reuse, UR66, RZ, P2, !PT ;  /* 0x00000042c78b7c10 */ /* 0x040fe400097fe4ff */
[----:B------:R-:W-:Y:S02]  /*7ab0*/  IADD3.X R137, PT, PT, R199, UR67, RZ, P3, !PT ;  /* 0x00000043c7897c10 */ /* 0x000fe40009ffe4ff */
[----:B------:R-:W-:Y:S01]  /*7ac0*/  IADD3.X R147, PT, PT, R201, UR68, RZ, P1, !PT ;  /* 0x00000044c9937c10 */ /* 0x000fe20008ffe4ff */
[----:B------:R-:W-:Y:S01]  /*7ad0*/  USHF.R.S32.HI UR68, URZ, 0x1f, UR38 ;  /* 0x0000001fff447899 */ /* 0x000fe20008011426 */
[----:B------:R1:W-:Y:S01]  /*7ae0*/  STL.64 [R1+0x368], R138 ;  /* 0x0003688a01007387 */ /* 0x0003e20000100a00 */
[----:B------:R-:W-:Y:S01]  /*7af0*/  IADD3 R144, P1, PT, R200, UR69, RZ ;  /* 0x00000045c8907c10 */ /* 0x000fe2000ff3e0ff */
[----:B------:R-:W-:-:S02]  /*7b00*/  USHF.R.S32.HI UR69, URZ, 0x1f, UR39 ;  /* 0x0000001fff457899 */ /* 0x000fc40008011427 */
[----:B------:R1:W4:Y:S01]  /*7b10*/  @P0 LDG.E.U8 R48, desc[UR24][R138.64] ;  /* 0x000000188a300981 */ /* 0x000322000c1e1100 */
[----:B------:R-:W-:Y:S01]  /*7b20*/  IADD3.X R145, PT, PT, R201, UR44, RZ, P1, !PT ;  /* 0x0000002cc9917c10 */ /* 0x000fe20008ffe4ff */
[----:B------:R-:W0:Y:S02]  /*7b30*/  LDCU UR44, c[0x0][0x3c4] ;  /* 0x00007880ff2c77ac */ /* 0x000e240008000800 */
[----:B------:R5:W-:Y:S04]  /*7b40*/  STL.64 [R1+0x2e8], R136 ;  /* 0x0002e88801007387 */ /* 0x000be80000100a00 */
[----:B------:R5:W2:Y:S01]  /*7b50*/  @P0 LDG.E.U8 R34, desc[UR24][R136.64] ;  /* 0x0000001888220981 */ /* 0x000aa2000c1e1100 */
[----:B-1----:R-:W-:Y:S02]  /*7b60*/  IADD3 R138, P2, PT, R198, UR38, RZ ;  /* 0x00000026c68a7c10 */ /* 0x002fe4000ff5e0ff */
[----:B------:R-:W-:Y:S01]  /*7b70*/  IADD3 R142, P1, PT, R200, UR45, RZ ;  /* 0x0000002dc88e7c10 */ /* 0x000fe2000ff3e0ff */
[----:B------:R-:W-:Y:S01]  /*7b80*/  STL.64 [R1+0x748], R146 ;  /* 0x0007489201007387 */ /* 0x000fe20000100a00 */
[----:B------:R-:W-:Y:S01]  /*7b90*/  IADD3.X R139, PT, PT, R199, UR68, RZ, P2, !PT ;  /* 0x00000044c78b7c10 */ /* 0x000fe200097fe4ff */
[----:B------:R-:W1:Y:S01]  /*7ba0*/  LDCU UR45, c[0x0][0x3c4] ;  /* 0x00007880ff2d77ac */ /* 0x000e620008000800 */
[----:B-----5:R-:W-:-:S03]  /*7bb0*/  IADD3 R136, P3, PT, R198, UR39, RZ ;  /* 0x00000027c6887c10 */ /* 0x020fc6000ff7e0ff */
[----:B------:R-:W-:Y:S01]  /*7bc0*/  STL.64 [R1+0x640], R138 ;  /* 0x0006408a01007387 */ /* 0x000fe20000100a00 */
[----:B------:R-:W-:-:S03]  /*7bd0*/  IADD3.X R137, PT, PT, R199, UR69, RZ, P3, !PT ;  /* 0x00000045c7897c10 */ /* 0x000fc60009ffe4ff */
[----:B------:R-:W-:Y:S01]  /*7be0*/  STL.64 [R1+0x6c8], R144 ;  /* 0x0006c89001007387 */ /* 0x000fe20000100a00 */
[----:B------:R-:W-:Y:S01]  /*7bf0*/  IADD3.X R143, PT, PT, R201, UR70, RZ, P1, !PT ;  /* 0x00000046c98f7c10 */ /* 0x000fe20008ffe4ff */
[----:B------:R-:W-:Y:S02]  /*7c00*/  USHF.R.S32.HI UR70, URZ, 0x1f, UR40 ;  /* 0x0000001fff467899 */ /* 0x000fe40008011428 */
[----:B------:R5:W-:Y:S04]  /*7c10*/  STL.64 [R1+0x5c0], R136 ;  /* 0x0005c08801007387 */ /* 0x000be80000100a00 */
[----:B------:R5:W2:Y:S01]  /*7c20*/  @P0 LDG.E.U8 R8, desc[UR24][R136.64] ;  /* 0x0000001888080981 */ /* 0x000aa2000c1e1100 */
[----:B------:R-:W-:-:S03]  /*7c30*/  PRMT R95, RZ, 0x7610, R95 ;  /* 0x00007610ff5f7816 */ /* 0x000fc6000000005f */
[----:B------:R0:W2:Y:S01]  /*7c40*/  @P0 LDG.E.U8 R20, desc[UR24][R138.64] ;  /* 0x000000188a140981 */ /* 0x0000a2000c1e1100 */
[----:B-----5:R-:W-:Y:S02]  /*7c50*/  IADD3 R136, P1, PT, R198, UR40, RZ ;  /* 0x00000028c6887c10 */ /* 0x020fe4000ff3e0ff */
[----:B0-----:R-:W-:Y:S01]  /*7c60*/  IADD3 R138, P2, PT, R200, UR42, RZ ;  /* 0x0000002ac88a7c10 */ /* 0x001fe2000ff5e0ff */
[----:B------:R-:W-:Y:S01]  /*7c70*/  UIMAD UR42, UR71, 0x1f, URZ ;  /* 0x0000001f472a78a4 */ /* 0x000fe2000f8e02ff */
[----:B------:R-:W-:Y:S01]  /*7c80*/  IADD3.X R137, PT, PT, R199, UR70, RZ, P1, !PT ;  /* 0x00000046c7897c10 */ /* 0x000fe20008ffe4ff */
[----:B------:R-:W-:Y:S01]  /*7c90*/  USHF.R.S32.HI UR71, URZ, 0x1f, UR41 ;  /* 0x0000001fff477899 */ /* 0x000fe20008011429 */
[----:B------:R-:W-:Y:S01]  /*7ca0*/  IADD3.X R139, PT, PT, R201, UR72, RZ, P2, !PT ;  /* 0x00000048c98b7c10 */ /* 0x000fe200097fe4ff */
[----:B------:R-:W-:Y:S01]  /*7cb0*/  STL.64 [R1+0x310], R142 ;  /* 0x0003108e01007387 */ /* 0x000fe20000100a00 */
[----:B------:R-:W-:Y:S01]  /*7cc0*/  USHF.R.S32.HI UR72, URZ, 0x1f, UR42 ;  /* 0x0000001fff487899 */ /* 0x000fe2000801142a */
[----:B------:R-:W-:-:S02]  /*7cd0*/  IADD3 R140, P1, PT, R198, UR41, RZ ;  /* 0x00000029c68c7c10 */ /* 0x000fc4000ff3e0ff */
[----:B------:R0:W-:Y:S04]  /*7ce0*/  STL.64 [R1+0x810], R136 ;  /* 0x0008108801007387 */ /* 0x0001e80000100a00 */
[----:B------:R0:W5:Y:S01]  /*7cf0*/  @P0 LDG.E.U8 R95, desc[UR24][R136.64] ;  /* 0x00000018885f0981 */ /* 0x000162000c1e1100 */
[C---:B------:R-:W-:Y:S02]  /*7d00*/  IADD3.X R141, PT, PT, R199.reuse, UR71, RZ, P1, !PT ;  /* 0x00000047c78d7c10 */ /* 0x040fe40008ffe4ff */
[----:B------:R-:W-:Y:S02]  /*7d10*/  PRMT R62, RZ, 0x7610, R62 ;  /* 0x00007610ff3e7816 */ /* 0x000fe4000000003e */
[----:B0-----:R-:W-:Y:S01]  /*7d20*/  IADD3 R136, P2, PT, R198, UR42, RZ ;  /* 0x0000002ac6887c10 */ /* 0x001fe2000ff5e0ff */
[----:B------:R-:W-:Y:S03]  /*7d30*/  STL.64 [R1+0x668], R138 ;  /* 0x0006688a01007387 */ /* 0x000fe60000100a00 */
[----:B------:R-:W-:Y:S01]  /*7d40*/  IADD3.X R137, PT, PT, R199, UR72, RZ, P2, !PT ;  /* 0x00000048c7897c10 */ /* 0x000fe200097fe4ff */
[----:B------:R-:W-:Y:S01]  /*7d50*/  STL.64 [R1+0x790], R140 ;  /* 0x0007908c01007387 */ /* 0x000fe20000100a00 */
[----:B------:R-:W-:-:S03]  /*7d60*/  PRMT R79, RZ, 0x7610, R79 ;  /* 0x00007610ff4f7816 */ /* 0x000fc6000000004f */
[----:B------:R0:W-:Y:S04]  /*7d70*/  STL.64 [R1+0x710], R136 ;  /* 0x0007108801007387 */ /* 0x0001e80000100a00 */
[----:B------:R0:W2:Y:S01]  /*7d80*/  @P0 LDG.E.U8 R62, desc[UR24][R136.64] ;  /* 0x00000018883e0981 */ /* 0x0000a2000c1e1100 */
[----:B------:R-:W-:-:S03]  /*7d90*/  UIMAD UR43, UR43, 0x27, URZ ;  /* 0x000000272b2b78a4 */ /* 0x000fc6000f8e02ff */
[----:B------:R1:W2:Y:S01]  /*7da0*/  @P0 LDG.E.U8 R79, desc[UR24][R140.64] ;  /* 0x000000188c4f0981 */ /* 0x0002a2000c1e1100 */
[----:B0-----:R-:W-:-:S04]  /*7db0*/  IADD3 R136, P2, PT, R200, UR73, RZ ;  /* 0x00000049c8887c10 */ /* 0x001fc8000ff5e0ff */
[C---:B------:R-:W-:Y:S02]  /*7dc0*/  IADD3.X R137, PT, PT, R201.reuse, UR74, RZ, P2, !PT ;  /* 0x0000004ac9897c10 */ /* 0x040fe400097fe4ff */
[----:B-1----:R-:W-:Y:S01]  /*7dd0*/  IADD3 R140, P2, PT, R200, UR75, RZ ;  /* 0x0000004bc88c7c10 */ /* 0x002fe2000ff5e0ff */
[----:B------:R-:W-:Y:S02]  /*7de0*/  USHF.R.S32.HI UR73, URZ, 0x1f, UR43 ;  /* 0x0000001fff497899 */ /* 0x000fe4000801142b */
[----:B------:R-:W-:Y:S01]  /*7df0*/  IADD3 R214, P1, PT, R198, UR43, RZ ;  /* 0x0000002bc6d67c10 */ /* 0x000fe2000ff3e0ff */
[----:B------:R-:W-:Y:S01]  /*7e00*/  UIMAD UR45, UR45, 0x37, URZ ;  /* 0x000000372d2d78a4 */ /* 0x000fe2000f8e02ff */
[----:B------:R-:W-:Y:S01]  /*7e10*/  IADD3.X R141, PT, PT, R201, UR18, RZ, P2, !PT ;  /* 0x00000012c98d7c10 */ /* 0x000fe200097fe4ff */
[----:B------:R-:W0:Y:S01]  /*7e20*/  LDCU UR18, c[0x0][0x3c4] ;  /* 0x00007880ff1277ac */ /* 0x000e220008000800 */
[----:B------:R-:W-:Y:S01]  /*7e30*/  IADD3.X R215, PT, PT, R199, UR73, RZ, P1, !PT ;  /* 0x00000049c7d77c10 */ /* 0x000fe20008ffe4ff */
[----:B------:R-:W-:-:S02]  /*7e40*/  USHF.R.S32.HI UR75, URZ, 0x1f, UR45 ;  /* 0x0000001fff4b7899 */ /* 0x000fc4000801142d */
[C---:B------:R-:W-:Y:S01]  /*7e50*/  IADD3 R210, P1, PT, R198.reuse, UR45, RZ ;  /* 0x0000002dc6d27c10 */ /* 0x040fe2000ff3e0ff */
[----:B------:R-:W-:Y:S01]  /*7e60*/  UIMAD UR44, UR44, 0x2f, URZ ;  /* 0x0000002f2c2c78a4 */ /* 0x000fe2000f8e02ff */
[----:B------:R-:W-:Y:S02]  /*7e70*/  PRMT R29, RZ, 0x7610, R29 ;  /* 0x00007610ff1d7816 */ /* 0x000fe4000000001d */
[----:B------:R-:W-:Y:S01]  /*7e80*/  PRMT R25, RZ, 0x7610, R25 ;  /* 0x00007610ff197816 */ /* 0x000fe20000000019 */
[----:B------:R-:W-:Y:S01]  /*7e90*/  USHF.R.S32.HI UR74, URZ, 0x1f, UR44 ;  /* 0x0000001fff4a7899 */ /* 0x000fe2000801142c */
[----:B------:R-:W-:Y:S02]  /*7ea0*/  IADD3.X R211, PT, PT, R199, UR75, RZ, P1, !PT ;  /* 0x0000004bc7d37c10 */ /* 0x000fe40008ffe4ff */
[----:B------:R-:W-:Y:S01]  /*7eb0*/  IADD3 R212, P3, PT, R198, UR44, RZ ;  /* 0x0000002cc6d47c10 */ /* 0x000fe2000ff7e0ff */
[----:B------:R1:W2:Y:S01]  /*7ec0*/  @P0 LDG.E.U8 R29, desc[UR24][R168.64] ;  /* 0x00000018a81d0981 */ /* 0x0002a2000c1e1100 */
[----:B------:R-:W-:-:S02]  /*7ed0*/  IADD3 RZ, P1, PT, R11, R200, RZ ;  /* 0x000000c80bff7210 */ /* 0x000fc40007f3e0ff */
[----:B------:R-:W-:Y:S01]  /*7ee0*/  IADD3.X R213, PT, PT, R199, UR74, RZ, P3, !PT ;  /* 0x0000004ac7d57c10 */ /* 0x000fe20009ffe4ff */
[----:B------:R1:W2:Y:S01]  /*7ef0*/  @P0 LDG.E.U8 R25, desc[UR24][R138.64] ;  /* 0x000000188a190981 */ /* 0x0002a2000c1e1100 */
[----:B------:R-:W-:Y:S01]  /*7f00*/  PRMT R13, RZ, 0x7610, R13 ;  /* 0x00007610ff0d7816 */ /* 0x000fe2000000000d */
[----:B0-----:R-:W-:Y:S01]  /*7f10*/  VIADD R186, R200, UR18 ;  /* 0x00000012c8ba7c36 */ /* 0x001fe20008000000 */
[----:B------:R-:W-:Y:S01]  /*7f20*/  PRMT R100, RZ, 0x7610, R100 ;  /* 0x00007610ff647816 */ /* 0x000fe20000000064 */
[----:B------:R0:W-:Y:S01]  /*7f30*/  STL.64 [R1+0x5e8], R136 ;  /* 0x0005e88801007387 */ /* 0x0001e20000100a00 */
[----:B-1----:R-:W-:Y:S01]  /*7f40*/  IMAD.X R169, R12, 0x1, R201, P1 ;  /* 0x000000010ca97824 */ /* 0x002fe200008e06c9 */
[----:B------:R-:W-:Y:S02]  /*7f50*/  PRMT R84, RZ, 0x7610, R84 ;  /* 0x00007610ff547816 */ /* 0x000fe40000000054 */
[----:B------:R-:W-:Y:S01]  /*7f60*/  STL.64 [R1+0x358], R214 ;  /* 0x000358d601007387 */ /* 0x000fe20000100a00 */
[C---:B------:R-:W-:Y:S01]  /*7f70*/  IADD3 R138, P1, PT, R200.reuse, UR5, RZ ;  /* 0x00000005c88a7c10 */ /* 0x040fe2000ff3e0ff */
[----:B------:R-:W-:-:S02]  /*7f80*/  VIADD R168, R200, UR13 ;  /* 0x0000000dc8a87c36 */ /* 0x000fc40008000000 */
[----:B------:R-:W-:Y:S01]  /*7f90*/  STL.64 [R1+0x2d8], R212 ;  /* 0x0002d8d401007387 */ /* 0x000fe20000100a00 */
[C---:B------:R-:W-:Y:S01]  /*7fa0*/  VIADD R152, R200.reuse, UR14 ;  /* 0x0000000ec8987c36 */ /* 0x040fe20008000000 */
[----:B------:R-:W-:Y:S01]  /*7fb0*/  IADD3.X R139, PT, PT, R201, UR46, RZ, P1, !PT ;  /* 0x0000002ec98b7c10 */ /* 0x000fe20008ffe4ff */
[----:B------:R-:W1:Y:S01]  /*7fc0*/  LDCU UR5, c[0x0][0x3c4] ;  /* 0x00007880ff0577ac */ /* 0x000e620008000800 */
[----:B------:R-:W-:Y:S04]  /*7fd0*/  STL.64 [R1+0x630], R210 ;  /* 0x000630d201007387 */ /* 0x000fe80000100a00 */
[----:B------:R0:W2:Y:S04]  /*7fe0*/  @P0 LDG.E.U8 R13, desc[UR24][R136.64] ;  /* 0x00000018880d0981 */ /* 0x0000a8000c1e1100 */
[----:B------:R1:W-:Y:S04]  /*7ff0*/  STL.64 [R1+0x838], R140 ;  /* 0x0008388c01007387 */ /* 0x0003e80000100a00 */
[----:B------:R-:W-:Y:S01]  /*8000*/  STL.64 [R1+0x890], R186 ;  /* 0x000890ba01007387 */ /* 0x000fe20000100a00 */
[----:B0-----:R-:W-:-:S03]  /*8010*/  IADD3 R136, P2, PT, R200, UR6, RZ ;  /* 0x00000006c8887c10 */ /* 0x001fc6000ff5e0ff */
[----:B------:R-:W-:Y:S01]  /*8020*/  STL.64 [R1+0x888], R168 ;  /* 0x000888a801007387 */ /* 0x000fe20000100a00 */
[----:B------:R-:W-:-:S03]  /*8030*/  IADD3.X R137, PT, PT, R201, UR47, RZ, P2, !PT ;  /* 0x0000002fc9897c10 */ /* 0x000fc600097fe4ff */
[----:B------:R-:W-:Y:S01]  /*8040*/  STL.64 [R1+0x8e8], R152 ;  /* 0x0008e89801007387 */ /* 0x000fe20000100a00 */
[----:B------:R-:W-:-:S03]  /*8050*/  PRMT R67, RZ, 0x7610, R67 ;  /* 0x00007610ff437816 */ /* 0x000fc60000000043 */
[----:B------:R1:W2:Y:S04]  /*8060*/  @P0 LDG.E.U8 R100, desc[UR24][R140.64] ;  /* 0x000000188c640981 */ /* 0x0002a8000c1e1100 */
[----:B------:R0:W-:Y:S04]  /*8070*/  STL.64 [R1+0x7b8], R138 ;  /* 0x0007b88a01007387 */ /* 0x0001e80000100a00 */
[----:B------:R0:W2:Y:S01]  /*8080*/  @P0 LDG.E.U8 R84, desc[UR24][R138.64] ;  /* 0x000000188a540981 */ /* 0x0000a2000c1e1100 */
[----:B-1----:R-:W-:Y:S02]  /*8090*/  IADD3 R140, P1, PT, R200, UR7, RZ ;  /* 0x00000007c88c7c10 */ /* 0x002fe4000ff3e0ff */
[----:B------:R-:W-:Y:S01]  /*80a0*/  PRMT R37, RZ, 0x7610, R37 ;  /* 0x00007610ff257816 */ /* 0x000fe20000000025 */
[----:B------:R1:W2:Y:S01]  /*80b0*/  @P0 LDG.E.U8 R67, desc[UR24][R136.64] ;  /* 0x0000001888430981 */ /* 0x0002a2000c1e1100 */
[----:B------:R-:W-:-:S02]  /*80c0*/  IADD3.X R141, PT, PT, R201, UR48, RZ, P1, !PT ;  /* 0x00000030c98d7c10 */ /* 0x000fc40008ffe4ff */
[----:B0-----:R-:W-:Y:S01]  /*80d0*/  IADD3 R138, P2, PT, R200, UR8, RZ ;  /* 0x00000008c88a7c10 */ /* 0x001fe2000ff5e0ff */
[----:B------:R1:W-:Y:S03]  /*80e0*/  STL.64 [R1+0x738], R136 ;  /* 0x0007388801007387 */ /* 0x0003e60000100a00 */
[----:B------:R-:W-:Y:S01]  /*80f0*/  IADD3.X R139, PT, PT, R201, UR49, RZ, P2, !PT ;  /* 0x00000031c98b7c10 */ /* 0x000fe200097fe4ff */
[----:B------:R-:W-:Y:S01]  /*8100*/  STL.64 [R1+0x6b8], R140 ;  /* 0x0006b88c01007387 */ /* 0x000fe20000100a00 */
[----:B------:R-:W-:-:S03]  /*8110*/  PRMT R23, RZ, 0x7610, R23 ;  /* 0x00007610ff177816 */ /* 0x000fc60000000017 */
[----:B------:R0:W-:Y:S01]  /*8120*/  STL.64 [R1+0x300], R138 ;  /* 0x0003008a01007387 */ /* 0x0001e20000100a00 */
[----:B-1----:R-:W-:-:S03]  /*8130*/  IADD3 R136, P1, PT, R200, UR16, RZ ;  /* 0x00000010c8887c10 */ /* 0x002fc6000ff3e0ff */
[----:B------:R0:W2:Y:S01]  /*8140*/  @P0 LDG.E.U8 R37, desc[UR24][R138.64] ;  /* 0x000000188a250981 */ /* 0x0000a2000c1e1100 */
[----:B------:R-:W-:Y:S02]  /*8150*/  PRMT R51, RZ, 0x7610, R51 ;  /* 0x00007610ff337816 */ /* 0x000fe40000000033 */
[C---:B------:R-:W-:Y:S02]  /*8160*/  IADD3.X R137, PT, PT, R201.reuse, UR50, RZ, P1, !PT ;  /* 0x00000032c9897c10 */ /* 0x040fe40008ffe4ff */
[----:B------:R-:W-:Y:S02]  /*8170*/  PRMT R14, RZ, 0x7610, R14 ;  /* 0x00007610ff0e7816 */ /* 0x000fe4000000000e */
[C---:B0-----:R-:W-:Y:S01]  /*8180*/  IADD3 R138, P2, PT, R200.reuse, UR17, RZ ;  /* 0x00000011c88a7c10 */ /* 0x041fe2000ff5e0ff */
[----:B------:R-:W2:Y:S01]  /*8190*/  @P0 LDG.E.U8 R51, desc[UR24][R140.64] ;  /* 0x000000188c330981 */ /* 0x000ea2000c1e1100 */
[----:B------:R-:W-:Y:S02]  /*81a0*/  IADD3 RZ, P1, PT, R200, UR19, RZ ;  /* 0x00000013c8ff7c10 */ /* 0x000fe4000ff3e0ff */
[----:B------:R-:W-:Y:S01]  /*81b0*/  PRMT R109, RZ, 0x7610, R109 ;  /* 0x00007610ff6d7816 */ /* 0x000fe2000000006d */
[----:B------:R0:W-:Y:S01]  /*81c0*/  STL.64 [R1+0x658], R136 ;  /* 0x0006588801007387 */ /* 0x0001e20000100a00 */
[----:B------:R-:W-:-:S02]  /*81d0*/  IADD3.X R139, PT, PT, R201, UR51, RZ, P2, !PT ;  /* 0x00000033c98b7c10 */ /* 0x000fc400097fe4ff */
[----:B------:R-:W-:Y:S01]  /*81e0*/  PRMT R98, RZ, 0x7610, R98 ;  /* 0x00007610ff627816 */ /* 0x000fe20000000062 */
[----:B------:R0:W2:Y:S01]  /*81f0*/  @P0 LDG.E.U8 R23, desc[UR24][R136.64] ;  /* 0x0000001888170981 */ /* 0x0000a2000c1e1100 */
[----:B------:R-:W-:Y:S02]  /*8200*/  PRMT R82, RZ, 0x7610, R82 ;  /* 0x00007610ff527816 */ /* 0x000fe40000000052 */
[----:B------:R-:W-:Y:S01]  /*8210*/  PRMT R65, RZ, 0x7610, R65 ;  /* 0x00007610ff417816 */ /* 0x000fe20000000041 */
[----:B------:R1:W-:Y:S01]  /*8220*/  STL.64 [R1+0x5d8], R138 ;  /* 0x0005d88a01007387 */ /* 0x0003e20000100a00 */
[----:B------:R-:W-:Y:S02]  /*8230*/  PRMT R35, RZ, 0x7610, R35 ;  /* 0x00007610ff237816 */ /* 0x000fe40000000023 */
[----:B------:R-:W-:Y:S01]  /*8240*/  PRMT R21, RZ, 0x7610, R21 ;  /* 0x00007610ff157816 */ /* 0x000fe20000000015 */
[----:B------:R1:W2:Y:S01]  /*8250*/  @P0 LDG.E.U8 R14, desc[UR24][R138.64] ;  /* 0x000000188a0e0981 */ /* 0x0002a2000c1e1100 */
[----:B------:R-:W-:Y:S01]  /*8260*/  PRMT R49, RZ, 0x7610, R49 ;  /* 0x00007610ff317816 */ /* 0x000fe20000000031 */
[----:B0-----:R-:W-:Y:S01]  /*8270*/  VIADD R136, R200, UR20 ;  /* 0x00000014c8887c36 */ /* 0x001fe20008000000 */
[----:B------:R-:W-:-:S02]  /*8280*/  IADD3.X R137, PT, PT, R201, UR52, RZ, P1, !PT ;  /* 0x00000034c9897c10 */ /* 0x000fc40008ffe4ff */
[----:B------:R-:W-:Y:S02]  /*8290*/  PRMT R15, RZ, 0x7610, R15 ;  /* 0x00007610ff0f7816 */ /* 0x000fe4000000000f */
[----:B------:R-:W-:Y:S02]  /*82a0*/  PRMT R107, RZ, 0x7610, R107 ;  /* 0x00007610ff6b7816 */ /* 0x000fe4000000006b */
[----:B------:R-:W-:Y:S02]  /*82b0*/  PRMT R108, RZ, 0x7610, R108 ;  /* 0x00007610ff6c7816 */ /* 0x000fe4000000006c */
[----:B------:R-:W-:Y:S02]  /*82c0*/  PRMT R96, RZ, 0x7610, R96 ;  /* 0x00007610ff607816 */ /* 0x000fe40000000060 */
[----:B------:R-:W-:Y:S02]  /*82d0*/  PRMT R80, RZ, 0x7610, R80 ;  /* 0x00007610ff507816 */ /* 0x000fe40000000050 */
[----:B------:R-:W-:-:S02]  /*82e0*/  PRMT R115, RZ, 0x7610, R115 ;  /* 0x00007610ff737816 */ /* 0x000fc40000000073 */
        /* <DEDUP_REMOVED lines=36> */
[----:B------:R-:W-:Y:S01]  /*8530*/  PRMT R78, RZ, 0x7610, R78 ;  /* 0x00007610ff4e7816 */ /* 0x000fe2000000004e */
[----:B------:R-:W-:Y:S01]  /*8540*/  UIMAD UR5, UR5, 0x3f, URZ ;  /* 0x0000003f050578a4 */ /* 0x000fe2000f8e02ff */
[----:B------:R-:W-:Y:S02]  /*8550*/  IADD3 R140, P1, PT, R200, UR21, RZ ;  /* 0x00000015c88c7c10 */ /* 0x000fe4000ff3e0ff */
        /* <DEDUP_REMOVED lines=8> */
[----:B------:R-:W-:Y:S01]  /*85e0*/  PRMT R126, RZ, 0x7610, R126 ;  /* 0x00007610ff7e7816 */ /* 0x000fe2000000007e */
[----:B------:R-:W-:Y:S01]  /*85f0*/  VOTEU.ALL UP2, P4 ;  /* 0x0000000000ff7886 */ /* 0x000fe20002040000 */
[C---:B-1----:R-:W-:Y:S01]  /*8600*/  IADD3 R138, P2, PT, R200.reuse, UR22, RZ ;  /* 0x00000016c88a7c10 */ /* 0x042fe2000ff5e0ff */
[----:B------:R0:W-:Y:S01]  /*8610*/  STL.64 [R1+0x870], R136 ;  /* 0x0008708801007387 */ /* 0x0001e20000100a00 */
[C---:B------:R-:W-:Y:S01]  /*8620*/  IADD3.X R141, PT, PT, R201.reuse, UR53, RZ, P1, !PT ;  /* 0x00000035c98d7c10 */ /* 0x040fe20008ffe4ff */
[----:B------:R-:W1:Y:S01]  /*8630*/  LDCU UR19, c[0x0][0x3d0] ;  /* 0x00007a00ff1377ac */ /* 0x000e620008000800 */
[----:B------:R-:W-:Y:S01]  /*8640*/  IADD3.X R139, PT, PT, R201, UR54, RZ, P2, !PT ;  /* 0x00000036c98b7c10 */ /* 0x000fe200097fe4ff */
[----:B------:R0:W2:Y:S01]  /*8650*/  @P0 LDG.E.U8 R109, desc[UR24][R136.64] ;  /* 0x00000018886d0981 */ /* 0x0000a2000c1e1100 */
[----:B------:R-:W1:Y:S03]  /*8660*/  LDCU UR17, c[0x0][0x3d4] ;  /* 0x00007a80ff1177ac */ /* 0x000e660008000800 */
[----:B------:R3:W-:Y:S04]  /*8670*/  STL.64 [R1+0x828], R140 ;  /* 0x0008288c01007387 */ /* 0x0007e80000100a00 */
[----:B------:R3:W2:Y:S01]  /*8680*/  @P0 LDG.E.U8 R98, desc[UR24][R140.64] ;  /* 0x000000188c620981 */ /* 0x0006a2000c1e1100 */
[----:B0-----:R-:W-:-:S03]  /*8690*/  IADD3 R136, P1, PT, R200, UR23, RZ ;  /* 0x00000017c8887c10 */ /* 0x001fc6000ff3e0ff */
[----:B------:R0:W-:Y:S01]  /*86a0*/  STL.64 [R1+0x7a8], R138 ;  /* 0x0007a88a01007387 */ /* 0x0001e20000100a00 */
[----:B------:R-:W-:-:S03]  /*86b0*/  IADD3.X R137, PT, PT, R201, UR55, RZ, P1, !PT ;  /* 0x00000037c9897c10 */ /* 0x000fc60008ffe4ff */
[----:B------:R0:W2:Y:S01]  /*86c0*/  @P0 LDG.E.U8 R82, desc[UR24][R138.64] ;  /* 0x000000188a520981 */ /* 0x0000a2000c1e1100 */
[----:B---3--:R-:W-:-:S03]  /*86d0*/  IADD3 R140, P1, PT, R200, UR26, RZ ;  /* 0x0000001ac88c7c10 */ /* 0x008fc6000ff3e0ff */
[----:B------:R3:W-:Y:S01]  /*86e0*/  STL.64 [R1+0x728], R136 ;  /* 0x0007288801007387 */ /* 0x0007e20000100a00 */
[----:B------:R-:W-:-:S03]  /*86f0*/  IADD3.X R141, PT, PT, R201, UR56, RZ, P1, !PT ;  /* 0x00000038c98d7c10 */ /* 0x000fc60008ffe4ff */
[----:B------:R3:W2:Y:S01]  /*8700*/  @P0 LDG.E.U8 R65, desc[UR24][R136.64] ;  /* 0x0000001888410981 */ /* 0x0006a2000c1e1100 */
[----:B0-----:R-:W-:-:S03]  /*8710*/  IADD3 R138, P2, PT, R200, UR27, RZ ;  /* 0x0000001bc88a7c10 */ /* 0x001fc6000ff5e0ff */
[----:B------:R-:W2:Y:S01]  /*8720*/  @P0 LDG.E.U8 R49, desc[UR24][R140.64] ;  /* 0x000000188c310981 */ /* 0x000ea2000c1e1100 */
[----:B------:R-:W-:-:S03]  /*8730*/  IADD3.X R139, PT, PT, R201, UR57, RZ, P2, !PT ;  /* 0x00000039c98b7c10 */ /* 0x000fc600097fe4ff */
[----:B------:R-:W2:Y:S01]  /*8740*/  @P0 LDG.E.U8 R115, desc[UR24][R208.64] ;  /* 0x00000018d0730981 */ /* 0x000ea2000c1e1100 */
[----:B---3--:R-:W-:-:S03]  /*8750*/  IADD3 R136, P1, PT, R200, UR28, RZ ;  /* 0x0000001cc8887c10 */ /* 0x008fc6000ff3e0ff */
[----:B------:R-:W-:Y:S01]  /*8760*/  STL.64 [R1+0x370], R140 ;  /* 0x0003708c01007387 */ /* 0x000fe20000100a00 */
[----:B------:R-:W-:-:S03]  /*8770*/  IADD3.X R137, PT, PT, R201, UR58, RZ, P1, !PT ;  /* 0x0000003ac9897c10 */ /* 0x000fc60008ffe4ff */
[----:B------:R0:W-:Y:S01]  /*8780*/  STL.64 [R1+0x2f0], R138 ;  /* 0x0002f08a01007387 */ /* 0x0001e20000100a00 */
[----:B------:R-:W-:-:S03]  /*8790*/  IADD3 RZ, P1, PT, R200, UR30, RZ ;  /* 0x0000001ec8ff7c10 */ /* 0x000fc6000ff3e0ff */
[----:B------:R0:W3:Y:S04]  /*87a0*/  @P0 LDG.E.U8 R35, desc[UR24][R138.64] ;  /* 0x000000188a230981 */ /* 0x0000e8000c1e1100 */
[----:B------:R1:W-:Y:S04]  /*87b0*/  STL.64 [R1+0x648], R136 ;  /* 0x0006488801007387 */ /* 0x0003e80000100a00 */
[----:B------:R1:W2:Y:S01]  /*87c0*/  @P0 LDG.E.U8 R21, desc[UR24][R136.64] ;  /* 0x0000001888150981 */ /* 0x0002a2000c1e1100 */
[----:B0-----:R-:W-:-:S03]  /*87d0*/  IADD3 R138, P2, PT, R200, UR29, RZ ;  /* 0x0000001dc88a7c10 */ /* 0x001fc6000ff5e0ff */
[----:B------:R-:W3:Y:S01]  /*87e0*/  @P0 LDG.E.U8 R125, desc[UR24][R198.64] ;  /* 0x00000018c67d0981 */ /* 0x000ee2000c1e1100 */
[----:B------:R-:W-:-:S03]  /*87f0*/  IADD3.X R139, PT, PT, R201, UR59, RZ, P2, !PT ;  /* 0x0000003bc98b7c10 */ /* 0x000fc600097fe4ff */
[----:B------:R-:W4:Y:S01]  /*8800*/  @P0 LDG.E.U8 R124, desc[UR24][R200.64] ;  /* 0x00000018c87c0981 */ /* 0x000f22000c1e1100 */
[C---:B-1----:R-:W-:Y:S01]  /*8810*/  VIADD R136, R200.reuse, UR31 ;  /* 0x0000001fc8887c36 */ /* 0x042fe20008000000 */
[C---:B------:R-:W-:Y:S02]  /*8820*/  IADD3.X R137, PT, PT, R201.reuse, UR61, RZ, P1, !PT ;  /* 0x0000003dc9897c10 */ /* 0x040fe40008ffe4ff */
[----:B------:R0:W5:Y:S01]  /*8830*/  @P0 LDG.E.U8 R15, desc[UR24][R138.64] ;  /* 0x000000188a0f0981 */ /* 0x000162000c1e1100 */
[C---:B------:R-:W-:Y:S01]  /*8840*/  IADD3 RZ, P1, PT, R200.reuse, UR32, RZ ;  /* 0x00000020c8ff7c10 */ /* 0x040fe2000ff3e0ff */
[----:B------:R-:W-:Y:S02]  /*8850*/  VIADD R140, R200, UR15 ;  /* 0x0000000fc88c7c36 */ /* 0x000fe40008000000 */
[----:B------:R0:W-:Y:S01]  /*8860*/  STL.64 [R1+0x5c8], R138 ;  /* 0x0005c88a01007387 */ /* 0x0001e20000100a00 */
[----:B------:R-:W-:-:S03]  /*8870*/  IADD3.X R141, PT, PT, R201, UR62, RZ, P1, !PT ;  /* 0x0000003ec98d7c10 */ /* 0x000fc60008ffe4ff */
[----:B------:R1:W-:Y:S04]  /*8880*/  STL.64 [R1+0x8b8], R136 ;  /* 0x0008b88801007387 */ /* 0x0003e80000100a00 */
[----:B------:R1:W5:Y:S01]  /*8890*/  @P0 LDG.E.U8 R107, desc[UR24][R136.64] ;  /* 0x00000018886b0981 */ /* 0x000362000c1e1100 */
[----:B0-----:R-:W-:-:S03]  /*88a0*/  IADD3 R138, P2, PT, R200, UR33, RZ ;  /* 0x00000021c88a7c10 */ /* 0x001fc6000ff5e0ff */
[----:B------:R0:W-:Y:S04]  /*88b0*/  STL.64 [R1+0x8c8], R140 ;  /* 0x0008c88c01007387 */ /* 0x0001e80000100a00 */
[----:B------:R0:W5:Y:S01]  /*88c0*/  @P0 LDG.E.U8 R108, desc[UR24][R140.64] ;  /* 0x000000188c6c0981 */ /* 0x000162000c1e1100 */
[----:B-1----:R-:W-:Y:S02]  /*88d0*/  IADD3 R136, P1, PT, R200, UR34, RZ ;  /* 0x00000022c8887c10 */ /* 0x002fe4000ff3e0ff */
[C---:B------:R-:W-:Y:S01]  /*88e0*/  IADD3.X R139, PT, PT, R201.reuse, UR63, RZ, P2, !PT ;  /* 0x0000003fc98b7c10 */ /* 0x040fe200097fe4ff */
[----:B------:R-:W5:Y:S01]  /*88f0*/  @P0 LDG.E.U8 R92, desc[UR24][R206.64] ;  /* 0x00000018ce5c0981 */ /* 0x000f62000c1e1100 */
[----:B------:R-:W-:-:S03]  /*8900*/  IADD3.X R137, PT, PT, R201, UR64, RZ, P1, !PT ;  /* 0x00000040c9897c10 */ /* 0x000fc60008ffe4ff */
[----:B------:R1:W5:Y:S01]  /*8910*/  @P0 LDG.E.U8 R96, desc[UR24][R138.64] ;  /* 0x000000188a600981 */ /* 0x000362000c1e1100 */
[----:B0-----:R-:W-:-:S03]  /*8920*/  IADD3 R140, P1, PT, R200, UR35, RZ ;  /* 0x00000023c88c7c10 */ /* 0x001fc6000ff3e0ff */
[----:B------:R1:W-:Y:S01]  /*8930*/  STL.64 [R1+0x818], R138 ;  /* 0x0008188a01007387 */ /* 0x0003e20000100a00 */
[----:B------:R-:W-:-:S03]  /*8940*/  IADD3.X R141, PT, PT, R201, UR65, RZ, P1, !PT ;  /* 0x00000041c98d7c10 */ /* 0x000fc60008ffe4ff */
[----:B------:R0:W-:Y:S04]  /*8950*/  STL.64 [R1+0x798], R136 ;  /* 0x0007988801007387 */ /* 0x0001e80000100a00 */
[----:B------:R0:W5:Y:S01]  /*8960*/  @P0 LDG.E.U8 R80, desc[UR24][R136.64] ;  /* 0x0000001888500981 */ /* 0x000162000c1e1100 */
[----:B-1----:R-:W-:-:S03]  /*8970*/  IADD3 R138, P2, PT, R200, UR36, RZ ;  /* 0x00000024c88a7c10 */ /* 0x002fc6000ff5e0ff */
[----:B------:R1:W-:Y:S04]  /*8980*/  STL.64 [R1+0x718], R140 ;  /* 0x0007188c01007387 */ /* 0x0003e80000100a00 */
[----:B------:R1:W5:Y:S01]  /*8990*/  @P0 LDG.E.U8 R63, desc[UR24][R140.64] ;  /* 0x000000188c3f0981 */ /* 0x000362000c1e1100 */
[----:B0-----:R-:W-:Y:S02]  /*89a0*/  IADD3 R136, P1, PT, R200, UR37, RZ ;  /* 0x00000025c8887c10 */ /* 0x001fe4000ff3e0ff */
[C---:B------:R-:W-:Y:S01]  /*89b0*/  IADD3.X R139, PT, PT, R201.reuse, UR66, RZ, P2, !PT ;  /* 0x00000042c98b7c10 */ /* 0x040fe200097fe4ff */
[----:B------:R-:W5:Y:S01]  /*89c0*/  @P0 LDG.E.U8 R76, desc[UR24][R204.64] ;  /* 0x00000018cc4c0981 */ /* 0x000f62000c1e1100 */
[----:B------:R-:W-:-:S03]  /*89d0*/  IADD3.X R137, PT, PT, R201, UR67, RZ, P1, !PT ;  /* 0x00000043c9897c10 */ /* 0x000fc60008ffe4ff */
[----:B------:R0:W5:Y:S01]  /*89e0*/  @P0 LDG.E.U8 R47, desc[UR24][R138.64] ;  /* 0x000000188a2f0981 */ /* 0x000162000c1e1100 */
[----:B-1----:R-:W-:-:S03]  /*89f0*/  IADD3 R140, P1, PT, R200, UR38, RZ ;  /* 0x00000026c88c7c10 */ /* 0x002fc6000ff3e0ff */
[----:B------:R0:W-:Y:S01]  /*8a00*/  STL.64 [R1+0x360], R138 ;  /* 0x0003608a01007387 */ /* 0x0001e20000100a00 */
[----:B------:R-:W-:-:S03]  /*8a10*/  IADD3.X R141, PT, PT, R201, UR68, RZ, P1, !PT ;  /* 0x00000044c98d7c10 */ /* 0x000fc60008ffe4ff */
[----:B------:R-:W5:Y:S04]  /*8a20*/  @P0 LDG.E.U8 R59, desc[UR24][R202.64] ;  /* 0x00000018ca3b0981 */ /* 0x000f68000c1e1100 */
[----:B------:R1:W-:Y:S04]  /*8a30*/  STL.64 [R1+0x2e0], R136 ;  /* 0x0002e08801007387 */ /* 0x0003e80000100a00 */
[----:B------:R1:W5:Y:S01]  /*8a40*/  @P0 LDG.E.U8 R33, desc[UR24][R136.64] ;  /* 0x0000001888210981 */ /* 0x000362000c1e1100 */
[----:B0-----:R-:W-:-:S03]  /*8a50*/  IADD3 R138, P2, PT, R200, UR39, RZ ;  /* 0x00000027c88a7c10 */ /* 0x001fc6000ff5e0ff */
[----:B------:R-:W5:Y:S01]  /*8a60*/  @P0 LDG.E.U8 R45, desc[UR24][R194.64] ;  /* 0x00000018c22d0981 */ /* 0x000f62000c1e1100 */
[----:B------:R-:W-:-:S03]  /*8a70*/  IADD3.X R139, PT, PT, R201, UR69, RZ, P2, !PT ;  /* 0x00000045c98b7c10 */ /* 0x000fc600097fe4ff */
[----:B------:R-:W5:Y:S01]  /*8a80*/  @P0 LDG.E.U8 R31, desc[UR24][R192.64] ;  /* 0x00000018c01f0981 */ /* 0x000f62000c1e1100 */
[----:B-1----:R-:W-:-:S03]  /*8a90*/  IADD3 R136, P1, PT, R200, UR40, RZ ;  /* 0x00000028c8887c10 */ /* 0x002fc6000ff3e0ff */
[----:B------:R-:W5:Y:S01]  /*8aa0*/  @P0 LDG.E.U8 R17, desc[UR24][R190.64] ;  /* 0x00000018be110981 */ /* 0x000f62000c1e1100 */
[----:B------:R-:W-:-:S03]  /*8ab0*/  IADD3.X R137, PT, PT, R201, UR70, RZ, P1, !PT ;  /* 0x00000046c9897c10 */ /* 0x000fc60008ffe4ff */
[----:B------:R0:W-:Y:S04]  /*8ac0*/  STL.64 [R1+0x638], R140 ;  /* 0x0006388c01007387 */ /* 0x0001e80000100a00 */
[----:B------:R-:W5:Y:S04]  /*8ad0*/  @P0 LDG.E.U8 R113, desc[UR24][R186.64] ;  /* 0x00000018ba710981 */ /* 0x000f68000c1e1100 */
[----:B------:R0:W5:Y:S04]  /*8ae0*/  @P0 LDG.E.U8 R19, desc[UR24][R140.64] ;  /* 0x000000188c130981 */ /* 0x000168000c1e1100 */
[----:B------:R-:W-:Y:S04]  /*8af0*/  STL.64 [R1+0x5b8], R138 ;  /* 0x0005b88a01007387 */ /* 0x000fe80000100a00 */
[----:B------:R-:W5:Y:S01]  /*8b00*/  @P0 LDG.E.U8 R106, desc[UR24][R184.64] ;  /* 0x00000018b86a0981 */ /* 0x000f62000c1e1100 */
[----:B0-----:R-:W-:-:S03]  /*8b10*/  IADD3 R140, P1, PT, R200, UR41, RZ ;  /* 0x00000029c88c7c10 */ /* 0x001fc6000ff3e0ff */
[----:B------:R0:W-:Y:S04]  /*8b20*/  STL.64 [R1+0x808], R136 ;  /* 0x0008088801007387 */ /* 0x0001e80000100a00 */
[----:B------:R0:W5:Y:S01]  /*8b30*/  @P0 LDG.E.U8 R94, desc[UR24][R136.64] ;  /* 0x00000018885e0981 */ /* 0x000162000c1e1100 */
[----:B------:R-:W-:-:S03]  /*8b40*/  IADD3.X R141, PT, PT, R201, UR71, RZ, P1, !PT ;  /* 0x00000047c98d7c10 */ /* 0x000fc60008ffe4ff */
[----:B------:R-:W5:Y:S04]  /*8b50*/  @P0 LDG.E.U8 R90, desc[UR24][R178.64] ;  /* 0x00000018b25a0981 */ /* 0x000f68000c1e1100 */
[----:B------:R-:W5:Y:S01]  /*8b60*/  @P0 LDG.E.U8 R74, desc[UR24][R176.64] ;  /* 0x00000018b04a0981 */ /* 0x000f62000c1e1100 */
[----:B0-----:R-:W-:-:S03]  /*8b70*/  IADD3 R136, P2, PT, R200, UR42, RZ ;  /* 0x0000002ac8887c10 */ /* 0x001fc6000ff5e0ff */
[----:B------:R0:W5:Y:S01]  /*8b80*/  @P0 LDG.E.U8 R16, desc[UR24][R138.64] ;  /* 0x000000188a100981 */ /* 0x000162000c1e1100 */
[----:B------:R-:W-:-:S03]  /*8b90*/  IADD3.X R137, PT, PT, R201, UR72, RZ, P2, !PT ;  /* 0x00000048c9897c10 */ /* 0x000fc600097fe4ff */
[----:B------:R-:W5:Y:S04]  /*8ba0*/  @P0 LDG.E.U8 R57, desc[UR24][R174.64] ;  /* 0x00000018ae390981 */ /* 0x000f68000c1e1100 */
[----:B------:R-:W5:Y:S01]  /*8bb0*/  @P0 LDG.E.U8 R43, desc[UR24][R172.64] ;  /* 0x00000018ac2b0981 */ /* 0x000f62000c1e1100 */
[----:B0-----:R-:W-:-:S03]  /*8bc0*/  IADD3 R138, P1, PT, R200, UR43, RZ ;  /* 0x0000002bc88a7c10 */ /* 0x001fc6000ff3e0ff */
[----:B------:R-:W-:Y:S01]  /*8bd0*/  STL.64 [R1+0x788], R140 ;  /* 0x0007888c01007387 */ /* 0x000fe20000100a00 */
[----:B------:R-:W-:-:S03]  /*8be0*/  IADD3.X R139, PT, PT, R201, UR73, RZ, P1, !PT ;  /* 0x00000049c98b7c10 */ /* 0x000fc60008ffe4ff */
[----:B------:R0:W-:Y:S04]  /*8bf0*/  STL.64 [R1+0x708], R136 ;  /* 0x0007088801007387 */ /* 0x0001e80000100a00 */
[----:B------:R0:W5:Y:S04]  /*8c00*/  @P0 LDG.E.U8 R61, desc[UR24][R136.64] ;  /* 0x00000018883d0981 */ /* 0x000168000c1e1100 */
[----:B------:R-:W5:Y:S04]  /*8c10*/  @P0 LDG.E.U8 R11, desc[UR24][R170.64] ;  /* 0x00000018aa0b0981 */ /* 0x000f68000c1e1100 */
[----:B------:R-:W5:Y:S01]  /*8c20*/  @P0 LDG.E.U8 R112, desc[UR24][R168.64] ;  /* 0x00000018a8700981 */ /* 0x000f62000c1e1100 */
[----:B0-----:R-:W-:-:S03]  /*8c30*/  IADD3 R136, P1, PT, R200, UR44, RZ ;  /* 0x0000002cc8887c10 */ /* 0x001fc6000ff3e0ff */
[----:B------:R-:W5:Y:S01]  /*8c40*/  @P0 LDG.E.U8 R104, desc[UR24][R166.64] ;  /* 0x00000018a6680981 */ /* 0x000f62000c1e1100 */
[----:B------:R-:W-:-:S03]  /*8c50*/  IADD3.X R137, PT, PT, R201, UR74, RZ, P1, !PT ;  /* 0x0000004ac9897c10 */ /* 0x000fc60008ffe4ff */
[----:B------:R-:W5:Y:S04]  /*8c60*/  @P0 LDG.E.U8 R88, desc[UR24][R164.64] ;  /* 0x00000018a4580981 */ /* 0x000f68000c1e1100 */
        /* <DEDUP_REMOVED lines=11> */
[----:B------:R0:W5:Y:S01]  /*8d20*/  @P0 LDG.E.U8 R78, desc[UR24][R140.64] ;  /* 0x000000188c4e0981 */ /* 0x000162000c1e1100 */
[----:B------:R-:W-:-:S03]  /*8d30*/  USHF.R.S32.HI UR6, URZ, 0x1f, UR5 ;  /* 0x0000001fff067899 */ /* 0x000fc60008011405 */
[----:B------:R1:W-:Y:S04]  /*8d40*/  STL.64 [R1+0x350], R138 ;  /* 0x0003508a01007387 */ /* 0x0003e80000100a00 */
[----:B------:R1:W5:Y:S01]  /*8d50*/  @P0 LDG.E.U8 R130, desc[UR24][R138.64] ;  /* 0x000000188a820981 */ /* 0x000362000c1e1100 */
[----:B0-----:R-:W-:-:S03]  /*8d60*/  IADD3 R140, P2, PT, R200, UR45, RZ ;  /* 0x0000002dc88c7c10 */ /* 0x001fc6000ff5e0ff */
[----:B------:R0:W-:Y:S01]  /*8d70*/  STL.64 [R1+0x6a8], R136 ;  /* 0x0006a88801007387 */ /* 0x0001e20000100a00 */
[----:B------:R-:W-:-:S03]  /*8d80*/  IADD3.X R141, PT, PT, R201, UR75, RZ, P2, !PT ;  /* 0x0000004bc98d7c10 */ /* 0x000fc600097fe4ff */
[----:B------:R0:W5:Y:S01]  /*8d90*/  @P0 LDG.E.U8 R129, desc[UR24][R136.64] ;  /* 0x0000001888810981 */ /* 0x000162000c1e1100 */
[----:B-1----:R-:W-:-:S03]  /*8da0*/  IADD3 R138, P1, PT, R198, UR5, RZ ;  /* 0x00000005c68a7c10 */ /* 0x002fc6000ff3e0ff */
[----:B------:R-:W5:Y:S01]  /*8db0*/  @P0 LDG.E.U8 R110, desc[UR24][R188.64] ;  /* 0x00000018bc6e0981 */ /* 0x000f62000c1e1100 */
[----:B------:R-:W-:-:S03]  /*8dc0*/  IADD3.X R139, PT, PT, R199, UR6, RZ, P1, !PT ;  /* 0x00000006c78b7c10 */ /* 0x000fc60008ffe4ff */
[----:B------:R-:W5:Y:S01]  /*8dd0*/  @P0 LDG.E.U8 R134, desc[UR24][R214.64] ;  /* 0x00000018d6860981 */ /* 0x000f62000c1e1100 */
[----:B0-----:R-:W-:-:S03]  /*8de0*/  IADD3 R136, P2, PT, R200, UR5, RZ ;  /* 0x00000005c8887c10 */ /* 0x001fc6000ff5e0ff */
[----:B------:R-:W5:Y:S01]  /*8df0*/  @P0 LDG.E.U8 R133, desc[UR24][R212.64] ;  /* 0x00000018d4850981 */ /* 0x000f62000c1e1100 */
[----:B------:R-:W-:-:S03]  /*8e00*/  IADD3.X R137, PT, PT, R201, UR6, RZ, P2, !PT ;  /* 0x00000006c9897c10 */ /* 0x000fc600097fe4ff */
[----:B------:R-:W5:Y:S04]  /*8e10*/  @P0 LDG.E.U8 R131, desc[UR24][R210.64] ;  /* 0x00000018d2830981 */ /* 0x000f68000c1e1100 */
[----:B------:R-:W5:Y:S04]  /*8e20*/  @P0 LDG.E.U8 R128, desc[UR24][R140.64] ;  /* 0x000000188c800981 */ /* 0x000f68000c1e1100 */
[----:B------:R-:W5:Y:S04]  /*8e30*/  @P0 LDG.E.U8 R127, desc[UR24][R138.64] ;  /* 0x000000188a7f0981 */ /* 0x000f68000c1e1100 */
[----:B------:R-:W5:Y:S01]  /*8e40*/  @P0 LDG.E.U8 R126, desc[UR24][R136.64] ;  /* 0x00000018887e0981 */ /* 0x000f62000c1e1100 */
[----:B------:R-:W-:-:S04]  /*8e50*/  @!UP1 UIADD3 UR6, UPT, UPT, -UR4, 0x100000, URZ ;  /* 0x0010000004069890 */ /* 0x000fc8000fffe1ff */
[----:B------:R-:W-:Y:S02]  /*8e60*/  @!UP1 USHF.L.U32 UR7, UR6, 0xb, URZ ;  /* 0x0000000b06079899 */ /* 0x000fe400080006ff */
[----:B------:R-:W-:-:S12]  /*8e70*/  @!UP1 USHF.L.U32 UR6, UR6, 0x1, URZ ;  /* 0x0000000106069899 */ /* 0x000fd800080006ff */
[----:B------:R0:W1:Y:S01]  /*8e80*/  @!UP2 SYNCS.EXCH.64 URZ, [UR10+0x16008], UR6 ;  /* 0x016008060affa5b2 */ /* 0x0000620008000100 */
[----:B------:R-:W-:Y:S04]  /*8e90*/  STS.U8 [R183+UR10+0x8400], R116 ;  /* 0x00840074b7007988 */ /* 0x000fe8000800000a */
[----:B--2---:R-:W-:Y:S04]  /*8ea0*/  STS.U8 [R183+UR10+0xa400], R115 ;  /* 0x00a40073b7007988 */ /* 0x004fe8000800000a */
[----:B---3--:R-:W-:Y:S04]  /*8eb0*/  STS.U8 [R183+UR10+0x8000], R125 ;  /* 0x0080007db7007988 */ /* 0x008fe8000800000a */
[----:B----4-:R-:W-:Y:S04]  /*8ec0*/  STS.U8 [R183+UR10+0xa000], R124 ;  /* 0x00a0007cb7007988 */ /* 0x010fe8000800000a */
[----:B------:R-:W-:Y:S04]  /*8ed0*/  STS.U8 [R183+UR10+0x8800], R93 ;  /* 0x0088005db7007988 */ /* 0x000fe8000800000a */
[----:B-----5:R-:W-:Y:S04]  /*8ee0*/  STS.U8 [R183+UR10+0xa800], R92 ;  /* 0x00a8005cb7007988 */ /* 0x020fe8000800000a */
        /* <DEDUP_REMOVED lines=42> */
[----:B------:R-:W-:Y:S04]  /*9190*/  STL.64 [R1+0x628], R140 ;  /* 0x0006288c01007387 */ /* 0x000fe80000100a00 */
        /* <DEDUP_REMOVED lines=17> */
[----:B------:R2:W-:Y:S04]  /*92b0*/  STS.U8 [R5+UR10+0x8e00], R68 ;  /* 0x008e004405007988 */ /* 0x0005e8000800000a */
[----:B------:R0:W-:Y:S01]  /*92c0*/  STL.64 [R1+0x5a8], R136 ;  /* 0x0005a88801007387 */ /* 0x0001e20000100a00 */
[----:B------:R-:W-:-:S04]  /*92d0*/  @!UP1 UIADD3 UR4, UPT, UPT, -UR4, 0x100000, URZ ;  /* 0x0010000004049890 */ /* 0x000fc8000fffe1ff */
[----:B------:R-:W-:Y:S02]  /*92e0*/  @!UP1 USHF.L.U32 UR5, UR4, 0xb, URZ ;  /* 0x0000000b04059899 */ /* 0x000fe400080006ff */
[----:B------:R-:W-:Y:S01]  /*92f0*/  @!UP1 USHF.L.U32 UR4, UR4, 0x1, URZ ;  /* 0x0000000104049899 */ /* 0x000fe200080006ff */
[----:B--2---:R-:W2:Y:S01]  /*9300*/  LDC.64 R68, c[0x0][0x390] ;  /* 0x0000e400ff447b82 */ /* 0x004ea20000000a00 */
[----:B------:R-:W-:Y:S01]  /*9310*/  ISETP.EQ.U32.AND P1, PT, RZ, UR60, P0 ;  /* 0x0000003cff007c0c */ /* 0x000fe20008722070 */
[----:B------:R0:W-:Y:S01]  /*9320*/  STS.U8 [R5+UR10+0x8200], R120 ;  /* 0x0082007805007988 */ /* 0x0001e2000800000a */
[----:B------:R-:W-:-:S03]  /*9330*/  VOTEU.ALL UP2, P4 ;  /* 0x0000000000ff7886 */ /* 0x000fc60002040000 */
[----:B------:R0:W-:Y:S04]  /*9340*/  STS.U8 [R5+UR10+0xa200], R110 ;  /* 0x00a2006e05007988 */ /* 0x0001e8000800000a */
        /* <DEDUP_REMOVED lines=44> */
[----:B------:R0:W-:Y:S01]  /*9610*/  STS.U8 [R7+UR10+0xbf00], R16 ;  /* 0x00bf001007007988 */ /* 0x0001e2000800000a */
[----:B------:R-:W-:-:S03]  /*9620*/  UIADD3 UR8, UPT, UPT, UR10, 0xc000, URZ ;  /* 0x0000c0000a087890 */ /* 0x000fc6000fffe0ff */
[----:B------:R0:W-:Y:S01]  /*9630*/  STS.U8 [R0+UR10+0x8380], R117 ;  /* 0x0083807500007988 */ /* 0x0001e2000800000a */
[----:B------:R-:W-:-:S03]  /*9640*/  UIADD3 UR16, UPT, UPT, UR11, 0x100, URZ ;  /* 0x000001000b107890 */ /* 0x000fc6000fffe0ff */
        /* <DEDUP_REMOVED lines=15> */
[----:B-1----:R1:W-:Y:S06]  /*9740*/  MEMBAR.ALL.CTA ;  /* 0x0000000000007992 */ /* 0x0023ec0000008000 */
[----:B-1----:R-:W-:Y:S04]  /*9750*/  FENCE.VIEW.ASYNC.S ;  /* 0x00000000000073c6 */ /* 0x002fe80000000000 */
[----:B------:R-:W1:Y:S02]  /*9760*/  FENCE.VIEW.ASYNC.S ;  /* 0x00000000000073c6 */ /* 0x000e640000000000 */
[----:B-1----:R0:W1:Y:S02]  /*9770*/  @!UP2 SYNCS.EXCH.64 URZ, [UR10+0xc000], UR4 ;  /* 0x00c000040affa5b2 */ /* 0x0020640008000100 */
[----:B-1----:R-:W-:Y:S06]  /*9780*/  BAR.SYNC.DEFER_BLOCKING 0x0 ;  /* 0x0000000000007b1d */ /* 0x002fec0000010000 */
[----:B0-2---:R-:W-:Y:S05]  /*9790*/  @!P1 BRA `(.L_x_6) ;  /* 0x0000000000d89947 */ /* 0x005fea0003800000 */
[----:B------:R-:W-:Y:S02]  /*97a0*/  USHF.R.U32.HI UR22, URZ, 0x4, UR10 ;  /* 0x00000004ff167899 */ /* 0x000fe4000801160a */
[----:B------:R-:W-:Y:S02]  /*97b0*/  UIADD3 UR5, UPT, UPT, UR10, 0x8000, URZ ;  /* 0x000080000a057890 */ /* 0x000fe4000fffe0ff */
[----:B------:R-:W-:Y:S02]  /*97c0*/  USGXT.U32 UR22, UR22, 0xe ;  /* 0x0000000e1616789a */ /* 0x000fe40008000000 */
[----:B------:R-:W-:Y:S02]  /*97d0*/  USHF.R.U32.HI UR5, URZ, 0x4, UR5 ;  /* 0x00000004ff057899 */ /* 0x000fe40008011605 */
[----:B------:R-:W-:Y:S02]  /*97e0*/  UIADD3 UR36, UP2, UPT, UR22, 0x100, URZ ;  /* 0x0000010016247890 */ /* 0x000fe4000ff5e0ff */
[----:B------:R-:W-:Y:S01]  /*97f0*/  USGXT.U32 UR20, UR5, 0xe ;  /* 0x0000000e0514789a */ /* 0x000fe20008000000 */
[----:B------:R-:W-:Y:S01]  /*9800*/  UMOV UR4, URZ ;  /* 0x000000ff00047c82 */ /* 0x000fe20008000000 */
[----:B------:R-:W-:Y:S01]  /*9810*/  UMOV UR6, URZ ;  /* 0x000000ff00067c82 */ /* 0x000fe20008000000 */
[----:B------:R-:W-:-:S02]  /*9820*/  UIADD3.X UR37, UPT, UPT, UR4, 0x40004040, URZ, UP2, !UPT ;  /* 0x4000404004257890 */ /* 0x000fc400097fe4ff */
[----:B------:R-:W-:Y:S01]  /*9830*/  UIADD3 UR44, UP2, UPT, UR20, 0x2, URZ ;  /* 0x00000002142c7890 */ /* 0x000fe2000ff5e0ff */
[----:B------:R-:W-:Y:S01]  /*9840*/  UMOV UR4, UR8 ;  /* 0x0000000800047c82 */ /* 0x000fe20008000000 */
[----:B------:R-:W-:Y:S02]  /*9850*/  UMOV UR5, URZ ;  /* 0x000000ff00057c82 */ /* 0x000fe40008000000 */
[----:B------:R-:W-:Y:S01]  /*9860*/  UIADD3.X UR45, UPT, UPT, UR6, 0x40004040, URZ, UP2, !UPT ;  /* 0x40004040062d7890 */ /* 0x000fe200097fe4ff */
[----:B------:R-:W-:Y:S01]  /*9870*/  UMOV UR61, UR4 ;  /* 0x00000004003d7c82 */ /* 0x000fe20008000000 */
[----:B------:R-:W-:Y:S02]  /*9880*/  UIADD3.64 UR4, UPT, UPT, UR36, 0x100, URZ ;  /* 0x0000010024047897 */ /* 0x000fe4000fffe0ff */
[----:B------:R-:W-:Y:S02]  /*9890*/  UIADD3.64 UR54, UPT, UPT, UR44, 0x2, URZ ;  /* 0x000000022c367897 */ /* 0x000fe4000fffe0ff */
[----:B------:R-:W-:-:S02]  /*98a0*/  UIADD3.64 UR6, UPT, UPT, UR36, 0x200, URZ ;  /* 0x0000020024067897 */ /* 0x000fc4000fffe0ff */
[----:B------:R-:W-:Y:S02]  /*98b0*/  UIADD3.64 UR56, UPT, UPT, UR44, 0x4, URZ ;  /* 0x000000042c387897 */ /* 0x000fe4000fffe0ff */
[----:B------:R-:W-:Y:S02]  /*98c0*/  UIADD3.64 UR46, UPT, UPT, UR36, 0x300, URZ ;  /* 0x00000300242e7897 */ /* 0x000fe4000fffe0ff */
[----:B------:R-:W-:Y:S02]  /*98d0*/  UIADD3.64 UR58, UPT, UPT, UR44, 0x1fe, URZ ;  /* 0x000001fe2c3a7897 */ /* 0x000fe4000fffe0ff */
[----:B------:R-:W-:Y:S02]  /*98e0*/  UIADD3.64 UR48, UPT, UPT, UR36, 0x400, URZ ;  /* 0x0000040024307897 */ /* 0x000fe4000fffe0ff */
[----:B------:R-:W-:Y:S02]  /*98f0*/  UIADD3.64 UR62, UPT, UPT, UR44, 0x200, URZ ;  /* 0x000002002c3e7897 */ /* 0x000fe4000fffe0ff */
[----:B------:R-:W-:-:S02]  /*9900*/  UIADD3.64 UR50, UPT, UPT, UR36, 0x500, URZ ;  /* 0x0000050024327897 */ /* 0x000fc4000fffe0ff */
[----:B------:R-:W-:Y:S01]  /*9910*/  UIADD3.64 UR64, UPT, UPT, UR44, 0x202, URZ ;  /* 0x000002022c407897 */ /* 0x000fe2000fffe0ff */
[----:B------:R-:W-:Y:S01]  /*9920*/  UMOV UR40, 0x0 ;  /* 0x0000000000287882 */ /* 0x000fe20000000000 */
[----:B------:R-:W-:Y:S01]  /*9930*/  UMOV UR41, 0x8108010 ;  /* 0x0810801000297882 */ /* 0x000fe20000000000 */
[----:B------:R-:W-:Y:S01]  /*9940*/  UIADD3.64 UR52, UPT, UPT, UR36, 0x600, URZ ;  /* 0x0000060024347897 */ /* 0x000fe2000fffe0ff */
[----:B------:R-:W-:Y:S01]  /*9950*/  UMOV UR23, 0x40004040 ;  /* 0x4000404000177882 */ /* 0x000fe20000000000 */
[----:B------:R-:W-:Y:S01]  /*9960*/  UIADD3.64 UR66, UPT, UPT, UR44, 0x204, URZ ;  /* 0x000002042c427897 */ /* 0x000fe2000fffe0ff */
[----:B------:R-:W-:Y:S01]  /*9970*/  UMOV UR21, 0x40004040 ;  /* 0x4000404000157882 */ /* 0x000fe20000000000 */
[----:B------:R-:W-:Y:S01]  /*9980*/  UMOV UR38, 0x0 ;  /* 0x0000000000267882 */ /* 0x000fe20000000000 */
[----:B------:R-:W-:Y:S01]  /*9990*/  UMOV UR39, 0x8108010 ;  /* 0x0810801000277882 */ /* 0x000fe20000000000 */
[----:B------:R-:W-:Y:S01]  /*99a0*/  UMOV UR34, 0x0 ;  /* 0x0000000000227882 */ /* 0x000fe20000000000 */
[----:B------:R-:W-:Y:S01]  /*99b0*/  UMOV UR35, 0x8108010 ;  /* 0x0810801000237882 */ /* 0x000fe20000000000 */
[----:B------:R0:W-:Y:S01]  /*99c0*/  UTCQMMA gdesc[UR22], gdesc[UR20], tmem[UR16], tmem[UR40], idesc[UR41], !UPT ;  /* 0x00ff2814160075ea */ /* 0x0001e2000f800310 */
[----:B------:R-:W-:Y:S01]  /*99d0*/  UMOV UR32, 0x0 ;  /* 0x0000000000207882 */ /* 0x000fe20000000000 */
[----:B------:R-:W-:Y:S01]  /*99e0*/  UMOV UR33, 0x8108010 ;  /* 0x0810801000217882 */ /* 0x000fe20000000000 */
[----:B------:R0:W-:Y:S01]  /*99f0*/  UTCQMMA gdesc[UR36], gdesc[UR44], tmem[UR16], tmem[UR38], idesc[UR39], UPT ;  /* 0x00ff262c240075ea */ /* 0x0001e2000b800310 */
        /* <DEDUP_REMOVED lines=12> */
[----:B------:R0:W-:Y:S01]  /*9ac0*/  UTCQMMA gdesc[UR50], gdesc[UR64], tmem[UR16], tmem[UR26], idesc[UR27], UPT ;  /* 0x00ff1a40320075ea */ /* 0x0001e2000b800310 */
[----:B------:R0:W-:Y:S01]  /*9ad0*/  UTCQMMA gdesc[UR52], gdesc[UR66], tmem[UR16], tmem[UR42], idesc[UR43], UPT ;  /* 0x00ff2a42340075ea */ /* 0x0001e2000b800310 */
[----:B------:R0:W-:Y:S01]  /*9ae0*/  UTCBAR [UR61], URZ ;  /* 0x000000ff3d0073e9 */ /* 0x0001e200080000ff */
[----:B------:R-:W-:Y:S01]  /*9af0*/  NOP ;  /* 0x0000000000007918 */ /* 0x000fe20000000000 */
.L_x_6:
[----:B------:R-:W-:Y:S05]  /*9b00*/  @!P0 BRA `(.L_x_7) ;  /* 0x0000000000088947 */ /* 0x000fea0003800000 */
[----:B------:R-:W1:Y:S02]  /*9b10*/  SYNCS.PHASECHK.TRANS64.TRYWAIT P2, [UR10+0xc000], RZ ;  /* 0x00c000ffff0075a7 */ /* 0x000e64000804110a */
[----:B-1----:R-:W-:Y:S05]  /*9b20*/  @!P2 BRA `(.L_x_8) ;  /* 0x000001c80084a947 */ /* 0x002fea0003800000 */
.L_x_7:
[----:B------:R-:W1:Y:S01]  /*9b30*/  S2R R219, SR_TID.X ;  /* 0x0000000000db7919 */ /* 0x000e620000002100 */
[----:B0-----:R-:W0:Y:S01]  /*9b40*/  S2UR UR4, SR_CTAID.Y ;  /* 0x00000000000479c3 */ /* 0x001e220000002600 */
[----:B------:R-:W2:Y:S07]  /*9b50*/  LDCU UR6, c[0x0][0x3a8] ;  /* 0x00007500ff0677ac */ /* 0x000eae0008000800 */
[----:B------:R-:W-:Y:S06]  /*9b60*/  BAR.SYNC.DEFER_BLOCKING 0x0 ;  /* 0x0000000000007b1d */ /* 0x000fec0000010000 */
[----:B------:R-:W3:Y:S01]  /*9b70*/  LDCU UR5, c[0x0][0x3d8] ;  /* 0x00007b00ff0577ac */ /* 0x000ee20008000800 */
[----:B------:R-:W4:Y:S01]  /*9b80*/  LDCU UR7, c[0x0][0x3d8] ;  /* 0x00007b00ff0777ac */ /* 0x000f220008000800 */
[----:B------:R-:W2:Y:S01]  /*9b90*/  LDTM.x64 R4, tmem[UR12+0x100] ;  /* 0x0001000c000479ee */ /* 0x000ea20008340000 */
[----:B------:R-:W-:Y:S01]  /*9ba0*/  PRMT R188, RZ, 0x7610, R188 ;  /* 0x00007610ffbc7816 */ /* 0x000fe200000000bc */
[----:B------:R-:W5:Y:S01]  /*9bb0*/  LDC R103, c[0x0][0x3d8] ;  /* 0x0000f600ff677b82 */ /* 0x000f620000000800 */
[----:B------:R-:W-:Y:S01]  /*9bc0*/  PRMT R190, RZ, 0x7610, R190 ;  /* 0x00007610ffbe7816 */ /* 0x000fe200000000be */
[----:B0-----:R-:W-:Y:S01]  /*9bd0*/  UIMAD UR19, UR4, UR19, URZ ;  /* 0x00000013041372a4 */ /* 0x001fe2000f8e02ff */
[----:B------:R-:W-:-:S02]  /*9be0*/  PRMT R187, RZ, 0x7610, R187 ;  /* 0x00007610ffbb7816 */ /* 0x000fc400000000bb */
[----:B------:R-:W-:Y:S01]  /*9bf0*/  PRMT R189, RZ, 0x7610, R189 ;  /* 0x00007610ffbd7816 */ /* 0x000fe200000000bd */
[----:B------:R-:W-:Y:S01]  /*9c00*/  USHF.R.S32.HI UR4, URZ, 0x1f, UR19 ;  /* 0x0000001fff047899 */ /* 0x000fe20008011413 */
[----:B------:R-:W-:Y:S02]  /*9c10*/  PRMT R186, RZ, 0x7610, R186 ;  /* 0x00007610ffba7816 */ /* 0x000fe400000000ba */
[----:B------:R-:W-:Y:S02]  /*9c20*/  PRMT R185, RZ, 0x7610, R185 ;  /* 0x00007610ffb97816 */ /* 0x000fe400000000b9 */
[----:B------:R-:W-:Y:S02]  /*9c30*/  PRMT R184, RZ, 0x7610, R184 ;  /* 0x00007610ffb87816 */ /* 0x000fe400000000b8 */
[----:B------:R-:W-:Y:S02]  /*9c40*/  PRMT R183, RZ, 0x7610, R183 ;  /* 0x00007610ffb77816 */ /* 0x000fe400000000b7 */
[----:B------:R-:W-:Y:S01]  /*9c50*/  PRMT R181, RZ, 0x7610, R181 ;  /* 0x00007610ffb57816 */ /* 0x000fe200000000b5 */
[----:B--2---:R-:W-:Y:S01]  /*9c60*/  FMUL R102, R4, UR6 ;  /* 0x0000000604667c20 */ /* 0x004fe20008400000 */
[----:B-1----:R-:W-:Y:S01]  /*9c70*/  LOP3.LUT R0, R219, 0x3f, RZ, 0xc0, !PT ;  /* 0x0000003fdb007812 */ /* 0x002fe200078ec0ff */
[----:B------:R-:W-:Y:S01]  /*9c80*/  FMUL R97, R5, UR6 ;  /* 0x0000000605617c20 */ /* 0x000fe20008400000 */
[----:B------:R-:W-:Y:S01]  /*9c90*/  SHF.R.U32.HI R2, RZ, 0x6, R219 ;  /* 0x00000006ff027819 */ /* 0x000fe200000116db */
[----:B------:R-:W-:Y:S01]  /*9ca0*/  FMUL R96, R6, UR6 ;  /* 0x0000000606607c20 */ /* 0x000fe20008400000 */
[C---:B------:R-:W-:Y:S01]  /*9cb0*/  LEA.HI R4, R219.reuse, 0xfe, RZ, 0x1a ;  /* 0x000000fedb047811 */ /* 0x040fe200078fd0ff */
[----:B------:R-:W-:Y:S01]  /*9cc0*/  IMAD R0, R0, UR17, RZ ;  /* 0x0000001100007c24 */ /* 0x000fe2000f8e02ff */
[----:B------:R-:W-:Y:S01]  /*9cd0*/  SGXT.U32 R2, R2, 0x1 ;  /* 0x000000010202781a */ /* 0x000fe20000000000 */
[----:B------:R-:W-:Y:S01]  /*9ce0*/  FMUL R90, R10, UR6 ;  /* 0x000000060a5a7c20 */ /* 0x000fe20008400000 */
[----:B------:R-:W-:Y:S01]  /*9cf0*/  LEA.HI R5, R219, 0xe, RZ, 0x1a ;  /* 0x0000000edb057811 */ /* 0x000fe200078fd0ff */
[----:B------:R-:W-:Y:S01]  /*9d00*/  FMUL R71, R19, UR6 ;  /* 0x0000000613477c20 */ /* 0x000fe20008400000 */
[----:B------:R-:W-:Y:S01]  /*9d10*/  IADD3 R3, P2, P3, R0, UR19, R68 ;  /* 0x0000001300037c10 */ /* 0x000fe2000fb5e044 */
[----:B------:R-:W0:Y:S01]  /*9d20*/  LDCU UR19, c[0x0][0x3d8] ;  /* 0x00007b00ff1377ac */ /* 0x000e220008000800 */
[----:B------:R-:W-:Y:S01]  /*9d30*/  SHF.R.S32.HI R0, RZ, 0x1f, R0 ;  /* 0x0000001fff007819 */ /* 0x000fe20000011400 */
[----:B---3--:R-:W-:Y:S01]  /*9d40*/  IMAD R2, R2, UR5, RZ ;  /* 0x0000000502027c24 */ /* 0x008fe2000f8e02ff */
[----:B------:R-:W-:Y:S01]  /*9d50*/  LEA.HI R6, R219, 0x1e, RZ, 0x1a ;  /* 0x0000001edb067811 */ /* 0x000fe200078fd0ff */
[----:B------:R-:W1:Y:S01]  /*9d60*/  LDCU UR5, c[0x0][0x3d8] ;  /* 0x00007b00ff0577ac */ /* 0x000e620008000800 */
[----:B------:R-:W-:Y:S01]  /*9d70*/  IADD3.X R0, PT, PT, R0, UR4, R69, P2, P3 ;  /* 0x0000000400007c10 */ /* 0x000fe200097e6445 */
[----:B----4-:R-:W-:Y:S01]  /*9d80*/  IMAD R5, R5, UR7, RZ ;  /* 0x0000000705057c24 */ /* 0x010fe2000f8e02ff */
[----:B------:R-:W-:Y:S01]  /*9d90*/  IADD3 R104, P2, PT, R2, R3, RZ ;  /* 0x0000000302687210 */ /* 0x000fe20007f5e0ff */
[----:B------:R-:W2:Y:S01]  /*9da0*/  LDCU UR4, c[0x0][0x3d8] ;  /* 0x00007b00ff0477ac */ /* 0x000ea20008000800 */
[----:B------:R-:W-:Y:S01]  /*9db0*/  FMUL R95, R7, UR6 ;  /* 0x00000006075f7c20 */ /* 0x000fe20008400000 */
        /* <DEDUP_REMOVED lines=8> */
[----:B0-----:R-:W-:-:S02]  /*9e40*/  IMAD R4, R4, UR19, RZ ;  /* 0x0000001304047c24 */ /* 0x001fc4000f8e02ff */
[----:B------:R-:W-:Y:S01]  /*9e50*/  FMUL R76, R17, UR6 ;  /* 0x00000006114c7c20 */ /* 0x000fe20008400000 */
[----:B------:R-:W-:Y:S01]  /*9e60*/  FMUL R72, R18, UR6 ;  /* 0x0000000612487c20 */ /* 0x000fe20008400000 */
[----:B------:R-:W-:Y:S01]  /*9e70*/  FMUL R19, R20, UR6 ;  /* 0x0000000614137c20 */ /* 0x000fe20008400000 */
[----:B------:R-:W-:Y:S01]  /*9e80*/  FMUL R98, R21, UR6 ;  /* 0x0000000615627c20 */ /* 0x000fe20008400000 */
[-C--:B------:R-:W-:Y:S01]  /*9e90*/  IADD3 R10, P3, PT, R4, R3.reuse, RZ ;  /* 0x00000003040a7210 */ /* 0x080fe20007f7e0ff */
        /* <DEDUP_REMOVED lines=46> */
[----:B------:R-:W0:Y:S01]  /*a180*/  LDCU UR6, c[0x0][0x3d8] ;  /* 0x00007b00ff0677ac */ /* 0x000e220008000800 */
[-C--:B------:R-:W-:Y:S01]  /*a190*/  LEA.HI.X.SX32 R105, R2, R0.reuse, 0x1, P2 ;  /* 0x0000000002697211 */ /* 0x080fe200010f0eff */
[----:B------:R-:W3:Y:S01]  /*a1a0*/  LDC R106, c[0x0][0x3d8] ;  /* 0x0000f600ff6a7b82 */ /* 0x000ee20000000800 */
[----:B------:R-:W-:Y:S01]  /*a1b0*/  LOP3.LUT P4, RZ, R219, 0x7f, RZ, 0xc0, !PT ;  /* 0x0000007fdbff7812 */ /* 0x000fe2000788c0ff */
[----:B------:R-:W4:Y:S01]  /*a1c0*/  LDCU UR7, c[0x0][0x3d8] ;  /* 0x00007b00ff0777ac */ /* 0x000f220008000800 */
[-C--:B------:R-:W-:Y:S01]  /*a1d0*/  LEA.HI.X.SX32 R11, R4, R0.reuse, 0x1, P3 ;  /* 0x00000000040b7211 */ /* 0x080fe200018f0eff */
[----:B--2---:R-:W-:Y:S01]  /*a1e0*/  IMAD R4, R6, UR4, RZ ;  /* 0x0000000406047c24 */ /* 0x004fe2000f8e02ff */
[CC--:B------:R-:W-:Y:S01]  /*a1f0*/  IADD3 R8, P2, PT, R5.reuse, R3.reuse, RZ ;  /* 0x0000000305087210 */ /* 0x0c0fe20007f5e0ff */
[----:B------:R-:W2:Y:S01]  /*a200*/  LDCU UR4, c[0x0][0x3d8] ;  /* 0x00007b00ff0477ac */ /* 0x000ea20008000800 */
[----:B------:R-:W-:Y:S02]  /*a210*/  STL.64 [R1+0x2d0], R104 ;  /* 0x0002d06801007387 */ /* 0x000fe40000100a00 */
[----:B------:R-:W-:Y:S01]  /*a220*/  LEA.HI.X.SX32 R9, R5, R0, 0x1, P2 ;  /* 0x0000000005097211 */ /* 0x000fe200010f0eff */
[----:B------:R-:W2:Y:S01]  /*a230*/  LDCU UR19, c[0x0][0x3d8] ;  /* 0x00007b00ff1377ac */ /* 0x000ea20008000800 */
[----:B------:R-:W-:-:S02]  /*a240*/  IADD3 R6, P2, PT, R4, R3, RZ ;  /* 0x0000000304067210 */ /* 0x000fc40007f5e0ff */
[C---:B------:R-:W-:Y:S01]  /*a250*/  LEA.HI R5, R219.reuse, 0x2e, RZ, 0x1a ;  /* 0x0000002edb057811 */ /* 0x040fe200078fd0ff */
[----:B------:R-:W2:Y:S01]  /*a260*/  @!P4 SYNCS.CCTL.IV [UR10+0xc000] ;  /* 0x00c00000ff00c9b1 */ /* 0x000ea2000800000a */
[----:B------:R-:W-:Y:S01]  /*a270*/  LEA.HI.X.SX32 R7, R4, R0, 0x1, P2 ;  /* 0x0000000004077211 */ /* 0x000fe200010f0eff */
[----:B------:R4:W-:Y:S01]  /*a280*/  STL.64 [R1+0x378], R10 ;  /* 0x0003780a01007387 */ /* 0x0009e20000100a00 */
[----:B------:R-:W-:Y:S01]  /*a290*/  LEA.HI R4, R219, 0x3e, RZ, 0x1a ;  /* 0x0000003edb047811 */ /* 0x000fe200078fd0ff */
[----:B-1----:R-:W-:Y:S01]  /*a2a0*/  IMAD R5, R5, UR5, RZ ;  /* 0x0000000505057c24 */ /* 0x002fe2000f8e02ff */
[----:B------:R-:W-:Y:S01]  /*a2b0*/  NOP ;  /* 0x0000000000007918 */ /* 0x000fe20000000000 */
[----:B------:R-:W-:Y:S01]  /*a2c0*/  STL.64 [R1+0x298], R8 ;  /* 0x0002980801007387 */ /* 0x000fe20000100a00 */
[----:B------:R-:W1:Y:S01]  /*a2d0*/  LDCU UR5, c[0x0][0x3d8] ;  /* 0x00007b00ff0577ac */ /* 0x000e620008000800 */
[----:B0-----:R-:W-:Y:S02]  /*a2e0*/  IMAD R4, R4, UR6, RZ ;  /* 0x0000000604047c24 */ /* 0x001fe4000f8e02ff */
[----:B------:R4:W3:Y:S01]  /*a2f0*/  @P0 LDG.E.U8 R188, desc[UR24][R10.64] ;  /* 0x000000180abc0981 */ /* 0x0008e2000c1e1100 */
[----:B------:R-:W0:Y:S03]  /*a300*/  LDCU UR6, c[0x0][0x3d8] ;  /* 0x00007b00ff0677ac */ /* 0x000e260008000800 */
[----:B------:R0:W-:Y:S04]  /*a310*/  STL.64 [R1+0x258], R6 ;  /* 0x0002580601007387 */ /* 0x0001e80000100a00 */
[----:B------:R0:W3:Y:S01]  /*a320*/  @P0 LDG.E.U8 R187, desc[UR24][R6.64] ;  /* 0x0000001806bb0981 */ /* 0x0000e2000c1e1100 */
[----:B----4-:R-:W-:-:S03]  /*a330*/  IADD3 R10, P2, PT, R5, R3, RZ ;  /* 0x00000003050a7210 */ /* 0x010fc60007f5e0ff */
[----:B------:R4:W3:Y:S01]  /*a340*/  @P0 LDG.E.U8 R189, desc[UR24][R8.64] ;  /* 0x0000001808bd0981 */ /* 0x0008e2000c1e1100 */
[----:B------:R-:W-:Y:S02]  /*a350*/  LEA.HI.X.SX32 R11, R5, R0, 0x1, P2 ;  /* 0x00000000050b7211 */ /* 0x000fe400010f0eff */
        /* <DEDUP_REMOVED lines=60> */
[----:B------:R-:W-:Y:S01]  /*a720*/  PRMT R73, RZ, 0x7610, R73 ;  /* 0x00007610ff497816 */ /* 0x000fe20000000049 */
[----:B------:R-:W-:Y:S01]  /*a730*/  UISETP.GT.AND UP2, UPT, UR9, -0x1, UPT ;  /* 0xffffffff0900788c */ /* 0x000fe2000bf44270 */
[C---:B0-----:R-:W-:Y:S01]  /*a740*/  LEA.HI R6, R219.reuse, 0x4e, RZ, 0x1a ;  /* 0x0000004edb067811 */ /* 0x041fe200078fd0ff */
[----:B------:R-:W3:Y:S01]  /*a750*/  @P0 LDG.E.U8 R190, desc[UR24][R104.64] ;  /* 0x0000001868be0981 */ /* 0x000ee2000c1e1100 */
[----:B------:R-:W-:Y:S02]  /*a760*/  LEA.HI R7, R219, 0x5e, RZ, 0x1a ;  /* 0x0000005edb077811 */ /* 0x000fe400078fd0ff */
[----:B----4-:R-:W-:Y:S01]  /*a770*/  IADD3 R8, P3, PT, R4, R3, RZ ;  /* 0x0000000304087210 */ /* 0x010fe20007f7e0ff */
[----:B--2---:R-:W-:Y:S01]  /*a780*/  IMAD R5, R6, UR4, RZ ;  /* 0x0000000406057c24 */ /* 0x004fe2000f8e02ff */
[----:B------:R0:W-:Y:S01]  /*a790*/  STL.64 [R1+0x218], R10 ;  /* 0x0002180a01007387 */ /* 0x0001e20000100a00 */
[----:B------:R-:W2:Y:S01]  /*a7a0*/  LDCU UR4, c[0x0][0x3d8] ;  /* 0x00007b00ff0477ac */ /* 0x000ea20008000800 */
[----:B------:R-:W-:-:S02]  /*a7b0*/  LEA.HI.X.SX32 R9, R4, R0, 0x1, P3 ;  /* 0x0000000004097211 */ /* 0x000fc400018f0eff */
[----:B------:R0:W4:Y:S01]  /*a7c0*/  @P0 LDG.E.U8 R186, desc[UR24][R10.64] ;  /* 0x000000180aba0981 */ /* 0x000122000c1e1100 */
[----:B------:R-:W-:Y:S01]  /*a7d0*/  IMAD R4, R7, UR7, RZ ;  /* 0x0000000707047c24 */ /* 0x000fe2000f8e02ff */
[----:B------:R-:W-:Y:S01]  /*a7e0*/  LEA.HI R6, R219, 0x7e, RZ, 0x1a ;  /* 0x0000007edb067811 */ /* 0x000fe200078fd0ff */
[----:B------:R-:W5:Y:S01]  /*a7f0*/  LDC R7, c[0x0][0x3d8] ;  /* 0x0000f600ff077b82 */ /* 0x000f620000000800 */
[----:B------:R1:W-:Y:S04]  /*a800*/  STL.64 [R1+0x1d8], R8 ;  /* 0x0001d80801007387 */ /* 0x0003e80000100a00 */
[----:B------:R1:W3:Y:S01]  /*a810*/  @P0 LDG.E.U8 R185, desc[UR24][R8.64] ;  /* 0x0000001808b90981 */ /* 0x0002e2000c1e1100 */
[C---:B0-----:R-:W-:Y:S02]  /*a820*/  IADD3 R10, P2, PT, R5.reuse, R3, RZ ;  /* 0x00000003050a7210 */ /* 0x041fe40007f5e0ff */
[----:B------:R-:W0:Y:S02]  /*a830*/  LDC R104, c[0x0][0x3d8] ;  /* 0x0000f600ff687b82 */ /* 0x000e240000000800 */
[----:B------:R-:W-:-:S02]  /*a840*/  LEA.HI.X.SX32 R11, R5, R0, 0x1, P2 ;  /* 0x00000000050b7211 */ /* 0x000fc400010f0eff */
[----:B------:R-:W-:Y:S02]  /*a850*/  LEA.HI R5, R219, 0x6e, RZ, 0x1a ;  /* 0x0000006edb057811 */ /* 0x000fe400078fd0ff */
[C---:B-1----:R-:W-:Y:S01]  /*a860*/  IADD3 R8, P2, PT, R4.reuse, R3, RZ ;  /* 0x0000000304087210 */ /* 0x042fe20007f5e0ff */
[----:B------:R1:W3:Y:S02]  /*a870*/  @P0 LDG.E.U8 R184, desc[UR24][R10.64] ;  /* 0x000000180ab80981 */ /* 0x0002e4000c1e1100 */
[----:B------:R-:W-:Y:S01]  /*a880*/  IMAD R5, R5, UR19, RZ ;  /* 0x0000001305057c24 */ /* 0x000fe2000f8e02ff */
[----:B------:R-:W-:Y:S01]  /*a890*/  LEA.HI.X.SX32 R9, R4, R0, 0x1, P2 ;  /* 0x0000000004097211 */ /* 0x000fe200010f0eff */
[----:B------:R-:W-:Y:S01]  /*a8a0*/  IMAD R4, R6, UR5, RZ ;  /* 0x0000000506047c24 */ /* 0x000fe2000f8e02ff */
[----:B------:R-:W0:Y:S01]  /*a8b0*/  LDCU UR5, c[0x0][0x3d8] ;  /* 0x00007b00ff0577ac */ /* 0x000e220008000800 */
[----:B------:R1:W-:Y:S01]  /*a8c0*/  STL.64 [R1+0x198], R10 ;  /* 0x0001980a01007387 */ /* 0x0003e20000100a00 */
[----:B------:R-:W-:-:S03]  /*a8d0*/  LEA.HI R6, R219, 0x8e, RZ, 0x1a ;  /* 0x0000008edb067811 */ /* 0x000fc600078fd0ff */
[----:B------:R2:W-:Y:S04]  /*a8e0*/  STL.64 [R1+0x158], R8 ;  /* 0x0001580801007387 */ /* 0x0005e80000100a00 */
[----:B------:R2:W3:Y:S01]  /*a8f0*/  @P0 LDG.E.U8 R183, desc[UR24][R8.64] ;  /* 0x0000001808b70981 */ /* 0x0004e2000c1e1100 */
[CC--:B-1----:R-:W-:Y:S02]  /*a900*/  IADD3 R10, P2, PT, R5.reuse, R3.reuse, RZ ;  /* 0x00000003050a7210 */ /* 0x0c2fe40007f5e0ff */
[CC--:B--2---:R-:W-:Y:S02]  /*a910*/  IADD3 R8, P3, PT, R4.reuse, R3.reuse, RZ ;  /* 0x0000000304087210 */ /* 0x0c4fe40007f7e0ff */
[-C--:B------:R-:W-:Y:S02]  /*a920*/  LEA.HI.X.SX32 R11, R5, R0.reuse, 0x1, P2 ;  /* 0x00000000050b7211 */ /* 0x080fe400010f0eff */
[----:B------:R-:W-:Y:S01]  /*a930*/  LEA.HI.X.SX32 R9, R4, R0, 0x1, P3 ;  /* 0x0000000004097211 */ /* 0x000fe200018f0eff */
[----:B------:R-:W-:Y:S01]  /*a940*/  IMAD R4, R6, UR4, RZ ;  /* 0x0000000406047c24 */ /* 0x000fe2000f8e02ff */
[C---:B------:R-:W-:Y:S01]  /*a950*/  LEA.HI R5, R219.reuse, 0x9e, RZ, 0x1a ;  /* 0x0000009edb057811 */ /* 0x040fe200078fd0ff */
[----:B------:R-:W-:Y:S01]  /*a960*/  STL.64 [R1+0x110], R10 ;  /* 0x0001100a01007387 */ /* 0x000fe20000100a00 */
[----:B------:R-:W-:Y:S01]  /*a970*/  LEA.HI R6, R219, 0xae, RZ, 0x1a ;  /* 0x000000aedb067811 */ /* 0x000fe200078fd0ff */
[----:B------:R-:W1:Y:S02]  /*a980*/  LDCU UR4, c[0x0][0x3d8] ;  /* 0x00007b00ff0477ac */ /* 0x000e640008000800 */
[----:B------:R2:W-:Y:S04]  /*a990*/  STL.64 [R1+0x578], R8 ;  /* 0x0005780801007387 */ /* 0x0005e80000100a00 */
[----:B------:R2:W3:Y:S01]  /*a9a0*/  @P0 LDG.E.U8 R181, desc[UR24][R8.64] ;  /* 0x0000001808b50981 */ /* 0x0004e2000c1e1100 */
[----:B------:R-:W-:Y:S01]  /*a9b0*/  IMAD R5, R5, UR6, RZ ;  /* 0x0000000605057c24 */ /* 0x000fe2000f8e02ff */
[----:B------:R-:W1:Y:S02]  /*a9c0*/  LDCU UR6, c[0x0][0x3d8] ;  /* 0x00007b00ff0677ac */ /* 0x000e640008000800 */
[----:B------:R0:W3:Y:S01]  /*a9d0*/  @P0 LDG.E.U8 R182, desc[UR24][R10.64] ;  /* 0x000000180ab60981 */ /* 0x0000e2000c1e1100 */
[----:B--2---:R-:W-:-:S04]  /*a9e0*/  IADD3 R8, P2, PT, R4, R3, RZ ;  /* 0x0000000304087210 */ /* 0x004fc80007f5e0ff */
[-C--:B------:R-:W-:Y:S01]  /*a9f0*/  LEA.HI.X.SX32 R9, R4, R0.reuse, 0x1, P2 ;  /* 0x0000000004097211 */ /* 0x080fe200010f0eff */
[----:B0-----:R-:W-:Y:S01]  /*aa00*/  IMAD R4, R6, UR5, RZ ;  /* 0x0000000506047c24 */ /* 0x001fe2000f8e02ff */
[C---:B------:R-:W-:Y:S01]  /*aa10*/  IADD3 R10, P2, PT, R5.reuse, R3, RZ ;  /* 0x00000003050a7210 */ /* 0x040fe20007f5e0ff */
[----:B------:R-:W0:Y:S02]  /*aa20*/  LDCU UR5, c[0x0][0x3d8] ;  /* 0x00007b00ff0577ac */ /* 0x000e240008000800 */
[----:B------:R2:W-:Y:S04]  /*aa30*/  STL.64 [R1+0x538], R8 ;  /* 0x0005380801007387 */ /* 0x0005e80000100a00 */
[----:B------:R2:W3:Y:S01]  /*aa40*/  @P0 LDG.E.U8 R180, desc[UR24][R8.64] ;  /* 0x0000001808b40981 */ /* 0x0004e2000c1e1100 */
[----:B------:R-:W-:-:S02]  /*aa50*/  LEA.HI.X.SX32 R11, R5, R0, 0x1, P2 ;  /* 0x00000000050b7211 */ /* 0x000fc400010f0eff */
[----:B------:R-:W-:Y:S02]  /*aa60*/  LEA.HI R6, R219, 0xbe, RZ, 0x1a ;  /* 0x000000bedb067811 */ /* 0x000fe400078fd0ff */
[C---:B--2---:R-:W-:Y:S01]  /*aa70*/  IADD3 R8, P3, PT, R4.reuse, R3, RZ ;  /* 0x0000000304087210 */ /* 0x044fe20007f7e0ff */
[----:B------:R2:W3:Y:S03]  /*aa80*/  @P0 LDG.E.U8 R179, desc[UR24][R10.64] ;  /* 0x000000180ab30981 */ /* 0x0004e6000c1e1100 */
[----:B------:R-:W-:Y:S01]  /*aa90*/  LEA.HI.X.SX32 R9, R4, R0, 0x1, P3 ;  /* 0x0000000004097211 */ /* 0x000fe200018f0eff */
[----:B------:R2:W-:Y:S01]  /*aaa0*/  STL.64 [R1+0x4f8], R10 ;  /* 0x0004f80a01007387 */ /* 0x0005e20000100a00 */
[----:B-1----:R-:W-:-:S03]  /*aab0*/  IMAD R5, R6, UR4, RZ ;  /* 0x0000000406057c24 */ /* 0x002fc6000f8e02ff */
[----:B------:R1:W-:Y:S04]  /*aac0*/  STL.64 [R1+0x4b8], R8 ;  /* 0x0004b80801007387 */ /* 0x0003e80000100a00 */
[----:B------:R1:W3:Y:S01]  /*aad0*/  @P0 LDG.E.U8 R178, desc[UR24][R8.64] ;  /* 0x0000001808b20981 */ /* 0x0002e2000c1e1100 */
[----:B------:R-:W-:Y:S01]  /*aae0*/  LEA.HI R4, R219, 0xce, RZ, 0x1a ;  /* 0x000000cedb047811 */ /* 0x000fe200078fd0ff */
[----:B-----5:R-:W-:Y:S01]  /*aaf0*/  IMAD R2, R7, 0x2, R2 ;  /* 0x0000000207027824 */ /* 0x020fe200078e0202 */
[----:B------:R-:W-:Y:S01]  /*ab00*/  LEA.HI R6, R219, 0xde, RZ, 0x1a ;  /* 0x000000dedb067811 */ /* 0x000fe200078fd0ff */
[----:B--2---:R-:W2:Y:S01]  /*ab10*/  LDC R10, c[0x0][0x3d8] ;  /* 0x0000f600ff0a7b82 */ /* 0x004ea20000000800 */
[C---:B------:R-:W-:Y:S01]  /*ab20*/  IADD3 R14, P2, PT, R5.reuse, R3, RZ ;  /* 0x00000003050e7210 */ /* 0x040fe20007f5e0ff */
[----:B------:R-:W5:Y:S06]  /*ab30*/  LDCU UR4, c[0x0][0x3d8] ;  /* 0x00007b00ff0477ac */ /* 0x000f6c0008000800 */
[----:B-1----:R-:W1:Y:S01]  /*ab40*/  LDC R8, c[0x0][0x3d8] ;  /* 0x0000f600ff087b82 */ /* 0x002e620000000800 */
[----:B------:R-:W-:Y:S01]  /*ab50*/  IMAD R4, R4, UR6, RZ ;  /* 0x0000000604047c24 */ /* 0x000fe2000f8e02ff */
[----:B------:R-:W-:Y:S01]  /*ab60*/  LEA.HI.X.SX32 R15, R5, R0, 0x1, P2 ;  /* 0x00000000050f7211 */ /* 0x000fe200010f0eff */
[----:B0-----:R-:W-:-:S05]  /*ab70*/  IMAD R5, R6, UR5, RZ ;  /* 0x0000000506057c24 */ /* 0x001fca000f8e02ff */
[----:B------:R-:W0:Y:S01]  /*ab80*/  LDC R9, c[0x0][0x3d8] ;  /* 0x0000f600ff097b82 */ /* 0x000e220000000800 */
[CC--:B------:R-:W-:Y:S01]  /*ab90*/  IADD3 R12, P3, PT, R4.reuse, R3.reuse, RZ ;  /* 0x00000003040c7210 */ /* 0x0c0fe20007f7e0ff */
[----:B------:R5:W-:Y:S04]  /*aba0*/  STL.64 [R1+0x478], R14 ;  /* 0x0004780e01007387 */ /* 0x000be80000100a00 */
[----:B------:R5:W3:Y:S01]  /*abb0*/  @P0 LDG.E.U8 R176, desc[UR24][R14.64] ;  /* 0x000000180eb00981 */ /* 0x000ae2000c1e1100 */
[----:B------:R-:W-:Y:S01]  /*abc0*/  LEA.HI.X.SX32 R13, R4, R0, 0x1, P3 ;  /* 0x00000000040d7211 */ /* 0x000fe200018f0eff */
[----:B------:R-:W2:Y:S01]  /*abd0*/  LDC R6, c[0x0][0x3d8] ;  /* 0x0000f600ff067b82 */ /* 0x000ea20000000800 */
[----:B-----5:R-:W-:-:S03]  /*abe0*/  IADD3 R14, P2, PT, R5, R3, RZ ;  /* 0x00000003050e7210 */ /* 0x020fc60007f5e0ff */
[----:B------:R5:W3:Y:S04]  /*abf0*/  @P0 LDG.E.U8 R177, desc[UR24][R12.64] ;  /* 0x000000180cb10981 */ /* 0x000ae8000c1e1100 */
[----:B------:R-:W2:Y:S01]  /*ac00*/  LDC R7, c[0x0][0x3d8] ;  /* 0x0000f600ff077b82 */ /* 0x000ea20000000800 */
[----:B------:R-:W-:Y:S01]  /*ac10*/  LEA.HI.X.SX32 R15, R5, R0, 0x1, P2 ;  /* 0x00000000050f7211 */ /* 0x000fe200010f0eff */
[----:B------:R5:W-:Y:S01]  /*ac20*/  STL.64 [R1+0x438], R12 ;  /* 0x0004380c01007387 */ /* 0x000be20000100a00 */
[----:B-1----:R-:W-:-:S03]  /*ac30*/  IMAD R4, R8, 0x2, R2 ;  /* 0x0000000208047824 */ /* 0x002fc600078e0202 */
[----:B------:R1:W3:Y:S02]  /*ac40*/  @P0 LDG.E.U8 R175, desc[UR24][R14.64] ;  /* 0x000000180eaf0981 */ /* 0x0002e4000c1e1100 */
[----:B------:R-:W1:Y:S01]  /*ac50*/  LDC R5, c[0x0][0x3d8] ;  /* 0x0000f600ff057b82 */ /* 0x000e620000000800 */
[----:B-----5:R-:W-:-:S07]  /*ac60*/  IADD3 R12, P2, PT, R2, R3, RZ ;  /* 0x00000003020c7210 */ /* 0x020fce0007f5e0ff */
[----:B------:R-:W5:Y:S01]  /*ac70*/  LDC R8, c[0x0][0x3d8] ;  /* 0x0000f600ff087b82 */ /* 0x000f620000000800 */
[-C--:B------:R-:W-:Y:S01]  /*ac80*/  LEA.HI.X.SX32 R13, R2, R0.reuse, 0x1, P2 ;  /* 0x00000000020d7211 */ /* 0x080fe200010f0eff */
[----:B0-----:R-:W-:Y:S01]  /*ac90*/  IMAD R2, R9, 0x2, R4 ;  /* 0x0000000209027824 */ /* 0x001fe200078e0204 */
[CC--:B------:R-:W-:Y:S01]  /*aca0*/  IADD3 R16, P2, PT, R4.reuse, R3.reuse, RZ ;  /* 0x0000000304107210 */ /* 0x0c0fe20007f5e0ff */
[----:B------:R1:W-:Y:S04]  /*acb0*/  STL.64 [R1+0x3f8], R14 ;  /* 0x0003f80e01007387 */ /* 0x0003e80000100a00 */
[----:B------:R-:W0:Y:S01]  /*acc0*/  LDC R9, c[0x0][0x3d8] ;  /* 0x0000f600ff097b82 */ /* 0x000e220000000800 */
[----:B------:R-:W-:Y:S01]  /*acd0*/  LEA.HI.X.SX32 R17, R4, R0, 0x1, P2 ;  /* 0x0000000004117211 */ /* 0x000fe200010f0eff */
[----:B--2---:R-:W-:Y:S01]  /*ace0*/  IMAD R4, R10, 0x2, R2 ;  /* 0x000000020a047824 */ /* 0x004fe200078e0202 */
[----:B------:R2:W-:Y:S04]  /*acf0*/  STL.64 [R1+0x2c8], R12 ;  /* 0x0002c80c01007387 */ /* 0x0005e80000100a00 */
[----:B------:R2:W3:Y:S01]  /*ad00*/  @P0 LDG.E.U8 R174, desc[UR24][R12.64] ;  /* 0x000000180cae0981 */ /* 0x0004e2000c1e1100 */
[----:B-1----:R-:W-:-:S03]  /*ad10*/  IADD3 R14, P2, PT, R2, R3, RZ ;  /* 0x00000003020e7210 */ /* 0x002fc60007f5e0ff */
[----:B------:R-:W3:Y:S01]  /*ad20*/  @P0 LDG.E.U8 R173, desc[UR24][R16.64] ;  /* 0x0000001810ad0981 */ /* 0x000ee2000c1e1100 */
[-C--:B------:R-:W-:Y:S02]  /*ad30*/  LEA.HI.X.SX32 R15, R2, R0.reuse, 0x1, P2 ;  /* 0x00000000020f7211 */ /* 0x080fe400010f0eff */
[CC--:B--2---:R-:W-:Y:S01]  /*ad40*/  IADD3 R12, P3, PT, R4.reuse, R3.reuse, RZ ;  /* 0x00000003040c7210 */ /* 0x0c4fe20007f7e0ff */
[----:B------:R-:W-:Y:S01]  /*ad50*/  IMAD R2, R5, 0x2, R4 ;  /* 0x0000000205027824 */ /* 0x000fe200078e0204 */
[----:B------:R-:W-:Y:S01]  /*ad60*/  STL.64 [R1+0x2c0], R16 ;  /* 0x0002c01001007387 */ /* 0x000fe20000100a00 */
[----:B------:R-:W1:Y:S01]  /*ad70*/  LDC R5, c[0x0][0x3d8] ;  /* 0x0000f600ff057b82 */ /* 0x000e620000000800 */
[----:B------:R-:W-:Y:S01]  /*ad80*/  LEA.HI.X.SX32 R13, R4, R0, 0x1, P3 ;  /* 0x00000000040d7211 */ /* 0x000fe200018f0eff */
[----:B------:R-:W-:Y:S01]  /*ad90*/  IMAD R4, R6, 0x2, R2 ;  /* 0x0000000206047824 */ /* 0x000fe200078e0202 */
[----:B------:R-:W-:Y:S04]  /*ada0*/  STL.64 [R1+0x2b8], R14 ;  /* 0x0002b80e01007387 */ /* 0x000fe80000100a00 */
[----:B------:R2:W-:Y:S01]  /*adb0*/  STL.64 [R1+0x2b0], R12 ;  /* 0x0002b00c01007387 */ /* 0x0005e20000100a00 */
[----:B------:R-:W0:Y:S03]  /*adc0*/  LDC R6, c[0x0][0x3d8] ;  /* 0x0000f600ff067b82 */ /* 0x000e260000000800 */
[----:B------:R2:W3:Y:S04]  /*add0*/  @P0 LDG.E.U8 R171, desc[UR24][R12.64] ;  /* 0x000000180cab0981 */ /* 0x0004e8000c1e1100 */
[----:B------:R-:W3:Y:S01]  /*ade0*/  @P0 LDG.E.U8 R172, desc[UR24][R14.64] ;  /* 0x000000180eac0981 */ /* 0x000ee2000c1e1100 */
[----:B--2---:R-:W-:-:S04]  /*adf0*/  IADD3 R12, P2, PT, R2, R3, RZ ;  /* 0x00000003020c7210 */ /* 0x004fc80007f5e0ff */
[-C--:B------:R-:W-:Y:S01]  /*ae00*/  LEA.HI.X.SX32 R13, R2, R0.reuse, 0x1, P2 ;  /* 0x00000000020d7211 */ /* 0x080fe200010f0eff */
[----:B------:R-:W-:Y:S01]  /*ae10*/  IMAD R2, R7, 0x4, R4 ;  /* 0x0000000407027824 */ /* 0x000fe200078e0204 */
[CC--:B------:R-:W-:Y:S01]  /*ae20*/  IADD3 R10, P2, PT, R4.reuse, R3.reuse, RZ ;  /* 0x00000003040a7210 */ /* 0x0c0fe20007f5e0ff */
[----:B------:R-:W2:Y:S02]  /*ae30*/  LDC R7, c[0x0][0x3d8] ;  /* 0x0000f600ff077b82 */ /* 0x000ea40000000800 */
[----:B------:R1:W-:Y:S01]  /*ae40*/  STL.64 [R1+0x2a8], R12 ;  /* 0x0002a80c01007387 */ /* 0x0003e20000100a00 */
[----:B------:R-:W-:Y:S01]  /*ae50*/  LEA.HI.X.SX32 R11, R4, R0, 0x1, P2 ;  /* 0x00000000040b7211 */ /* 0x000fe200010f0eff */
[----:B-----5:R-:W-:Y:S02]  /*ae60*/  IMAD R4, R8, 0x2, R2 ;  /* 0x0000000208047824 */ /* 0x020fe400078e0202 */
[----:B------:R1:W5:Y:S02]  /*ae70*/  @P0 LDG.E.U8 R170, desc[UR24][R12.64] ;  /* 0x000000180caa0981 */ /* 0x000364000c1e1100 */
[----:B------:R-:W2:Y:S02]  /*ae80*/  LDC R8, c[0x0][0x3d8] ;  /* 0x0000f600ff087b82 */ /* 0x000ea40000000800 */
[----:B------:R1:W-:Y:S04]  /*ae90*/  STL.64 [R1+0x2a0], R10 ;  /* 0x0002a00a01007387 */ /* 0x0003e80000100a00 */
[----:B------:R1:W3:Y:S02]  /*aea0*/  @P0 LDG.E.U8 R169, desc[UR24][R10.64] ;  /* 0x000000180aa90981 */ /* 0x0002e4000c1e1100 */
[----:B-1----:R-:W-:-:S04]  /*aeb0*/  IADD3 R12, P2, PT, R2, R3, RZ ;  /* 0x00000003020c7210 */ /* 0x002fc80007f5e0ff */
[----:B------:R-:W-:Y:S02]  /*aec0*/  LEA.HI.X.SX32 R13, R2, R0, 0x1, P2 ;  /* 0x00000000020d7211 */ /* 0x000fe400010f0eff */
[----:B------:R-:W-:-:S03]  /*aed0*/  IADD3 R10, P2, PT, R4, R3, RZ ;  /* 0x00000003040a7210 */ /* 0x000fc60007f5e0ff */
[----:B------:R1:W3:Y:S01]  /*aee0*/  @P0 LDG.E.U8 R168, desc[UR24][R12.64] ;  /* 0x000000180ca80981 */ /* 0x0002e2000c1e1100 */
[----:B------:R-:W-:Y:S01]  /*aef0*/  LEA.HI.X.SX32 R11, R4, R0, 0x1, P2 ;  /* 0x00000000040b7211 */ /* 0x000fe200010f0eff */
[----:B------:R-:W-:-:S04]  /*af00*/  IMAD R4, R5, 0x2, R4 ;  /* 0x0000000205047824 */ /* 0x000fc800078e0204 */
[----:B0-----:R-:W-:Y:S01]  /*af10*/  IMAD R5, R6, 0x2, R4 ;  /* 0x0000000206057824 */ /* 0x001fe200078e0204 */
[----:B------:R1:W-:Y:S01]  /*af20*/  STL.64 [R1+0x290], R12 ;  /* 0x0002900c01007387 */ /* 0x0003e20000100a00 */
[----:B------:R-:W0:Y:S01]  /*af30*/  LDC R6, c[0x0][0x3d8] ;  /* 0x0000f600ff067b82 */ /* 0x000e220000000800 */
[CC--:B------:R-:W-:Y:S01]  /*af40*/  IADD3 R16, P2, PT, R4.reuse, R3.reuse, RZ ;  /* 0x0000000304107210 */ /* 0x0c0fe20007f5e0ff */
[----:B------:R-:W-:Y:S01]  /*af50*/  IMAD R2, R9, 0x2, R5 ;  /* 0x0000000209027824 */ /* 0x000fe200078e0205 */
[----:B------:R4:W-:Y:S04]  /*af60*/  STL.64 [R1+0x288], R10 ;  /* 0x0002880a01007387 */ /* 0x0009e80000100a00 */
[----:B------:R4:W3:Y:S01]  /*af70*/  @P0 LDG.E.U8 R167, desc[UR24][R10.64] ;  /* 0x000000180aa70981 */ /* 0x0008e2000c1e1100 */
[----:B------:R-:W-:Y:S01]  /*af80*/  LEA.HI.X.SX32 R17, R4, R0, 0x1, P2 ;  /* 0x0000000004117211 */ /* 0x000fe200010f0eff */
[----:B------:R-:W0:Y:S01]  /*af90*/  LDC R9, c[0x0][0x3d8] ;  /* 0x0000f600ff097b82 */ /* 0x000e220000000800 */
[----:B------:R-:W-:-:S02]  /*afa0*/  IADD3 R14, P2, PT, R5, R3, RZ ;  /* 0x00000003050e7210 */ /* 0x000fc40007f5e0ff */
[C---:B-1----:R-:W-:Y:S01]  /*afb0*/  IADD3 R12, P3, PT, R2.reuse, R3, RZ ;  /* 0x00000003020c7210 */ /* 0x042fe20007f7e0ff */
[----:B------:R-:W3:Y:S04]  /*afc0*/  @P0 LDG.E.U8 R166, desc[UR24][R16.64] ;  /* 0x0000001810a60981 */ /* 0x000ee8000c1e1100 */
[----:B----4-:R-:W1:Y:S01]  /*afd0*/  LDC R10, c[0x0][0x3d8] ;  /* 0x0000f600ff0a7b82 */ /* 0x010e620000000800 */
[-C--:B------:R-:W-:Y:S02]  /*afe0*/  LEA.HI.X.SX32 R15, R5, R0.reuse, 0x1, P2 ;  /* 0x00000000050f7211 */ /* 0x080fe400010f0eff */
[----:B------:R-:W-:Y:S01]  /*aff0*/  LEA.HI.X.SX32 R13, R2, R0, 0x1, P3 ;  /* 0x00000000020d7211 */ /* 0x000fe200018f0eff */
[----:B--2---:R-:W-:Y:S01]  /*b000*/  IMAD R2, R7, 0x2, R2 ;  /* 0x0000000207027824 */ /* 0x004fe200078e0202 */
[----:B------:R-:W-:Y:S03]  /*b010*/  STL.64 [R1+0x280], R16 ;  /* 0x0002801001007387 */ /* 0x000fe60000100a00 */
[----:B------:R-:W2:Y:S01]  /*b020*/  LDC R5, c[0x0][0x3d8] ;  /* 0x0000f600ff057b82 */ /* 0x000ea20000000800 */
[----:B------:R-:W-:Y:S01]  /*b030*/  STL.64 [R1+0x278], R14 ;  /* 0x0002780e01007387 */ /* 0x000fe20000100a00 */
[----:B------:R-:W-:-:S03]  /*b040*/  IMAD R4, R8, 0x2, R2 ;  /* 0x0000000208047824 */ /* 0x000fc600078e0202 */
[----:B------:R4:W-:Y:S03]  /*b050*/  STL.64 [R1+0x270], R12 ;  /* 0x0002700c01007387 */ /* 0x0009e60000100a00 */
[----:B------:R-:W2:Y:S01]  /*b060*/  LDC R7, c[0x0][0x3d8] ;  /* 0x0000f600ff077b82 */ /* 0x000ea20000000800 */
[----:B------:R4:W3:Y:S04]  /*b070*/  @P0 LDG.E.U8 R162, desc[UR24][R12.64] ;  /* 0x000000180ca20981 */ /* 0x0008e8000c1e1100 */
[----:B------:R0:W3:Y:S03]  /*b080*/  @P0 LDG.E.U8 R164, desc[UR24][R14.64] ;  /* 0x000000180ea40981 */ /* 0x0000e6000c1e1100 */
[----:B------:R-:W2:Y:S01]  /*b090*/  LDC R8, c[0x0][0x3d8] ;  /* 0x0000f600ff087b82 */ /* 0x000ea20000000800 */
[----:B----4-:R-:W-:-:S04]  /*b0a0*/  IADD3 R12, P2, PT, R2, R3, RZ ;  /* 0x00000003020c7210 */ /* 0x010fc80007f5e0ff */
[-C--:B------:R-:W-:Y:S01]  /*b0b0*/  LEA.HI.X.SX32 R13, R2, R0.reuse, 0x1, P2 ;  /* 0x00000000020d7211 */ /* 0x080fe200010f0eff */
[----:B0-----:R-:W-:Y:S01]  /*b0c0*/  IMAD R2, R6, 0x4, R4 ;  /* 0x0000000406027824 */ /* 0x001fe200078e0204 */
[CC--:B------:R-:W-:Y:S01]  /*b0d0*/  IADD3 R14, P2, PT, R4.reuse, R3.reuse, RZ ;  /* 0x00000003040e7210 */ /* 0x0c0fe20007f5e0ff */
[----:B------:R-:W0:Y:S02]  /*b0e0*/  LDC R6, c[0x0][0x3d8] ;  /* 0x0000f600ff067b82 */ /* 0x000e240000000800 */
[----:B------:R4:W-:Y:S01]  /*b0f0*/  STL.64 [R1+0x268], R12 ;  /* 0x0002680c01007387 */ /* 0x0009e20000100a00 */
[----:B------:R-:W-:Y:S01]  /*b100*/  LEA.HI.X.SX32 R15, R4, R0, 0x1, P2 ;  /* 0x00000000040f7211 */ /* 0x000fe200010f0eff */
[----:B-1----:R-:W-:Y:S02]  /*b110*/  IMAD R4, R10, 0x2, R2 ;  /* 0x000000020a047824 */ /* 0x002fe400078e0202 */
[----:B------:R4:W3:Y:S04]  /*b120*/  @P0 LDG.E.U8 R153, desc[UR24][R12.64] ;  /* 0x000000180c990981 */ /* 0x0008e8000c1e1100 */
[----:B------:R1:W3:Y:S01]  /*b130*/  @P0 LDG.E.U8 R151, desc[UR24][R14.64] ;  /* 0x000000180e970981 */ /* 0x0002e2000c1e1100 */
[----:B----4-:R-:W-:-:S04]  /*b140*/  IADD3 R12, P2, PT, R2, R3, RZ ;  /* 0x00000003020c7210 */ /* 0x010fc80007f5e0ff */
[-C--:B------:R-:W-:Y:S02]  /*b150*/  LEA.HI.X.SX32 R13, R2, R0.reuse, 0x1, P2 ;  /* 0x00000000020d7211 */ /* 0x080fe400010f0eff */
[CC--:B------:R-:W-:Y:S01]  /*b160*/  IADD3 R10, P2, PT, R4.reuse, R3.reuse, RZ ;  /* 0x00000003040a7210 */ /* 0x0c0fe20007f5e0ff */
[----:B------:R1:W-:Y:S03]  /*b170*/  STL.64 [R1+0x260], R14 ;  /* 0x0002600e01007387 */ /* 0x0003e60000100a00 */
[-C--:B------:R-:W-:Y:S01]  /*b180*/  LEA.HI.X.SX32 R11, R4, R0.reuse, 0x1, P2 ;  /* 0x00000000040b7211 */ /* 0x080fe200010f0eff */
[----:B--2---:R-:W-:Y:S01]  /*b190*/  IMAD R4, R5, 0x2, R4 ;  /* 0x0000000205047824 */ /* 0x004fe200078e0204 */
[----:B------:R2:W4:Y:S03]  /*b1a0*/  @P0 LDG.E.U8 R149, desc[UR24][R12.64] ;  /* 0x000000180c950981 */ /* 0x000526000c1e1100 */
[----:B------:R-:W-:Y:S01]  /*b1b0*/  IMAD R5, R7, 0x2, R4 ;  /* 0x0000000207057824 */ /* 0x000fe200078e0204 */
[----:B------:R2:W-:Y:S01]  /*b1c0*/  STL.64 [R1+0x250], R12 ;  /* 0x0002500c01007387 */ /* 0x0005e20000100a00 */
[----:B------:R-:W0:Y:S01]  /*b1d0*/  LDC R7, c[0x0][0x3d8] ;  /* 0x0000f600ff077b82 */ /* 0x000e220000000800 */
[-C--:B------:R-:W-:Y:S01]  /*b1e0*/  IADD3 R16, P2, PT, R4, R3.reuse, RZ ;  /* 0x0000000304107210 */ /* 0x080fe20007f5e0ff */
[----:B------:R-:W-:Y:S01]  /*b1f0*/  IMAD R2, R8, 0x2, R5 ;  /* 0x0000000208027824 */ /* 0x000fe200078e0205 */
[----:B------:R2:W-:Y:S04]  /*b200*/  STL.64 [R1+0x248], R10 ;  /* 0x0002480a01007387 */ /* 0x0005e80000100a00 */
[----:B------:R2:W3:Y:S01]  /*b210*/  @P0 LDG.E.U8 R148, desc[UR24][R10.64] ;  /* 0x000000180a940981 */ /* 0x0004e2000c1e1100 */
[----:B------:R-:W-:Y:S01]  /*b220*/  LEA.HI.X.SX32 R17, R4, R0, 0x1, P2 ;  /* 0x0000000004117211 */ /* 0x000fe200010f0eff */
[----:B------:R-:W0:Y:S01]  /*b230*/  LDC R8, c[0x0][0x3d8] ;  /* 0x0000f600ff087b82 */ /* 0x000e220000000800 */
[----:B-1----:R-:W-:-:S02]  /*b240*/  IADD3 R14, P2, PT, R5, R3, RZ ;  /* 0x00000003050e7210 */ /* 0x002fc40007f5e0ff */
[C---:B--2---:R-:W-:Y:S01]  /*b250*/  IADD3 R12, P3, PT, R2.reuse, R3, RZ ;  /* 0x00000003020c7210 */ /* 0x044fe20007f7e0ff */
[----:B------:R-:W2:Y:S04]  /*b260*/  @P0 LDG.E.U8 R147, desc[UR24][R16.64] ;  /* 0x0000001810930981 */ /* 0x000ea8000c1e1100 */
[----:B------:R-:W1:Y:S01]  /*b270*/  LDC R10, c[0x0][0x3d8] ;  /* 0x0000f600ff0a7b82 */ /* 0x000e620000000800 */
[-C--:B------:R-:W-:Y:S02]  /*b280*/  LEA.HI.X.SX32 R15, R5, R0.reuse, 0x1, P2 ;  /* 0x00000000050f7211 */ /* 0x080fe400010f0eff */
[----:B------:R-:W-:Y:S01]  /*b290*/  LEA.HI.X.SX32 R13, R2, R0, 0x1, P3 ;  /* 0x00000000020d7211 */ /* 0x000fe200018f0eff */
[----:B0-----:R-:W-:Y:S01]  /*b2a0*/  IMAD R2, R6, 0x2, R2 ;  /* 0x0000000206027824 */ /* 0x001fe200078e0202 */
[----:B------:R-:W-:Y:S03]  /*b2b0*/  STL.64 [R1+0x240], R16 ;  /* 0x0002401001007387 */ /* 0x000fe60000100a00 */
[----:B------:R-:W0:Y:S01]  /*b2c0*/  LDC R5, c[0x0][0x3d8] ;  /* 0x0000f600ff057b82 */ /* 0x000e220000000800 */
[----:B------:R-:W-:Y:S01]  /*b2d0*/  STL.64 [R1+0x238], R14 ;  /* 0x0002380e01007387 */ /* 0x000fe20000100a00 */
[----:B------:R-:W-:-:S03]  /*b2e0*/  IMAD R4, R9, 0x2, R2 ;  /* 0x0000000209047824 */ /* 0x000fc600078e0202 */
[----:B------:R1:W-:Y:S03]  /*b2f0*/  STL.64 [R1+0x230], R12 ;  /* 0x0002300c01007387 */ /* 0x0003e60000100a00 */
[----:B------:R-:W0:Y:S01]  /*b300*/  LDC R6, c[0x0][0x3d8] ;  /* 0x0000f600ff067b82 */ /* 0x000e220000000800 */
[----:B------:R1:W2:Y:S04]  /*b310*/  @P0 LDG.E.U8 R145, desc[UR24][R12.64] ;  /* 0x000000180c910981 */ /* 0x0002a8000c1e1100 */
[----:B------:R1:W2:Y:S03]  /*b320*/  @P0 LDG.E.U8 R146, desc[UR24][R14.64] ;  /* 0x000000180e920981 */ /* 0x0002a6000c1e1100 */
[----:B------:R-:W0:Y:S01]  /*b330*/  LDC R9, c[0x0][0x3d8] ;  /* 0x0000f600ff097b82 */ /* 0x000e220000000800 */
[----:B-1----:R-:W-:-:S04]  /*b340*/  IADD3 R12, P2, PT, R2, R3, RZ ;  /* 0x00000003020c7210 */ /* 0x002fc80007f5e0ff */
[-C--:B------:R-:W-:Y:S01]  /*b350*/  LEA.HI.X.SX32 R13, R2, R0.reuse, 0x1, P2 ;  /* 0x00000000020d7211 */ /* 0x080fe200010f0eff */
[----:B------:R-:W-:Y:S01]  /*b360*/  IMAD R2, R7, 0x4, R4 ;  /* 0x0000000407027824 */ /* 0x000fe200078e0204 */
[CC--:B------:R-:W-:Y:S01]  /*b370*/  IADD3 R14, P2, PT, R4.reuse, R3.reuse, RZ ;  /* 0x00000003040e7210 */ /* 0x0c0fe20007f5e0ff */
[----:B------:R-:W1:Y:S02]  /*b380*/  LDC R7, c[0x0][0x3d8] ;  /* 0x0000f600ff077b82 */ /* 0x000e640000000800 */
[----:B------:R0:W-:Y:S01]  /*b390*/  STL.64 [R1+0x228], R12 ;  /* 0x0002280c01007387 */ /* 0x0001e20000100a00 */
[----:B------:R-:W-:Y:S01]  /*b3a0*/  LEA.HI.X.SX32 R15, R4, R0, 0x1, P2 ;  /* 0x00000000040f7211 */ /* 0x000fe200010f0eff */
[----:B------:R-:W-:Y:S02]  /*b3b0*/  IMAD R4, R10, 0x2, R2 ;  /* 0x000000020a047824 */ /* 0x000fe400078e0202 */
[----:B------:R0:W2:Y:S04]  /*b3c0*/  @P0 LDG.E.U8 R144, desc[UR24][R12.64] ;  /* 0x000000180c900981 */ /* 0x0000a8000c1e1100 */
[----:B------:R0:W2:Y:S02]  /*b3d0*/  @P0 LDG.E.U8 R143, desc[UR24][R14.64] ;  /* 0x000000180e8f0981 */ /* 0x0000a4000c1e1100 */
[----:B0-----:R-:W-:-:S04]  /*b3e0*/  IADD3 R12, P2, PT, R2, R3, RZ ;  /* 0x00000003020c7210 */ /* 0x001fc80007f5e0ff */
[-C--:B------:R-:W-:Y:S02]  /*b3f0*/  LEA.HI.X.SX32 R13, R2, R0.reuse, 0x1, P2 ;  /* 0x00000000020d7211 */ /* 0x080fe400010f0eff */
[CC--:B------:R-:W-:Y:S01]  /*b400*/  IADD3 R10, P2, PT, R4.reuse, R3.reuse, RZ ;  /* 0x00000003040a7210 */ /* 0x0c0fe20007f5e0ff */
[----:B------:R0:W-:Y:S03]  /*b410*/  STL.64 [R1+0x220], R14 ;  /* 0x0002200e01007387 */ /* 0x0001e60000100a00 */
[-C--:B------:R-:W-:Y:S01]  /*b420*/  LEA.HI.X.SX32 R11, R4, R0.reuse, 0x1, P2 ;  /* 0x00000000040b7211 */ /* 0x080fe200010f0eff */
[----:B------:R-:W-:Y:S01]  /*b430*/  IMAD R4, R5, 0x2, R4 ;  /* 0x0000000205047824 */ /* 0x000fe200078e0204 */
[----:B------:R0:W2:Y:S03]  /*b440*/  @P0 LDG.E.U8 R142, desc[UR24][R12.64] ;  /* 0x000000180c8e0981 */ /* 0x0000a6000c1e1100 */
[----:B------:R-:W-:Y:S01]  /*b450*/  IMAD R5, R6, 0x2, R4 ;  /* 0x0000000206057824 */ /* 0x000fe200078e0204 */
[----:B------:R1:W-:Y:S01]  /*b460*/  STL.64 [R1+0x210], R12 ;  /* 0x0002100c01007387 */ /* 0x0003e20000100a00 */
[----:B------:R-:W5:Y:S01]  /*b470*/  LDC R6, c[0x0][0x3d8] ;  /* 0x0000f600ff067b82 */ /* 0x000f620000000800 */
[-C--:B------:R-:W-:Y:S01]  /*b480*/  IADD3 R16, P2, PT, R4, R3.reuse, RZ ;  /* 0x0000000304107210 */ /* 0x080fe20007f5e0ff */
[----:B------:R-:W-:Y:S01]  /*b490*/  IMAD R2, R8, 0x2, R5 ;  /* 0x0000000208027824 */ /* 0x000fe200078e0205 */
[----:B------:R1:W-:Y:S04]  /*b4a0*/  STL.64 [R1+0x208], R10 ;  /* 0x0002080a01007387 */ /* 0x0003e80000100a00 */
[----:B------:R1:W2:Y:S01]  /*b4b0*/  @P0 LDG.E.U8 R141, desc[UR24][R10.64] ;  /* 0x000000180a8d0981 */ /* 0x0002a2000c1e1100 */
[----:B------:R-:W-:Y:S01]  /*b4c0*/  LEA.HI.X.SX32 R17, R4, R0, 0x1, P2 ;  /* 0x0000000004117211 */ /* 0x000fe200010f0eff */
[----:B------:R-:W5:Y:S01]  /*b4d0*/  LDC R8, c[0x0][0x3d8] ;  /* 0x0000f600ff087b82 */ /* 0x000f620000000800 */
[----:B0-----:R-:W-:-:S02]  /*b4e0*/  IADD3 R14, P2, PT, R5, R3, RZ ;  /* 0x00000003050e7210 */ /* 0x001fc40007f5e0ff */
[C---:B-1----:R-:W-:Y:S01]  /*b4f0*/  IADD3 R12, P3, PT, R2.reuse, R3, RZ ;  /* 0x00000003020c7210 */ /* 0x042fe20007f7e0ff */
[----:B------:R-:W2:Y:S04]  /*b500*/  @P0 LDG.E.U8 R140, desc[UR24][R16.64] ;  /* 0x00000018108c0981 */ /* 0x000ea8000c1e1100 */
[----:B------:R-:W0:Y:S01]  /*b510*/  LDC R10, c[0x0][0x3d8] ;  /* 0x0000f600ff0a7b82 */ /* 0x000e220000000800 */
[-C--:B------:R-:W-:Y:S02]  /*b520*/  LEA.HI.X.SX32 R15, R5, R0.reuse, 0x1, P2 ;  /* 0x00000000050f7211 */ /* 0x080fe400010f0eff */
[----:B------:R-:W-:Y:S01]  /*b530*/  LEA.HI.X.SX32 R13, R2, R0, 0x1, P3 ;  /* 0x00000000020d7211 */ /* 0x000fe200018f0eff */
[----:B------:R-:W-:Y:S01]  /*b540*/  IMAD R2, R7, 0x2, R2 ;  /* 0x0000000207027824 */ /* 0x000fe200078e0202 */
[----:B------:R-:W-:Y:S03]  /*b550*/  STL.64 [R1+0x200], R16 ;  /* 0x0002001001007387 */ /* 0x000fe60000100a00 */
[----:B------:R-:W1:Y:S01]  /*b560*/  LDC R5, c[0x0][0x3d8] ;  /* 0x0000f600ff057b82 */ /* 0x000e620000000800 */
[----:B------:R-:W-:Y:S01]  /*b570*/  STL.64 [R1+0x1f8], R14 ;  /* 0x0001f80e01007387 */ /* 0x000fe20000100a00 */
[----:B------:R-:W-:-:S03]  /*b580*/  IMAD R4, R9, 0x2, R2 ;  /* 0x0000000209047824 */ /* 0x000fc600078e0202 */
[----:B------:R5:W-:Y:S03]  /*b590*/  STL.64 [R1+0x1f0], R12 ;  /* 0x0001f00c01007387 */ /* 0x000be60000100a00 */
[----:B------:R-:W1:Y:S01]  /*b5a0*/  LDC R7, c[0x0][0x3d8] ;  /* 0x0000f600ff077b82 */ /* 0x000e620000000800 */
[----:B------:R5:W2:Y:S04]  /*b5b0*/  @P0 LDG.E.U8 R138, desc[UR24][R12.64] ;  /* 0x000000180c8a0981 */ /* 0x000aa8000c1e1100 */
[----:B------:R5:W2:Y:S03]  /*b5c0*/  @P0 LDG.E.U8 R139, desc[UR24][R14.64] ;  /* 0x000000180e8b0981 */ /* 0x000aa6000c1e1100 */
[----:B------:R-:W1:Y:S01]  /*b5d0*/  LDC R9, c[0x0][0x3d8] ;  /* 0x0000f600ff097b82 */ /* 0x000e620000000800 */
[----:B-----5:R-:W-:-:S04]  /*b5e0*/  IADD3 R12, P2, PT, R2, R3, RZ ;  /* 0x00000003020c7210 */ /* 0x020fc80007f5e0ff */
[-C--:B------:R-:W-:Y:S01]  /*b5f0*/  LEA.HI.X.SX32 R13, R2, R0.reuse, 0x1, P2 ;  /* 0x00000000020d7211 */ /* 0x080fe200010f0eff */
[----:B------:R-:W-:Y:S01]  /*b600*/  IMAD R2, R6, 0x4, R4 ;  /* 0x0000000406027824 */ /* 0x000fe200078e0204 */
[CC--:B------:R-:W-:Y:S01]  /*b610*/  IADD3 R14, P2, PT, R4.reuse, R3.reuse, RZ ;  /* 0x00000003040e7210 */ /* 0x0c0fe20007f5e0ff */
[----:B------:R-:W5:Y:S02]  /*b620*/  LDC R6, c[0x0][0x3d8] ;  /* 0x0000f600ff067b82 */ /* 0x000f640000000800 */
[----:B------:R0:W-:Y:S01]  /*b630*/  STL.64 [R1+0x1e8], R12 ;  /* 0x0001e80c01007387 */ /* 0x0001e20000100a00 */
[----:B------:R-:W-:Y:S01]  /*b640*/  LEA.HI.X.SX32 R15, R4, R0, 0x1, P2 ;  /* 0x00000000040f7211 */ /* 0x000fe200010f0eff */
[----:B0-----:R-:W-:Y:S02]  /*b650*/  IMAD R4, R10, 0x2, R2 ;  /* 0x000000020a047824 */ /* 0x001fe400078e0202 */
[----:B------:R0:W2:Y:S04]  /*b660*/  @P0 LDG.E.U8 R137, desc[UR24][R12.64] ;  /* 0x000000180c890981 */ /* 0x0000a8000c1e1100 */
[----:B------:R1:W2:Y:S01]  /*b670*/  @P0 LDG.E.U8 R136, desc[UR24][R14.64] ;  /* 0x000000180e880981 */ /* 0x0002a2000c1e1100 */
[----:B0-----:R-:W-:-:S04]  /*b680*/  IADD3 R12, P2, PT, R2, R3, RZ ;  /* 0x00000003020c7210 */ /* 0x001fc80007f5e0ff */
[-C--:B------:R-:W-:Y:S02]  /*b690*/  LEA.HI.X.SX32 R13, R2, R0.reuse, 0x1, P2 ;  /* 0x00000000020d7211 */ /* 0x080fe400010f0eff */
[CC--:B------:R-:W-:Y:S01]  /*b6a0*/  IADD3 R10, P2, PT, R4.reuse, R3.reuse, RZ ;  /* 0x00000003040a7210 */ /* 0x0c0fe20007f5e0ff */
[----:B------:R0:W-:Y:S03]  /*b6b0*/  STL.64 [R1+0x1e0], R14 ;  /* 0x0001e00e01007387 */ /* 0x0001e60000100a00 */
[-C--:B------:R-:W-:Y:S01]  /*b6c0*/  LEA.HI.X.SX32 R11, R4, R0.reuse, 0x1, P2 ;  /* 0x00000000040b7211 */ /* 0x080fe200010f0eff */
[----:B-1----:R-:W-:Y:S01]  /*b6d0*/  IMAD R4, R5, 0x2, R4 ;  /* 0x0000000205047824 */ /* 0x002fe200078e0204 */
        /* <DEDUP_REMOVED lines=16> */
[----:B-----5:R-:W-:Y:S01]  /*b7e0*/  IMAD R2, R6, 0x2, R2 ;  /* 0x0000000206027824 */ /* 0x020fe200078e0202 */
        /* <DEDUP_REMOVED lines=8> */
[----:B------:R-:W3:Y:S01]  /*b870*/  LDC R9, c[0x0][0x3d8] ;  /* 0x0000f600ff097b82 */ /* 0x000ee20000000800 */
        /* <DEDUP_REMOVED lines=19> */
[----:B------:R-:W4:Y:S01]  /*b9b0*/  LDC R6, c[0x0][0x3d8] ;  /* 0x0000f600ff067b82 */ /* 0x000f220000000800 */
[-C--:B------:R-:W-:Y:S01]  /*b9c0*/  IADD3 R16, P2, PT, R4, R3.reuse, RZ ;  /* 0x0000000304107210 */ /* 0x080fe20007f5e0ff */
[----:B------:R-:W-:Y:S01]  /*b9d0*/  IMAD R2, R8, 0x2, R5 ;  /* 0x0000000208027824 */ /* 0x000fe200078e0205 */
[----:B------:R5:W-:Y:S04]  /*b9e0*/  STL.64 [R1+0x188], R10 ;  /* 0x0001880a01007387 */ /* 0x000be80000100a00 */
[----:B------:R5:W2:Y:S01]  /*b9f0*/  @P0 LDG.E.U8 R125, desc[UR24][R10.64] ;  /* 0x000000180a7d0981 */ /* 0x000aa2000c1e1100 */
[----:B------:R-:W-:Y:S01]  /*ba00*/  LEA.HI.X.SX32 R17, R4, R0, 0x1, P2 ;  /* 0x0000000004117211 */ /* 0x000fe200010f0eff */
[----:B------:R-:W4:Y:S01]  /*ba10*/  LDC R8, c[0x0][0x3d8] ;  /* 0x0000f600ff087b82 */ /* 0x000f220000000800 */
[----:B0-----:R-:W-:-:S02]  /*ba20*/  IADD3 R14, P2, PT, R5, R3, RZ ;  /* 0x00000003050e7210 */ /* 0x001fc40007f5e0ff */
[C---:B-1----:R-:W-:Y:S01]  /*ba30*/  IADD3 R12, P3, PT, R2.reuse, R3, RZ ;  /* 0x00000003020c7210 */ /* 0x042fe20007f7e0ff */
[----:B------:R-:W2:Y:S04]  /*ba40*/  @P0 LDG.E.U8 R124, desc[UR24][R16.64] ;  /* 0x00000018107c0981 */ /* 0x000ea8000c1e1100 */
[----:B-----5:R-:W0:Y:S01]  /*ba50*/  LDC R10, c[0x0][0x3d8] ;  /* 0x0000f600ff0a7b82 */ /* 0x020e220000000800 */
[-C--:B------:R-:W-:Y:S02]  /*ba60*/  LEA.HI.X.SX32 R15, R5, R0.reuse, 0x1, P2 ;  /* 0x00000000050f7211 */ /* 0x080fe400010f0eff */
[----:B------:R-:W-:Y:S01]  /*ba70*/  LEA.HI.X.SX32 R13, R2, R0, 0x1, P3 ;  /* 0x00000000020d7211 */ /* 0x000fe200018f0eff */
[----:B------:R-:W-:Y:S01]  /*ba80*/  IMAD R2, R7, 0x2, R2 ;  /* 0x0000000207027824 */ /* 0x000fe200078e0202 */
[----:B------:R-:W-:Y:S03]  /*ba90*/  STL.64 [R1+0x180], R16 ;  /* 0x0001801001007387 */ /* 0x000fe60000100a00 */
[----:B------:R-:W1:Y:S01]  /*baa0*/  LDC R5, c[0x0][0x3d8] ;  /* 0x0000f600ff057b82 */ /* 0x000e620000000800 */
[----:B------:R-:W-:Y:S01]  /*bab0*/  STL.64 [R1+0x178], R14 ;  /* 0x0001780e01007387 */ /* 0x000fe20000100a00 */
[----:B---3--:R-:W-:-:S03]  /*bac0*/  IMAD R4, R9, 0x2, R2 ;  /* 0x0000000209047824 */ /* 0x008fc600078e0202 */
[----:B------:R3:W-:Y:S03]  /*bad0*/  STL.64 [R1+0x170], R12 ;  /* 0x0001700c01007387 */ /* 0x0007e60000100a00 */
[----:B------:R-:W5:Y:S01]  /*bae0*/  LDC R7, c[0x0][0x3d8] ;  /* 0x0000f600ff077b82 */ /* 0x000f620000000800 */
[----:B------:R3:W2:Y:S04]  /*baf0*/  @P0 LDG.E.U8 R122, desc[UR24][R12.64] ;  /* 0x000000180c7a0981 */ /* 0x0006a8000c1e1100 */
[----:B------:R4:W2:Y:S03]  /*bb00*/  @P0 LDG.E.U8 R123, desc[UR24][R14.64] ;  /* 0x000000180e7b0981 */ /* 0x0008a6000c1e1100 */
[----:B------:R-:W5:Y:S01]  /*bb10*/  LDC R9, c[0x0][0x3d8] ;  /* 0x0000f600ff097b82 */ /* 0x000f620000000800 */
[----:B---3--:R-:W-:-:S04]  /*bb20*/  IADD3 R12, P2, PT, R2, R3, RZ ;  /* 0x00000003020c7210 */ /* 0x008fc80007f5e0ff */
[-C--:B------:R-:W-:Y:S01]  /*bb30*/  LEA.HI.X.SX32 R13, R2, R0.reuse, 0x1, P2 ;  /* 0x00000000020d7211 */ /* 0x080fe200010f0eff */
[----:B----4-:R-:W-:Y:S01]  /*bb40*/  IMAD R2, R6, 0x4, R4 ;  /* 0x0000000406027824 */ /* 0x010fe200078e0204 */
[CC--:B------:R-:W-:Y:S01]  /*bb50*/  IADD3 R14, P2, PT, R4.reuse, R3.reuse, RZ ;  /* 0x00000003040e7210 */ /* 0x0c0fe20007f5e0ff */
[----:B------:R-:W3:Y:S02]  /*bb60*/  LDC R6, c[0x0][0x3d8] ;  /* 0x0000f600ff067b82 */ /* 0x000ee40000000800 */
[----:B------:R4:W-:Y:S01]  /*bb70*/  STL.64 [R1+0x168], R12 ;  /* 0x0001680c01007387 */ /* 0x0009e20000100a00 */
[----:B------:R-:W-:Y:S01]  /*bb80*/  LEA.HI.X.SX32 R15, R4, R0, 0x1, P2 ;  /* 0x00000000040f7211 */ /* 0x000fe200010f0eff */
[----:B0-----:R-:W-:Y:S02]  /*bb90*/  IMAD R4, R10, 0x2, R2 ;  /* 0x000000020a047824 */ /* 0x001fe400078e0202 */
[----:B------:R4:W2:Y:S04]  /*bba0*/  @P0 LDG.E.U8 R121, desc[UR24][R12.64] ;  /* 0x000000180c790981 */ /* 0x0008a8000c1e1100 */
[----:B------:R0:W2:Y:S01]  /*bbb0*/  @P0 LDG.E.U8 R120, desc[UR24][R14.64] ;  /* 0x000000180e780981 */ /* 0x0000a2000c1e1100 */
[----:B----4-:R-:W-:-:S04]  /*bbc0*/  IADD3 R12, P2, PT, R2, R3, RZ ;  /* 0x00000003020c7210 */ /* 0x010fc80007f5e0ff */
[-C--:B------:R-:W-:Y:S02]  /*bbd0*/  LEA.HI.X.SX32 R13, R2, R0.reuse, 0x1, P2 ;  /* 0x00000000020d7211 */ /* 0x080fe400010f0eff */
[CC--:B------:R-:W-:Y:S01]  /*bbe0*/  IADD3 R10, P2, PT, R4.reuse, R3.reuse, RZ ;  /* 0x00000003040a7210 */ /* 0x0c0fe20007f5e0ff */
[----:B------:R0:W-:Y:S03]  /*bbf0*/  STL.64 [R1+0x160], R14 ;  /* 0x0001600e01007387 */ /* 0x0001e60000100a00 */
[-C--:B------:R-:W-:Y:S01]  /*bc00*/  LEA.HI.X.SX32 R11, R4, R0.reuse, 0x1, P2 ;  /* 0x00000000040b7211 */ /* 0x080fe200010f0eff */
[----:B-1----:R-:W-:Y:S01]  /*bc10*/  IMAD R4, R5, 0x2, R4 ;  /* 0x0000000205047824 */ /* 0x002fe200078e0204 */
[----:B------:R1:W4:Y:S03]  /*bc20*/  @P0 LDG.E.U8 R119, desc[UR24][R12.64] ;  /* 0x000000180c770981 */ /* 0x000326000c1e1100 */
[----:B-----5:R-:W-:Y:S01]  /*bc30*/  IMAD R5, R7, 0x2, R4 ;  /* 0x0000000207057824 */ /* 0x020fe200078e0204 */
        /* <DEDUP_REMOVED lines=11> */
[----:B---3--:R-:W0:Y:S01]  /*bcf0*/  LDC R10, c[0x0][0x3d8] ;  /* 0x0000f600ff0a7b82 */ /* 0x008e220000000800 */
        /* <DEDUP_REMOVED lines=12> */
[----:B---3--:R-:W-:-:S04]  /*bdc0*/  IADD3 R12, P2, PT, R2, R3, RZ ;  /* 0x00000003020c7210 */ /* 0x008fc80007f5e0ff */
[-C--:B------:R-:W-:Y:S01]  /*bdd0*/  LEA.HI.X.SX32 R13, R2, R0.reuse, 0x1, P2 ;  /* 0x00000000020d7211 */ /* 0x080fe200010f0eff */
[----:B-----5:R-:W-:Y:S01]  /*bde0*/  IMAD R2, R7, 0x4, R4 ;  /* 0x0000000407027824 */ /* 0x020fe200078e0204 */
[CC--:B------:R-:W-:Y:S01]  /*bdf0*/  IADD3 R14, P2, PT, R4.reuse, R3.reuse, RZ ;  /* 0x00000003040e7210 */ /* 0x0c0fe20007f5e0ff */
[----:B------:R-:W3:Y:S02]  /*be00*/  LDC R7, c[0x0][0x3d8] ;  /* 0x0000f600ff077b82 */ /* 0x000ee40000000800 */
[----:B------:R5:W-:Y:S01]  /*be10*/  STL.64 [R1+0x120], R12 ;  /* 0x0001200c01007387 */ /* 0x000be20000100a00 */
[----:B------:R-:W-:Y:S01]  /*be20*/  LEA.HI.X.SX32 R15, R4, R0, 0x1, P2 ;  /* 0x00000000040f7211 */ /* 0x000fe200010f0eff */
[----:B0-----:R-:W-:Y:S02]  /*be30*/  IMAD R4, R10, 0x2, R2 ;  /* 0x000000020a047824 */ /* 0x001fe400078e0202 */
[----:B------:R5:W2:Y:S04]  /*be40*/  @P0 LDG.E.U8 R87, desc[UR24][R12.64] ;  /* 0x000000180c570981 */ /* 0x000aa8000c1e1100 */
[----:B------:R0:W2:Y:S01]  /*be50*/  @P0 LDG.E.U8 R86, desc[UR24][R14.64] ;  /* 0x000000180e560981 */ /* 0x0000a2000c1e1100 */
[----:B-----5:R-:W-:-:S04]  /*be60*/  IADD3 R12, P2, PT, R2, R3, RZ ;  /* 0x00000003020c7210 */ /* 0x020fc80007f5e0ff */
[-C--:B------:R-:W-:Y:S02]  /*be70*/  LEA.HI.X.SX32 R13, R2, R0.reuse, 0x1, P2 ;  /* 0x00000000020d7211 */ /* 0x080fe400010f0eff */
[CC--:B------:R-:W-:Y:S01]  /*be80*/  IADD3 R10, P2, PT, R4.reuse, R3.reuse, RZ ;  /* 0x00000003040a7210 */ /* 0x0c0fe20007f5e0ff */
[----:B------:R0:W-:Y:S03]  /*be90*/  STL.64 [R1+0x118], R14 ;  /* 0x0001180e01007387 */ /* 0x0001e60000100a00 */
[-C--:B------:R-:W-:Y:S01]  /*bea0*/  LEA.HI.X.SX32 R11, R4, R0.reuse, 0x1, P2 ;  /* 0x00000000040b7211 */ /* 0x080fe200010f0eff */
[----:B-1----:R-:W-:Y:S01]  /*beb0*/  IMAD R4, R5, 0x2, R4 ;  /* 0x0000000205047824 */ /* 0x002fe200078e0204 */
[----:B------:R1:W5:Y:S03]  /*bec0*/  @P0 LDG.E.U8 R81, desc[UR24][R12.64] ;  /* 0x000000180c510981 */ /* 0x000366000c1e1100 */
[----:B------:R-:W-:Y:S01]  /*bed0*/  IMAD R5, R6, 0x2, R4 ;  /* 0x0000000206057824 */ /* 0x000fe200078e0204 */
[----:B------:R1:W-:Y:S01]  /*bee0*/  STL.64 [R1+0x108], R12 ;  /* 0x0001080c01007387 */ /* 0x0003e20000100a00 */
[----:B------:R-:W3:Y:S01]  /*bef0*/  LDC R6, c[0x0][0x3d8] ;  /* 0x0000f600ff067b82 */ /* 0x000ee20000000800 */
[-C--:B------:R-:W-:Y:S01]  /*bf00*/  IADD3 R16, P2, PT, R4, R3.reuse, RZ ;  /* 0x0000000304107210 */ /* 0x080fe20007f5e0ff */
[----:B------:R-:W-:Y:S01]  /*bf10*/  IMAD R2, R8, 0x2, R5 ;  /* 0x0000000208027824 */ /* 0x000fe200078e0205 */
[----:B------:R1:W-:Y:S04]  /*bf20*/  STL.64 [R1+0x100], R10 ;  /* 0x0001000a01007387 */ /* 0x0003e80000100a00 */
[----:B------:R1:W2:Y:S01]  /*bf30*/  @P0 LDG.E.U8 R80, desc[UR24][R10.64] ;  /* 0x000000180a500981 */ /* 0x0002a2000c1e1100 */
[----:B------:R-:W-:Y:S01]  /*bf40*/  LEA.HI.X.SX32 R17, R4, R0, 0x1, P2 ;  /* 0x0000000004117211 */ /* 0x000fe200010f0eff */
[----:B------:R-:W3:Y:S01]  /*bf50*/  LDC R8, c[0x0][0x3d8] ;  /* 0x0000f600ff087b82 */ /* 0x000ee20000000800 */
[----:B0-----:R-:W-:-:S02]  /*bf60*/  IADD3 R14, P2, PT, R5, R3, RZ ;  /* 0x00000003050e7210 */ /* 0x001fc40007f5e0ff */
[----:B-1----:R-:W-:-:S05]  /*bf70*/  IADD3 R12, P3, PT, R2, R3, RZ ;  /* 0x00000003020c7210 */ /* 0x002fca0007f7e0ff */
[----:B------:R-:W0:Y:S01]  /*bf80*/  LDC R10, c[0x0][0x3d8] ;  /* 0x0000f600ff0a7b82 */ /* 0x000e220000000800 */
[-C--:B------:R-:W-:Y:S02]  /*bf90*/  LEA.HI.X.SX32 R15, R5, R0.reuse, 0x1, P2 ;  /* 0x00000000050f7211 */ /* 0x080fe400010f0eff */
[----:B------:R-:W-:Y:S01]  /*bfa0*/  LEA.HI.X.SX32 R13, R2, R0, 0x1, P3 ;  /* 0x00000000020d7211 */ /* 0x000fe200018f0eff */
[----:B---3--:R-:W-:Y:S01]  /*bfb0*/  IMAD R2, R7, 0x2, R2 ;  /* 0x0000000207027824 */ /* 0x008fe200078e0202 */
[----:B------:R-:W-:Y:S03]  /*bfc0*/  STL.64 [R1+0x5a0], R16 ;  /* 0x0005a01001007387 */ /* 0x000fe60000100a00 */
[----:B------:R-:W1:Y:S01]  /*bfd0*/  LDC R5, c[0x0][0x3d8] ;  /* 0x0000f600ff057b82 */ /* 0x000e620000000800 */
[----:B------:R-:W-:Y:S01]  /*bfe0*/  STL.64 [R1+0x598], R14 ;  /* 0x0005980e01007387 */ /* 0x000fe20000100a00 */
[----:B------:R-:W-:-:S03]  /*bff0*/  IMAD R4, R9, 0x2, R2 ;  /* 0x0000000209047824 */ /* 0x000fc600078e0202 */
[----:B------:R3:W-:Y:S03]  /*c000*/  STL.64 [R1+0x590], R12 ;  /* 0x0005900c01007387 */ /* 0x0007e60000100a00 */
[----:B------:R-:W1:Y:S01]  /*c010*/  LDC R7, c[0x0][0x3d8] ;  /* 0x0000f600ff077b82 */ /* 0x000e620000000800 */
[----:B------:R3:W2:Y:S04]  /*c020*/  @P0 LDG.E.U8 R75, desc[UR24][R12.64] ;  /* 0x000000180c4b0981 */ /* 0x0006a8000c1e1100 */
[----:B------:R3:W2:Y:S01]  /*c030*/  @P0 LDG.E.U8 R77, desc[UR24][R14.64] ;  /* 0x000000180e4d0981 */ /* 0x0006a2000c1e1100 */
[----:B------:R-:W-:Y:S02]  /*c040*/  PRMT R69, RZ, 0x7610, R69 ;  /* 0x00007610ff457816 */ /* 0x000fe40000000045 */
[----:B------:R-:W-:Y:S01]  /*c050*/  PRMT R68, RZ, 0x7610, R68 ;  /* 0x00007610ff447816 */ /* 0x000fe20000000044 */
[----:B------:R-:W1:Y:S01]  /*c060*/  LDC R9, c[0x0][0x3d8] ;  /* 0x0000f600ff097b82 */ /* 0x000e620000000800 */
[----:B---3--:R-:W-:-:S04]  /*c070*/  IADD3 R12, P2, PT, R2, R3, RZ ;  /* 0x00000003020c7210 */ /* 0x008fc80007f5e0ff */
[-C--:B------:R-:W-:Y:S01]  /*c080*/  LEA.HI.X.SX32 R13, R2, R0.reuse, 0x1, P2 ;  /* 0x00000000020d7211 */ /* 0x080fe200010f0eff */
[----:B------:R-:W-:Y:S01]  /*c090*/  IMAD R2, R6, 0x4, R4 ;  /* 0x0000000406027824 */ /* 0x000fe200078e0204 */
[CC--:B------:R-:W-:Y:S01]  /*c0a0*/  IADD3 R14, P2, PT, R4.reuse, R3.reuse, RZ ;  /* 0x00000003040e7210 */ /* 0x0c0fe20007f5e0ff */
[----:B------:R-:W3:Y:S02]  /*c0b0*/  LDC R6, c[0x0][0x3d8] ;  /* 0x0000f600ff067b82 */ /* 0x000ee40000000800 */
        /* <DEDUP_REMOVED lines=9> */
[----:B------:R-:W-:Y:S01]  /*c150*/  LEA.HI.X.SX32 R11, R4, R0, 0x1, P2 ;  /* 0x00000000040b7211 */ /* 0x000fe200010f0eff */
[----:B-1----:R-:W-:Y:S01]  /*c160*/  IMAD R4, R5, 0x2, R4 ;  /* 0x0000000205047824 */ /* 0x002fe200078e0204 */
[----:B------:R1:W2:Y:S01]  /*c170*/  @P0 LDG.E.U8 R69, desc[UR24][R12.64] ;  /* 0x000000180c450981 */ /* 0x0002a2000c1e1100 */
[----:B------:R-:W3:Y:S02]  /*c180*/  LDC R5, c[0x0][0x3d8] ;  /* 0x0000f600ff057b82 */ /* 0x000ee40000000800 */
[----:B------:R-:W-:Y:S01]  /*c190*/  IMAD R2, R7, 0x2, R4 ;  /* 0x0000000207027824 */ /* 0x000fe200078e0204 */
[----:B------:R1:W-:Y:S01]  /*c1a0*/  STL.64 [R1+0x570], R12 ;  /* 0x0005700c01007387 */ /* 0x0003e20000100a00 */
[----:B0-----:R-:W-:-:S03]  /*c1b0*/  IADD3 R14, P2, PT, R4, R3, RZ ;  /* 0x00000003040e7210 */ /* 0x001fc60007f5e0ff */
[----:B------:R0:W2:Y:S01]  /*c1c0*/  @P0 LDG.E.U8 R68, desc[UR24][R10.64] ;  /* 0x000000180a440981 */ /* 0x0000a2000c1e1100 */
[----:B------:R-:W3:Y:S01]  /*c1d0*/  LDC R7, c[0x0][0x3d8] ;  /* 0x0000f600ff077b82 */ /* 0x000ee20000000800 */
[----:B------:R-:W-:Y:S01]  /*c1e0*/  LEA.HI.X.SX32 R15, R4, R0, 0x1, P2 ;  /* 0x00000000040f7211 */ /* 0x000fe200010f0eff */
[----:B------:R-:W-:Y:S01]  /*c1f0*/  IMAD R4, R8, 0x2, R2 ;  /* 0x0000000208047824 */ /* 0x000fe200078e0202 */
[----:B-1----:R-:W-:Y:S01]  /*c200*/  IADD3 R12, P2, PT, R2, R3, RZ ;  /* 0x00000003020c7210 */ /* 0x002fe20007f5e0ff */
[----:B------:R0:W-:Y:S01]  /*c210*/  STL.64 [R1+0x568], R10 ;  /* 0x0005680a01007387 */ /* 0x0001e20000100a00 */
[----:B------:R-:W-:-:S03]  /*c220*/  PRMT R62, RZ, 0x7610, R62 ;  /* 0x00007610ff3e7816 */ /* 0x000fc6000000003e */
[----:B------:R-:W1:Y:S01]  /*c230*/  LDC R8, c[0x0][0x3d8] ;  /* 0x0000f600ff087b82 */ /* 0x000e620000000800 */
[----:B------:R-:W-:Y:S02]  /*c240*/  LEA.HI.X.SX32 R13, R2, R0, 0x1, P2 ;  /* 0x00000000020d7211 */ /* 0x000fe400010f0eff */
[----:B0-----:R-:W-:-:S04]  /*c250*/  IADD3 R10, P2, PT, R4, R3, RZ ;  /* 0x00000003040a7210 */ /* 0x001fc80007f5e0ff */
[----:B------:R-:W-:Y:S01]  /*c260*/  LEA.HI.X.SX32 R11, R4, R0, 0x1, P2 ;  /* 0x00000000040b7211 */ /* 0x000fe200010f0eff */
[----:B---3--:R-:W-:Y:S02]  /*c270*/  IMAD R4, R6, 0x2, R4 ;  /* 0x0000000206047824 */ /* 0x008fe400078e0204 */
[----:B------:R-:W0:Y:S01]  /*c280*/  LDC R6, c[0x0][0x3d8] ;  /* 0x0000f600ff067b82 */ /* 0x000e220000000800 */
[----:B------:R-:W-:Y:S01]  /*c290*/  STL.64 [R1+0x560], R14 ;  /* 0x0005600e01007387 */ /* 0x000fe20000100a00 */
[----:B------:R-:W-:Y:S01]  /*c2a0*/  IMAD R2, R5, 0x2, R4 ;  /* 0x0000000205027824 */ /* 0x000fe200078e0204 */
[----:B------:R-:W-:Y:S02]  /*c2b0*/  PRMT R64, RZ, 0x7610, R64 ;  /* 0x00007610ff407816 */ /* 0x000fe40000000040 */
[----:B------:R-:W-:Y:S03]  /*c2c0*/  STL.64 [R1+0x558], R12 ;  /* 0x0005580c01007387 */ /* 0x000fe60000100a00 */
[----:B------:R-:W3:Y:S01]  /*c2d0*/  LDC R5, c[0x0][0x3d8] ;  /* 0x0000f600ff057b82 */ /* 0x000ee20000000800 */
[----:B------:R1:W-:Y:S04]  /*c2e0*/  STL.64 [R1+0x550], R10 ;  /* 0x0005500a01007387 */ /* 0x0003e80000100a00 */
[----:B------:R1:W2:Y:S01]  /*c2f0*/  @P0 LDG.E.U8 R62, desc[UR24][R10.64] ;  /* 0x000000180a3e0981 */ /* 0x0002a2000c1e1100 */
[----:B------:R-:W-:-:S03]  /*c300*/  PRMT R60, RZ, 0x7610, R60 ;  /* 0x00007610ff3c7816 */ /* 0x000fc6000000003c */
[----:B------:R1:W2:Y:S02]  /*c310*/  @P0 LDG.E.U8 R64, desc[UR24][R12.64] ;  /* 0x000000180c400981 */ /* 0x0002a4000c1e1100 */
[----:B-1----:R-:W-:-:S04]  /*c320*/  IADD3 R10, P2, PT, R4, R3, RZ ;  /* 0x00000003040a7210 */ /* 0x002fc80007f5e0ff */
[-C--:B------:R-:W-:Y:S01]  /*c330*/  LEA.HI.X.SX32 R11, R4, R0.reuse, 0x1, P2 ;  /* 0x00000000040b7211 */ /* 0x080fe200010f0eff */
[----:B------:R-:W-:Y:S01]  /*c340*/  IMAD R4, R7, 0x4, R2 ;  /* 0x0000000407047824 */ /* 0x000fe200078e0202 */
[CC--:B------:R-:W-:Y:S01]  /*c350*/  IADD3 R12, P2, PT, R2.reuse, R3.reuse, RZ ;  /* 0x00000003020c7210 */ /* 0x0c0fe20007f5e0ff */
[----:B------:R-:W1:Y:S01]  /*c360*/  LDC R7, c[0x0][0x3d8] ;  /* 0x0000f600ff077b82 */ /* 0x000e620000000800 */
[----:B------:R-:W-:Y:S01]  /*c370*/  PRMT R59, RZ, 0x7610, R59 ;  /* 0x00007610ff3b7816 */ /* 0x000fe2000000003b */
[----:B------:R0:W-:Y:S01]  /*c380*/  STL.64 [R1+0x548], R10 ;  /* 0x0005480a01007387 */ /* 0x0001e20000100a00 */
[----:B------:R-:W-:Y:S01]  /*c390*/  LEA.HI.X.SX32 R13, R2, R0, 0x1, P2 ;  /* 0x00000000020d7211 */ /* 0x000fe200010f0eff */
[----:B------:R-:W-:Y:S02]  /*c3a0*/  IMAD R2, R9, 0x2, R4 ;  /* 0x0000000209027824 */ /* 0x000fe400078e0204 */
[----:B------:R0:W2:Y:S01]  /*c3b0*/  @P0 LDG.E.U8 R60, desc[UR24][R10.64] ;  /* 0x000000180a3c0981 */ /* 0x0000a2000c1e1100 */
[----:B------:R-:W-:Y:S01]  /*c3c0*/  PRMT R56, RZ, 0x7610, R56 ;  /* 0x00007610ff387816 */ /* 0x000fe20000000038 */
[----:B------:R-:W1:Y:S02]  /*c3d0*/  LDC R9, c[0x0][0x3d8] ;  /* 0x0000f600ff097b82 */ /* 0x000e640000000800 */
[----:B------:R3:W-:Y:S04]  /*c3e0*/  STL.64 [R1+0x540], R12 ;  /* 0x0005400c01007387 */ /* 0x0007e80000100a00 */
[----:B------:R3:W2:Y:S01]  /*c3f0*/  @P0 LDG.E.U8 R59, desc[UR24][R12.64] ;  /* 0x000000180c3b0981 */ /* 0x0006a2000c1e1100 */
[----:B0-----:R-:W-:-:S04]  /*c400*/  IADD3 R10, P2, PT, R4, R3, RZ ;  /* 0x00000003040a7210 */ /* 0x001fc80007f5e0ff */
[-C--:B------:R-:W-:Y:S01]  /*c410*/  LEA.HI.X.SX32 R11, R4, R0.reuse, 0x1, P2 ;  /* 0x00000000040b7211 */ /* 0x080fe200010f0eff */
[----:B------:R-:W-:Y:S02]  /*c420*/  IMAD R4, R6, 0x2, R2 ;  /* 0x0000000206047824 */ /* 0x000fe400078e0202 */
[----:B------:R-:W0:Y:S01]  /*c430*/  LDC R6, c[0x0][0x3d8] ;  /* 0x0000f600ff067b82 */ /* 0x000e220000000800 */
[CC--:B---3--:R-:W-:Y:S01]  /*c440*/  IADD3 R12, P2, PT, R2.reuse, R3.reuse, RZ ;  /* 0x00000003020c7210 */ /* 0x0c8fe20007f5e0ff */
[----:B------:R3:W-:Y:S01]  /*c450*/  STL.64 [R1+0x530], R10 ;  /* 0x0005300a01007387 */ /* 0x0007e20000100a00 */
[----:B------:R-:W-:Y:S02]  /*c460*/  PRMT R55, RZ, 0x7610, R55 ;  /* 0x00007610ff377816 */ /* 0x000fe40000000037 */
[----:B------:R-:W-:Y:S01]  /*c470*/  LEA.HI.X.SX32 R13, R2, R0, 0x1, P2 ;  /* 0x00000000020d7211 */ /* 0x000fe200010f0eff */
[----:B------:R3:W2:Y:S01]  /*c480*/  @P0 LDG.E.U8 R56, desc[UR24][R10.64] ;  /* 0x000000180a380981 */ /* 0x0006a2000c1e1100 */
[----:B------:R-:W-:Y:S01]  /*c490*/  IMAD R2, R5, 0x2, R4 ;  /* 0x0000000205027824 */ /* 0x000fe200078e0204 */
[----:B------:R-:W-:Y:S01]  /*c4a0*/  PRMT R54, RZ, 0x7610, R54 ;  /* 0x00007610ff367816 */ /* 0x000fe20000000036 */
[----:B------:R-:W4:Y:S01]  /*c4b0*/  LDC R5, c[0x0][0x3d8] ;  /* 0x0000f600ff057b82 */ /* 0x000f220000000800 */
[----:B------:R3:W-:Y:S04]  /*c4c0*/  STL.64 [R1+0x528], R12 ;  /* 0x0005280c01007387 */ /* 0x0007e80000100a00 */
[----:B------:R3:W2:Y:S02]  /*c4d0*/  @P0 LDG.E.U8 R55, desc[UR24][R12.64] ;  /* 0x000000180c370981 */ /* 0x0006a4000c1e1100 */
[----:B---3--:R-:W-:-:S04]  /*c4e0*/  IADD3 R10, P2, PT, R4, R3, RZ ;  /* 0x00000003040a7210 */ /* 0x008fc80007f5e0ff */
[-C--:B------:R-:W-:Y:S01]  /*c4f0*/  LEA.HI.X.SX32 R11, R4, R0.reuse, 0x1, P2 ;  /* 0x00000000040b7211 */ /* 0x080fe200010f0eff */
[----:B------:R-:W-:Y:S02]  /*c500*/  IMAD R4, R8, 0x2, R2 ;  /* 0x0000000208047824 */ /* 0x000fe400078e0202 */
[----:B------:R-:W3:Y:S01]  /*c510*/  LDC R8, c[0x0][0x3d8] ;  /* 0x0000f600ff087b82 */ /* 0x000ee20000000800 */
[C---:B------:R-:W-:Y:S01]  /*c520*/  IADD3 R12, P2, PT, R2.reuse, R3, RZ ;  /* 0x00000003020c7210 */ /* 0x040fe20007f5e0ff */
[----:B------:R1:W-:Y:S03]  /*c530*/  STL.64 [R1+0x520], R10 ;  /* 0x0005200a01007387 */ /* 0x0003e60000100a00 */
[----:B------:R-:W-:Y:S01]  /*c540*/  LEA.HI.X.SX32 R13, R2, R0, 0x1, P2 ;  /* 0x00000000020d7211 */ /* 0x000fe200010f0eff */
[----:B------:R1:W2:Y:S01]  /*c550*/  @P0 LDG.E.U8 R54, desc[UR24][R10.64] ;  /* 0x000000180a360981 */ /* 0x0002a2000c1e1100 */
[----:B------:R-:W-:-:S02]  /*c560*/  PRMT R53, RZ, 0x7610, R53 ;  /* 0x00007610ff357816 */ /* 0x000fc40000000035 */
[----:B------:R-:W-:Y:S01]  /*c570*/  PRMT R52, RZ, 0x7610, R52 ;  /* 0x00007610ff347816 */ /* 0x000fe20000000034 */
[----:B------:R0:W-:Y:S04]  /*c580*/  STL.64 [R1+0x518], R12 ;  /* 0x0005180c01007387 */ /* 0x0001e80000100a00 */
[----:B------:R0:W2:Y:S01]  /*c590*/  @P0 LDG.E.U8 R53, desc[UR24][R12.64] ;  /* 0x000000180c350981 */ /* 0x0000a2000c1e1100 */
[----:B-1----:R-:W-:-:S04]  /*c5a0*/  IADD3 R10, P2, PT, R4, R3, RZ ;  /* 0x00000003040a7210 */ /* 0x002fc80007f5e0ff */
[----:B------:R-:W-:Y:S01]  /*c5b0*/  LEA.HI.X.SX32 R11, R4, R0, 0x1, P2 ;  /* 0x00000000040b7211 */ /* 0x000fe200010f0eff */
[----:B------:R-:W-:Y:S02]  /*c5c0*/  IMAD R4, R7, 0x2, R4 ;  /* 0x0000000207047824 */ /* 0x000fe400078e0204 */
[----:B------:R-:W1:Y:S02]  /*c5d0*/  LDC R7, c[0x0][0x3d8] ;  /* 0x0000f600ff077b82 */ /* 0x000e640000000800 */
[----:B0-----:R-:W-:Y:S01]  /*c5e0*/  IMAD R2, R6, 0x2, R4 ;  /* 0x0000000206027824 */ /* 0x001fe200078e0204 */
[----:B------:R0:W-:Y:S01]  /*c5f0*/  STL.64 [R1+0x510], R10 ;  /* 0x0005100a01007387 */ /* 0x0001e20000100a00 */
[----:B------:R-:W-:-:S03]  /*c600*/  IADD3 R12, P2, PT, R4, R3, RZ ;  /* 0x00000003040c7210 */ /* 0x000fc60007f5e0ff */
[----:B------:R0:W2:Y:S01]  /*c610*/  @P0 LDG.E.U8 R52, desc[UR24][R10.64] ;  /* 0x000000180a340981 */ /* 0x0000a2000c1e1100 */
[----:B------:R-:W5:Y:S01]  /*c620*/  LDC R6, c[0x0][0x3d8] ;  /* 0x0000f600ff067b82 */ /* 0x000f620000000800 */
[-C--:B------:R-:W-:Y:S02]  /*c630*/  LEA.HI.X.SX32 R13, R4, R0.reuse, 0x1, P2 ;  /* 0x00000000040d7211 */ /* 0x080fe400010f0eff */
[----:B------:R-:W-:Y:S02]  /*c640*/  PRMT R50, RZ, 0x7610, R50 ;  /* 0x00007610ff327816 */ /* 0x000fe40000000032 */
[C---:B0-----:R-:W-:Y:S02]  /*c650*/  IADD3 R10, P3, PT, R2.reuse, R3, RZ ;  /* 0x00000003020a7210 */ /* 0x041fe40007f7e0ff */
[----:B------:R-:W-:Y:S02]  /*c660*/  PRMT R51, RZ, 0x7610, R51 ;  /* 0x00007610ff337816 */ /* 0x000fe40000000033 */
[----:B------:R-:W-:Y:S01]  /*c670*/  LEA.HI.X.SX32 R11, R2, R0, 0x1, P3 ;  /* 0x00000000020b7211 */ /* 0x000fe200018f0eff */
[----:B----4-:R-:W-:Y:S01]  /*c680*/  IMAD R4, R5, 0x4, R2 ;  /* 0x0000000405047824 */ /* 0x010fe200078e0202 */
[----:B------:R-:W-:Y:S01]  /*c690*/  STL.64 [R1+0x508], R12 ;  /* 0x0005080c01007387 */ /* 0x000fe20000100a00 */
[----:B------:R-:W-:-:S03]  /*c6a0*/  PRMT R66, RZ, 0x7610, R66 ;  /* 0x00007610ff427816 */ /* 0x000fc60000000042 */
[----:B------:R0:W-:Y:S01]  /*c6b0*/  STL.64 [R1+0x500], R10 ;  /* 0x0005000a01007387 */ /* 0x0001e20000100a00 */
[----:B---3--:R-:W-:Y:S01]  /*c6c0*/  IMAD R2, R8, 0x2, R4 ;  /* 0x0000000208027824 */ /* 0x008fe200078e0204 */
[----:B------:R-:W-:Y:S01]  /*c6d0*/  PRMT R49, RZ, 0x7610, R49 ;  /* 0x00007610ff317816 */ /* 0x000fe20000000031 */
[----:B------:R-:W3:Y:S01]  /*c6e0*/  LDC R8, c[0x0][0x3d8] ;  /* 0x0000f600ff087b82 */ /* 0x000ee20000000800 */
[----:B------:R0:W4:Y:S04]  /*c6f0*/  @P0 LDG.E.U8 R50, desc[UR24][R10.64] ;  /* 0x000000180a320981 */ /* 0x000128000c1e1100 */
[----:B------:R1:W2:Y:S04]  /*c700*/  @P0 LDG.E.U8 R51, desc[UR24][R12.64] ;  /* 0x000000180c330981 */ /* 0x0002a8000c1e1100 */
[----:B------:R1:W2:Y:S01]  /*c710*/  @P0 LDG.E.U8 R66, desc[UR24][R14.64] ;  /* 0x000000180e420981 */ /* 0x0002a2000c1e1100 */
[----:B0-----:R-:W0:Y:S01]  /*c720*/  LDC R10, c[0x0][0x3d8] ;  /* 0x0000f600ff0a7b82 */ /* 0x001e220000000800 */
[----:B-1----:R-:W-:-:S04]  /*c730*/  IADD3 R12, P2, PT, R4, R3, RZ ;  /* 0x00000003040c7210 */ /* 0x002fc80007f5e0ff */
[-C--:B------:R-:W-:Y:S01]  /*c740*/  LEA.HI.X.SX32 R13, R4, R0.reuse, 0x1, P2 ;  /* 0x00000000040d7211 */ /* 0x080fe200010f0eff */
[----:B------:R-:W-:Y:S01]  /*c750*/  IMAD R4, R7, 0x2, R2 ;  /* 0x0000000207047824 */ /* 0x000fe200078e0202 */
[C---:B------:R-:W-:Y:S01]  /*c760*/  IADD3 R14, P2, PT, R2.reuse, R3, RZ ;  /* 0x00000003020e7210 */ /* 0x040fe20007f5e0ff */
[----:B------:R-:W1:Y:S02]  /*c770*/  LDC R7, c[0x0][0x3d8] ;  /* 0x0000f600ff077b82 */ /* 0x000e640000000800 */
[----:B------:R5:W-:Y:S01]  /*c780*/  STL.64 [R1+0x4f0], R12 ;  /* 0x0004f00c01007387 */ /* 0x000be20000100a00 */
[----:B------:R-:W-:Y:S01]  /*c790*/  LEA.HI.X.SX32 R15, R2, R0, 0x1, P2 ;  /* 0x00000000020f7211 */ /* 0x000fe200010f0eff */
[----:B-----5:R-:W-:Y:S02]  /*c7a0*/  IMAD R5, R6, 0x2, R4 ;  /* 0x0000000206057824 */ /* 0x020fe400078e0204 */
[----:B------:R5:W2:Y:S01]  /*c7b0*/  @P0 LDG.E.U8 R49, desc[UR24][R12.64] ;  /* 0x000000180c310981 */ /* 0x000aa2000c1e1100 */
[----:B------:R-:W-:-:S02]  /*c7c0*/  PRMT R48, RZ, 0x7610, R48 ;  /* 0x00007610ff307816 */ /* 0x000fc40000000030 */
[----:B------:R-:W-:Y:S01]  /*c7d0*/  PRMT R47, RZ, 0x7610, R47 ;  /* 0x00007610ff2f7816 */ /* 0x000fe2000000002f */
[----:B------:R-:W-:Y:S01]  /*c7e0*/  IMAD R2, R9, 0x2, R5 ;  /* 0x0000000209027824 */ /* 0x000fe200078e0205 */
[----:B------:R-:W1:Y:S01]  /*c7f0*/  LDC R6, c[0x0][0x3d8] ;  /* 0x0000f600ff067b82 */ /* 0x000e620000000800 */
[----:B------:R0:W-:Y:S01]  /*c800*/  STL.64 [R1+0x4e8], R14 ;  /* 0x0004e80e01007387 */ /* 0x0001e20000100a00 */
[----:B-----5:R-:W-:-:S03]  /*c810*/  IADD3 R12, P2, PT, R4, R3, RZ ;  /* 0x00000003040c7210 */ /* 0x020fc60007f5e0ff */
[----:B------:R5:W2:Y:S01]  /*c820*/  @P0 LDG.E.U8 R48, desc[UR24][R14.64] ;  /* 0x000000180e300981 */ /* 0x000aa2000c1e1100 */
[----:B------:R-:W-:Y:S01]  /*c830*/  LEA.HI.X.SX32 R13, R4, R0, 0x1, P2 ;  /* 0x00000000040d7211 */ /* 0x000fe200010f0eff */
[----:B0-----:R-:W-:-:S04]  /*c840*/  IMAD R4, R10, 0x2, R2 ;  /* 0x000000020a047824 */ /* 0x001fc800078e0202 */
[----:B------:R0:W-:Y:S01]  /*c850*/  STL.64 [R1+0x4e0], R12 ;  /* 0x0004e00c01007387 */ /* 0x0001e20000100a00 */
[----:B-----5:R-:W-:-:S03]  /*c860*/  IADD3 R14, P2, PT, R5, R3, RZ ;  /* 0x00000003050e7210 */ /* 0x020fc60007f5e0ff */
[----:B------:R0:W5:Y:S01]  /*c870*/  @P0 LDG.E.U8 R47, desc[UR24][R12.64] ;  /* 0x000000180c2f0981 */ /* 0x000162000c1e1100 */
[----:B------:R-:W-:Y:S02]  /*c880*/  PRMT R45, RZ, 0x7610, R45 ;  /* 0x00007610ff2d7816 */ /* 0x000fe4000000002d */
[----:B------:R-:W-:Y:S01]  /*c890*/  LEA.HI.X.SX32 R15, R5, R0, 0x1, P2 ;  /* 0x00000000050f7211 */ /* 0x000fe200010f0eff */
[----:B---3--:R-:W-:Y:S01]  /*c8a0*/  IMAD R5, R8, 0x2, R4 ;  /* 0x0000000208057824 */ /* 0x008fe200078e0204 */
[----:B0-----:R-:W-:-:S04]  /*c8b0*/  IADD3 R12, P3, PT, R2, R3, RZ ;  /* 0x00000003020c7210 */ /* 0x001fc80007f7e0ff */
[----:B------:R-:W-:Y:S01]  /*c8c0*/  LEA.HI.X.SX32 R13, R2, R0, 0x1, P3 ;  /* 0x00000000020d7211 */ /* 0x000fe200018f0eff */
[----:B------:R-:W-:Y:S01]  /*c8d0*/  STL.64 [R1+0x4d8], R14 ;  /* 0x0004d80e01007387 */ /* 0x000fe20000100a00 */
[----:B-1----:R-:W-:-:S03]  /*c8e0*/  IMAD R2, R7, 0x4, R5 ;  /* 0x0000000407027824 */ /* 0x002fc600078e0205 */
[----:B------:R0:W-:Y:S04]  /*c8f0*/  STL.64 [R1+0x4d0], R12 ;  /* 0x0004d00c01007387 */ /* 0x0001e80000100a00 */
[----:B------:R0:W3:Y:S01]  /*c900*/  @P0 LDG.E.U8 R45, desc[UR24][R12.64] ;  /* 0x000000180c2d0981 */ /* 0x0000e2000c1e1100 */
[-C--:B------:R-:W-:Y:S02]  /*c910*/  IADD3 R10, P3, PT, R5, R3.reuse, RZ ;  /* 0x00000003050a7210 */ /* 0x080fe40007f7e0ff */
[----:B------:R-:W-:Y:S02]  /*c920*/  ISETP.GT.AND P4, PT, R197, RZ, PT ;  /* 0x000000ffc500720c */ /* 0x000fe40003f84270 */
[----:B0-----:R-:W-:-:S04]  /*c930*/  IADD3 R12, P2, PT, R4, R3, RZ ;  /* 0x00000003040c7210 */ /* 0x001fc80007f5e0ff */
[-C--:B------:R-:W-:Y:S02]  /*c940*/  LEA.HI.X.SX32 R13, R4, R0.reuse, 0x1, P2 ;  /* 0x00000000040d7211 */ /* 0x080fe400010f0eff */
[C---:B------:R-:W-:Y:S02]  /*c950*/  IADD3 R8, P2, PT, R2.reuse, R3, RZ ;  /* 0x0000000302087210 */ /* 0x040fe40007f5e0ff */
[----:B------:R-:W-:Y:S02]  /*c960*/  PRMT R44, RZ, 0x7610, R44 ;  /* 0x00007610ff2c7816 */ /* 0x000fe4000000002c */
[-C--:B------:R-:W-:Y:S02]  /*c970*/  LEA.HI.X.SX32 R11, R5, R0.reuse, 0x1, P3 ;  /* 0x00000000050b7211 */ /* 0x080fe400018f0eff */
[----:B------:R-:W-:Y:S01]  /*c980*/  LEA.HI.X.SX32 R9, R2, R0, 0x1, P2 ;  /* 0x0000000002097211 */ /* 0x000fe200010f0eff */
[----:B------:R-:W-:Y:S01]  /*c990*/  IMAD R2, R6, 0x2, R2 ;  /* 0x0000000206027824 */ /* 0x000fe200078e0202 */
[----:B------:R-:W-:Y:S01]  /*c9a0*/  FSEL R6, R97, -INF , P4 ;  /* 0xff80000061067808 */ /* 0x000fe20002000000 */
[----:B------:R-:W-:Y:S01]  /*c9b0*/  STL.64 [R1+0x4c8], R12 ;  /* 0x0004c80c01007387 */ /* 0x000fe20000100a00 */
[----:B------:R-:W-:-:S02]  /*c9c0*/  ISETP.GT.AND P4, PT, R197, 0x3, PT ;  /* 0x00000003c500780c */ /* 0x000fc40003f84270 */
[----:B------:R-:W-:Y:S01]  /*c9d0*/  PRMT R43, RZ, 0x7610, R43 ;  /* 0x00007610ff2b7816 */ /* 0x000fe2000000002b */
[----:B------:R-:W-:Y:S04]  /*c9e0*/  STL.64 [R1+0x4c0], R10 ;  /* 0x0004c00a01007387 */ /* 0x000fe80000100a00 */
[----:B------:R0:W-:Y:S04]  /*c9f0*/  STL.64 [R1+0x4b0], R8 ;  /* 0x0004b00801007387 */ /* 0x0001e80000100a00 */
[----:B------:R0:W2:Y:S01]  /*ca00*/  @P0 LDG.E.U8 R44, desc[UR24][R8.64] ;  /* 0x00000018082c0981 */ /* 0x0000a2000c1e1100 */
[----:B------:R-:W-:-:S03]  /*ca10*/  PRMT R46, RZ, 0x7610, R46 ;  /* 0x00007610ff2e7816 */ /* 0x000fc6000000002e */
[----:B------:R1:W2:Y:S04]  /*ca20*/  @P0 LDG.E.U8 R43, desc[UR24][R12.64] ;  /* 0x000000180c2b0981 */ /* 0x0002a8000c1e1100 */
[----:B------:R1:W2:Y:S01]  /*ca30*/  @P0 LDG.E.U8 R46, desc[UR24][R14.64] ;  /* 0x000000180e2e0981 */ /* 0x0002a2000c1e1100 */
[----:B0-----:R-:W-:Y:S02]  /*ca40*/  FSEL R9, R94, -INF , P4 ;  /* 0xff8000005e097808 */ /* 0x001fe40002000000 */
[----:B------:R-:W-:-:S04]  /*ca50*/  ISETP.GT.AND P4, PT, R197, 0x6, PT ;  /* 0x00000006c500780c */ /* 0x000fc80003f84270 */
[----:B-1----:R-:W-:Y:S02]  /*ca60*/  FSEL R12, R89, -INF , P4 ;  /* 0xff800000590c7808 */ /* 0x002fe40002000000 */
[----:B------:R-:W-:-:S04]  /*ca70*/  ISETP.GT.AND P4, PT, R197, 0x9, PT ;  /* 0x00000009c500780c */ /* 0x000fc80003f84270 */
[----:B------:R-:W-:Y:S02]  /*ca80*/  FSEL R15, R83, -INF , P4 ;  /* 0xff800000530f7808 */ /* 0x000fe40002000000 */
[C---:B------:R-:W-:Y:S02]  /*ca90*/  ISETP.GT.AND P4, PT, R197.reuse, 0xc, PT ;  /* 0x0000000cc500780c */ /* 0x040fe40003f84270 */
[----:B------:R-:W-:Y:S02]  /*caa0*/  PLOP3.LUT P2, PT, PT, PT, UP2, 0x80, 0x8 ;  /* 0x000000000008781c */ /* 0x000fe40003f4f028 */
[----:B------:R-:W-:Y:S02]  /*cab0*/  FSEL R18, R76, -INF , P4 ;  /* 0xff8000004c127808 */ /* 0x000fe40002000000 */
[C---:B------:R-:W-:Y:S02]  /*cac0*/  ISETP.GT.AND P4, PT, R197.reuse, 0xf, PT ;  /* 0x0000000fc500780c */ /* 0x040fe40003f84270 */
[----:B------:R-:W-:-:S02]  /*cad0*/  ISETP.GT.AND P3, PT, R197, 0x1, PT ;  /* 0x00000001c500780c */ /* 0x000fc40003f64270 */
[----:B------:R-:W-:Y:S02]  /*cae0*/  ISETP.GT.AND P5, PT, R197, 0x2, PT ;  /* 0x00000002c500780c */ /* 0x000fe40003fa4270 */
[----:B------:R-:W-:Y:S02]  /*caf0*/  FSEL R22, R19, -INF , P4 ;  /* 0xff80000013167808 */ /* 0x000fe40002000000 */
[----:B------:R-:W-:Y:S02]  /*cb00*/  PRMT R42, RZ, 0x7610, R42 ;  /* 0x00007610ff2a7816 */ /* 0x000fe4000000002a */
[----:B------:R-:W-:Y:S02]  /*cb10*/  FSEL R7, R96, -INF , P3 ;  /* 0xff80000060077808 */ /* 0x000fe40001800000 */
[----:B------:R-:W-:Y:S02]  /*cb20*/  FSEL R19, R102, -INF , P2 ;  /* 0xff80000066137808 */ /* 0x000fe40001000000 */
[----:B------:R-:W-:Y:S01]  /*cb30*/  ISETP.GT.AND P3, PT, R197, 0x4, PT ;  /* 0x00000004c500780c */ /* 0x000fe20003f64270 */
[----:B------:R0:W2:Y:S01]  /*cb40*/  @P0 LDG.E.U8 R42, desc[UR24][R10.64] ;  /* 0x000000180a2a0981 */ /* 0x0000a2000c1e1100 */
[----:B------:R-:W-:-:S02]  /*cb50*/  FSEL R8, R95, -INF , P5 ;  /* 0xff8000005f087808 */ /* 0x000fc40002800000 */
[----:B------:R-:W-:Y:S02]  /*cb60*/  ISETP.GT.AND P5, PT, R197, 0x5, PT ;  /* 0x00000005c500780c */ /* 0x000fe40003fa4270 */
[----:B------:R-:W-:-:S04]  /*cb70*/  FMNMX3 R4, R19, R6, R7, !PT ;  /* 0x0000000613047276 */ /* 0x000fc80007800007 */
[----:B------:R-:W-:Y:S02]  /*cb80*/  FMNMX3 R4, R4, R8, R9, !PT ;  /* 0x0000000804047276 */ /* 0x000fe40007800009 */
[----:B0-----:R-:W-:Y:S02]  /*cb90*/  FSEL R10, R93, -INF , P3 ;  /* 0xff8000005d0a7808 */ /* 0x001fe40001800000 */
[C---:B------:R-:W-:Y:S02]  /*cba0*/  ISETP.GT.AND P3, PT, R197.reuse, 0x7, PT ;  /* 0x00000007c500780c */ /* 0x040fe40003f64270 */
[----:B------:R-:W-:Y:S02]  /*cbb0*/  FSEL R11, R90, -INF , P5 ;  /* 0xff8000005a0b7808 */ /* 0x000fe40002800000 */
[----:B------:R-:W-:Y:S02]  /*cbc0*/  ISETP.GT.AND P5, PT, R197, 0x8, PT ;  /* 0x00000008c500780c */ /* 0x000fe40003fa4270 */
[----:B------:R-:W-:-:S02]  /*cbd0*/  PRMT R78, RZ, 0x7610, R78 ;  /* 0x00007610ff4e7816 */ /* 0x000fc4000000004e */
[----:B------:R-:W-:Y:S02]  /*cbe0*/  FSEL R13, R85, -INF , P3 ;  /* 0xff800000550d7808 */ /* 0x000fe40001800000 */
[----:B------:R-:W-:Y:S02]  /*cbf0*/  FMNMX3 R4, R4, R10, R11, !PT ;  /* 0x0000000a04047276 */ /* 0x000fe4000780000b */
[C---:B------:R-:W-:Y:S01]  /*cc00*/  ISETP.GT.AND P3, PT, R197.reuse, 0xa, PT ;  /* 0x0000000ac500780c */ /* 0x040fe20003f64270 */
[----:B------:R0:W2:Y:S01]  /*cc10*/  @P0 LDG.E.U8 R78, desc[UR24][R16.64] ;  /* 0x00000018104e0981 */ /* 0x0000a2000c1e1100 */
[----:B------:R-:W-:Y:S02]  /*cc20*/  FSEL R14, R84, -INF , P5 ;  /* 0xff800000540e7808 */ /* 0x000fe40002800000 */
[----:B------:R-:W-:Y:S02]  /*cc30*/  ISETP.GT.AND P5, PT, R197, 0xb, PT ;  /* 0x0000000bc500780c */ /* 0x000fe40003fa4270 */
[----:B------:R-:W-:-:S04]  /*cc40*/  FMNMX3 R4, R4, R12, R13, !PT ;  /* 0x0000000c04047276 */ /* 0x000fc8000780000d */
[----:B------:R-:W-:Y:S02]  /*cc50*/  FMNMX3 R4, R4, R14, R15, !PT ;  /* 0x0000000e04047276 */ /* 0x000fe4000780000f */
[----:B0-----:R-:W-:Y:S02]  /*cc60*/  FSEL R16, R82, -INF , P3 ;  /* 0xff80000052107808 */ /* 0x001fe40001800000 */
[----:B------:R-:W-:Y:S02]  /*cc70*/  ISETP.GT.AND P3, PT, R197, 0xd, PT ;  /* 0x0000000dc500780c */ /* 0x000fe40003f64270 */
[----:B------:R-:W-:Y:S02]  /*cc80*/  FSEL R17, R79, -INF , P5 ;  /* 0xff8000004f117808 */ /* 0x000fe40002800000 */
[----:B------:R-:W-:Y:S02]  /*cc90*/  ISETP.GT.AND P5, PT, R197, 0xe, PT ;  /* 0x0000000ec500780c */ /* 0x000fe40003fa4270 */
[----:B------:R-:W-:-:S02]  /*cca0*/  FSEL R20, R72, -INF , P3 ;  /* 0xff80000048147808 */ /* 0x000fc40001800000 */
[----:B------:R-:W-:Y:S02]  /*ccb0*/  FMNMX3 R4, R4, R16, R17, !PT ;  /* 0x0000001004047276 */ /* 0x000fe40007800011 */
[----:B------:R-:W-:Y:S02]  /*ccc0*/  FSEL R21, R71, -INF , P5 ;  /* 0xff80000047157808 */ /* 0x000fe40002800000 */
[C---:B------:R-:W-:Y:S02]  /*ccd0*/  ISETP.GT.AND P3, PT, R197.reuse, 0x10, PT ;  /* 0x00000010c500780c */ /* 0x040fe40003f64270 */
[C---:B------:R-:W-:Y:S02]  /*cce0*/  ISETP.GT.AND P5, PT, R197.reuse, 0x11, PT ;  /* 0x00000011c500780c */ /* 0x040fe40003fa4270 */
[----:B------:R-:W-:Y:S02]  /*ccf0*/  FMNMX3 R4, R4, R18, R20, !PT ;  /* 0x0000001204047276 */ /* 0x000fe40007800014 */
[----:B------:R-:W-:-:S02]  /*cd00*/  ISETP.GT.AND P4, PT, R197, 0x12, PT ;  /* 0x00000012c500780c */ /* 0x000fc40003f84270 */
[----:B------:R-:W-:Y:S02]  /*cd10*/  FSEL R23, R98, -INF , P3 ;  /* 0xff80000062177808 */ /* 0x000fe40001800000 */
[C---:B------:R-:W-:Y:S02]  /*cd20*/  ISETP.GT.AND P2, PT, R197.reuse, 0x13, PT ;  /* 0x00000013c500780c */ /* 0x040fe40003f44270 */
[----:B------:R-:W-:Y:S02]  /*cd30*/  FSEL R24, R100, -INF , P5 ;  /* 0xff80000064187808 */ /* 0x000fe40002800000 */
[----:B------:R-:W-:Y:S02]  /*cd40*/  FMNMX3 R4, R4, R21, R22, !PT ;  /* 0x0000001504047276 */ /* 0x000fe40007800016 */
[C---:B------:R-:W-:Y:S02]  /*cd50*/  ISETP.GT.AND P3, PT, R197.reuse, 0x14, PT ;  /* 0x00000014c500780c */ /* 0x040fe40003f64270 */
[----:B------:R-:W-:-:S02]  /*cd60*/  ISETP.GT.AND P5, PT, R197, 0x15, PT ;  /* 0x00000015c500780c */ /* 0x000fc40003fa4270 */
[----:B------:R-:W-:Y:S02]  /*cd70*/  FSEL R57, R99, -INF , P4 ;  /* 0xff80000063397808 */ /* 0x000fe40002000000 */
[----:B------:R-:W-:Y:S02]  /*cd80*/  FSEL R58, R101, -INF , P2 ;  /* 0xff800000653a7808 */ /* 0x000fe40001000000 */
[----:B------:R-:W-:Y:S02]  /*cd90*/  FMNMX3 R4, R4, R23, R24, !PT ;  /* 0x0000001704047276 */ /* 0x000fe40007800018 */
[C---:B------:R-:W-:Y:S02]  /*cda0*/  ISETP.GT.AND P4, PT, R197.reuse, 0x16, PT ;  /* 0x00000016c500780c */ /* 0x040fe40003f84270 */
[----:B------:R-:W-:Y:S02]  /*cdb0*/  ISETP.GT.AND P2, PT, R197, 0x17, PT ;  /* 0x00000017c500780c */ /* 0x000fe40003f44270 */
[----:B------:R-:W-:-:S02]  /*cdc0*/  FSEL R61, R25, -INF , P3 ;  /* 0xff800000193d7808 */ /* 0x000fc40001800000 */
[----:B------:R-:W-:Y:S01]  /*cdd0*/  FSEL R65, R26, -INF , P5 ;  /* 0xff8000001a417808 */ /* 0x000fe20002800000 */
[----:B------:R-:W0:Y:S01]  /*cde0*/  LDC R25, c[0x0][0x3d8] ;  /* 0x0000f600ff197b82 */ /* 0x000e220000000800 */
[----:B------:R-:W-:Y:S02]  /*cdf0*/  FMNMX3 R4, R4, R57, R58, !PT ;  /* 0x0000003904047276 */ /* 0x000fe4000780003a */
[C---:B------:R-:W-:Y:S02]  /*ce00*/  ISETP.GT.AND P3, PT, R197.reuse, 0x18, PT ;  /* 0x00000018c500780c */ /* 0x040fe40003f64270 */
[----:B------:R-:W-:Y:S02]  /*ce10*/  ISETP.GT.AND P5, PT, R197, 0x19, PT ;  /* 0x00000019c500780c */ /* 0x000fe40003fa4270 */
[----:B------:R-:W-:Y:S01]  /*ce20*/  FSEL R63, R27, -INF , P4 ;  /* 0xff8000001b3f7808 */ /* 0x000fe20002000000 */
[----:B------:R-:W1:Y:S01]  /*ce30*/  LDC R26, c[0x0][0x3d8] ;  /* 0x0000f600ff1a7b82 */ /* 0x000e620000000800 */
[----:B------:R-:W-:-:S02]  /*ce40*/  FSEL R67, R28, -INF , P2 ;  /* 0xff8000001c437808 */ /* 0x000fc40001000000 */
[----:B------:R-:W-:Y:S02]  /*ce50*/  FMNMX3 R4, R4, R61, R65, !PT ;  /* 0x0000003d04047276 */ /* 0x000fe40007800041 */
[C---:B------:R-:W-:Y:S02]  /*ce60*/  ISETP.GT.AND P4, PT, R197.reuse, 0x1a, PT ;  /* 0x0000001ac500780c */ /* 0x040fe40003f84270 */
[----:B------:R-:W-:Y:S01]  /*ce70*/  ISETP.GT.AND P2, PT, R197, 0x1b, PT ;  /* 0x0000001bc500780c */ /* 0x000fe20003f44270 */
[----:B------:R-:W0:Y:S01]  /*ce80*/  LDC R27, c[0x0][0x3d8] ;  /* 0x0000f600ff1b7b82 */ /* 0x000e220000000800 */
[----:B------:R-:W-:Y:S02]  /*ce90*/  FSEL R71, R29, -INF , P3 ;  /* 0xff8000001d477808 */ /* 0x000fe40001800000 */
[----:B------:R-:W-:Y:S02]  /*cea0*/  FSEL R72, R30, -INF , P5 ;  /* 0xff8000001e487808 */ /* 0x000fe40002800000 */
[----:B------:R-:W-:-:S02]  /*ceb0*/  FMNMX3 R4, R4, R63, R67, !PT ;  /* 0x0000003f04047276 */ /* 0x000fc40007800043 */
[C---:B------:R-:W-:Y:S02]  /*cec0*/  ISETP.GT.AND P3, PT, R197.reuse, 0x1c, PT ;  /* 0x0000001cc500780c */ /* 0x040fe40003f64270 */
[----:B------:R-:W-:Y:S02]  /*ced0*/  ISETP.GT.AND P5, PT, R197, 0x1d, PT ;  /* 0x0000001dc500780c */ /* 0x000fe40003fa4270 */
[----:B------:R-:W-:Y:S02]  /*cee0*/  FSEL R76, R31, -INF , P4 ;  /* 0xff8000001f4c7808 */ /* 0x000fe40002000000 */
[----:B------:R-:W-:Y:S02]  /*cef0*/  FSEL R79, R32, -INF , P2 ;  /* 0xff800000204f7808 */ /* 0x000fe40001000000 */
[----:B------:R-:W-:Y:S02]  /*cf00*/  FMNMX3 R4, R4, R71, R72, !PT ;  /* 0x0000004704047276 */ /* 0x000fe40007800048 */
[----:B------:R-:W-:-:S02]  /*cf10*/  ISETP.GT.AND P4, PT, R197, 0x1e, PT ;  /* 0x0000001ec500780c */ /* 0x000fc40003f84270 */
[----:B------:R-:W-:Y:S02]  /*cf20*/  ISETP.GT.AND P2, PT, R197, 0x1f, PT ;  /* 0x0000001fc500780c */ /* 0x000fe40003f44270 */
[----:B------:R-:W-:Y:S02]  /*cf30*/  FSEL R82, R33, -INF , P3 ;  /* 0xff80000021527808 */ /* 0x000fe40001800000 */
        /* <DEDUP_REMOVED lines=10> */
[----:B------:R-:W-:Y:S02]  /*cfe0*/  FSEL R154, R38, -INF , P5 ;  /* 0xff800000269a7808 */ /* 0x000fe40002800000 */
[----:B------:R-:W-:Y:S02]  /*cff0*/  FMNMX3 R4, R4, R133, R150, !PT ;  /* 0x0000008504047276 */ /* 0x000fe40007800096 */
[C---:B------:R-:W-:Y:S02]  /*d000*/  ISETP.GT.AND P3, PT, R197.reuse, 0x24, PT ;  /* 0x00000024c500780c */ /* 0x040fe40003f64270 */
[----:B------:R-:W-:Y:S02]  /*d010*/  ISETP.GT.AND P5, PT, R197, 0x25, PT ;  /* 0x00000025c500780c */ /* 0x000fe40003fa4270 */
[----:B------:R-:W-:Y:S02]  /*d020*/  FSEL R155, R39, -INF , P4 ;  /* 0xff800000279b7808 */ /* 0x000fe40002000000 */
[----:B------:R-:W-:-:S02]  /*d030*/  FSEL R156, R40, -INF , P2 ;  /* 0xff800000289c7808 */ /* 0x000fc40001000000 */
[----:B------:R-:W-:Y:S02]  /*d040*/  FMNMX3 R4, R4, R152, R154, !PT ;  /* 0x0000009804047276 */ /* 0x000fe4000780009a */
[C---:B------:R-:W-:Y:S02]  /*d050*/  ISETP.GT.AND P4, PT, R197.reuse, 0x26, PT ;  /* 0x00000026c500780c */ /* 0x040fe40003f84270 */
[----:B------:R-:W-:Y:S02]  /*d060*/  ISETP.GT.AND P2, PT, R197, 0x27, PT ;  /* 0x00000027c500780c */ /* 0x000fe40003f44270 */
        /* <DEDUP_REMOVED lines=58> */
[----:B------:R-:W-:Y:S02]  /*d410*/  ISETP.GT.AND P2, PT, R197, 0x3e, PT ;  /* 0x0000003ec500780c */ /* 0x000fe40003f44270 */
[----:B------:R-:W-:Y:S02]  /*d420*/  FSEL R218, R218, -INF , P3 ;  /* 0xff800000dada7808 */ /* 0x000fe40001800000 */
[----:B------:R-:W-:Y:S02]  /*d430*/  FSEL R216, R216, -INF , P5 ;  /* 0xff800000d8d87808 */ /* 0x000fe40002800000 */
[----:B------:R-:W-:Y:S02]  /*d440*/  FMNMX3 R5, R4, R214, R215, !PT ;  /* 0x000000d604057276 */ /* 0x000fe400078000d7 */
[----:B------:R-:W-:-:S02]  /*d450*/  IADD3 R110, P3, PT, R2, R3, RZ ;  /* 0x00000003026e7210 */ /* 0x000fc40007f7e0ff */
[----:B------:R-:W-:Y:S02]  /*d460*/  FSEL R217, R217, -INF , P2 ;  /* 0xff800000d9d97808 */ /* 0x000fe40001000000 */
[----:B------:R-:W-:Y:S01]  /*d470*/  FMNMX3 R5, R5, R218, R216, !PT ;  /* 0x000000da05057276 */ /* 0x000fe200078000d8 */
[----:B------:R-:W-:Y:S01]  /*d480*/  IMAD R4, R103, 0x2, R2 ;  /* 0x0000000267047824 */ /* 0x000fe200078e0202 */
[----:B------:R-:W-:Y:S02]  /*d490*/  LEA.HI.X.SX32 R111, R2, R0, 0x1, P3 ;  /* 0x00000000026f7211 */ /* 0x000fe400018f0eff */
[----:B------:R-:W-:-:S05]  /*d4a0*/  FMNMX3 R2, R5, -INF , R217, !PT ;  /* 0xff80000005027876 */ /* 0x000fca00078000d9 */
[----:B------:R-:W-:Y:S01]  /*d4b0*/  FADD R6, R6, -R2 ;  /* 0x8000000206067221 */ /* 0x000fe20000000000 */
[-C--:B------:R-:W-:Y:S01]  /*d4c0*/  IADD3 R108, P2, PT, R4, R3.reuse, RZ ;  /* 0x00000003046c7210 */ /* 0x080fe20007f5e0ff */
[----:B------:R-:W-:Y:S02]  /*d4d0*/  IMAD R5, R104, 0x2, R4 ;  /* 0x0000000268057824 */ /* 0x000fe400078e0204 */
[--C-:B------:R-:W-:Y:S01]  /*d4e0*/  FADD R7, R7, -R2.reuse ;  /* 0x8000000207077221 */ /* 0x100fe20000000000 */
[----:B------:R-:W-:Y:S01]  /*d4f0*/  FMUL R6, R6, 1.4426950216293334961 ;  /* 0x3fb8aa3b06067820 */ /* 0x000fe20000400000 */
[----:B------:R-:W-:Y:S01]  /*d500*/  LEA.HI.X.SX32 R109, R4, R0, 0x1, P2 ;  /* 0x00000000046d7211 */ /* 0x000fe200010f0eff */
[----:B------:R-:W-:Y:S02]  /*d510*/  IMAD R4, R106, 0x2, R5 ;  /* 0x000000026a047824 */ /* 0x000fe400078e0205 */
[----:B------:R-:W-:Y:S01]  /*d520*/  FMUL R7, R7, 1.4426950216293334961 ;  /* 0x3fb8aa3b07077820 */ /* 0x000fe20000400000 */
[----:B------:R0:W-:Y:S01]  /*d530*/  MUFU.EX2 R117, R6 ;  /* 0x0000000600757308 */ /* 0x0001e20000000800 */
[-C--:B------:R-:W-:Y:S01]  /*d540*/  IADD3 R94, P2, PT, R5, R3.reuse, RZ ;  /* 0x00000003055e7210 */ /* 0x080fe20007f5e0ff */
[----:B------:R-:W-:Y:S01]  /*d550*/  FADD R8, R8, -R2 ;  /* 0x8000000208087221 */ /* 0x000fe20000000000 */
[----:B------:R-:W-:Y:S01]  /*d560*/  IADD3 R84, P3, PT, R4, R3, RZ ;  /* 0x0000000304547210 */ /* 0x000fe20007f7e0ff */
[----:B0-----:R-:W0:Y:S04]  /*d570*/  LDC R6, c[0x0][0x3d8] ;  /* 0x0000f600ff067b82 */ /* 0x001e280000000800 */
[----:B------:R1:W-:Y:S01]  /*d580*/  MUFU.EX2 R116, R7 ;  /* 0x0000000700747308 */ /* 0x0003e20000000800 */
[----:B------:R-:W-:-:S02]  /*d590*/  PRMT R39, RZ, 0x7610, R39 ;  /* 0x00007610ff277816 */ /* 0x000fc40000000027 */
[-C--:B------:R-:W-:Y:S01]  /*d5a0*/  LEA.HI.X.SX32 R95, R5, R0.reuse, 0x1, P2 ;  /* 0x00000000055f7211 */ /* 0x080fe200010f0eff */
[----:B------:R-:W-:Y:S01]  /*d5b0*/  FMUL R8, R8, 1.4426950216293334961 ;  /* 0x3fb8aa3b08087820 */ /* 0x000fe20000400000 */
[----:B------:R-:W-:Y:S01]  /*d5c0*/  LEA.HI.X.SX32 R85, R4, R0, 0x1, P3 ;  /* 0x0000000004557211 */ /* 0x000fe200018f0eff */
[----:B-1----:R-:W1:Y:S01]  /*d5d0*/  LDC R7, c[0x0][0x3d8] ;  /* 0x0000f600ff077b82 */ /* 0x002e620000000800 */
[----:B------:R-:W-:Y:S01]  /*d5e0*/  IMAD R4, R25, 0x2, R4 ;  /* 0x0000000219047824 */ /* 0x000fe200078e0204 */
[----:B------:R-:W-:Y:S01]  /*d5f0*/  STL.64 [R1+0x4a8], R110 ;  /* 0x0004a86e01007387 */ /* 0x000fe20000100a00 */
[----:B------:R-:W-:-:S03]  /*d600*/  PRMT R38, RZ, 0x7610, R38 ;  /* 0x00007610ff267816 */ /* 0x000fc60000000026 */
[----:B------:R-:W-:Y:S01]  /*d610*/  STL.64 [R1+0x4a0], R108 ;  /* 0x0004a06c01007387 */ /* 0x000fe20000100a00 */
[----:B------:R-:W-:Y:S01]  /*d620*/  IMAD R5, R26, 0x2, R4 ;  /* 0x000000021a057824 */ /* 0x000fe200078e0204 */
[----:B------:R2:W-:Y:S02]  /*d630*/  MUFU.EX2 R115, R8 ;  /* 0x0000000800737308 */ /* 0x0005e40000000800 */
[----:B------:R-:W-:Y:S04]  /*d640*/  STL.64 [R1+0x498], R94 ;  /* 0x0004985e01007387 */ /* 0x000fe80000100a00 */
[----:B------:R3:W-:Y:S01]  /*d650*/  STL.64 [R1+0x490], R84 ;  /* 0x0004905401007387 */ /* 0x0007e20000100a00 */
[----:B------:R-:W-:Y:S01]  /*d660*/  PRMT R37, RZ, 0x7610, R37 ;  /* 0x00007610ff257816 */ /* 0x000fe20000000025 */
[----:B--2---:R-:W2:Y:S02]  /*d670*/  LDC R8, c[0x0][0x3d8] ;  /* 0x0000f600ff087b82 */ /* 0x004ea40000000800 */
[----:B------:R3:W4:Y:S01]  /*d680*/  @P0 LDG.E.U8 R39, desc[UR24][R84.64] ;  /* 0x0000001854270981 */ /* 0x000722000c1e1100 */
[----:B------:R-:W-:-:S03]  /*d690*/  FADD R9, R9, -R2 ;  /* 0x8000000209097221 */ /* 0x000fc60000000000 */
[----:B------:R0:W4:Y:S01]  /*d6a0*/  @P0 LDG.E.U8 R38, desc[UR24][R94.64] ;  /* 0x000000185e260981 */ /* 0x000122000c1e1100 */
[----:B---3--:R-:W-:-:S04]  /*d6b0*/  IADD3 R84, P2, PT, R4, R3, RZ ;  /* 0x0000000304547210 */ /* 0x008fc80007f5e0ff */
[-C--:B------:R-:W-:Y:S01]  /*d6c0*/  LEA.HI.X.SX32 R85, R4, R0.reuse, 0x1, P2 ;  /* 0x0000000004557211 */ /* 0x080fe200010f0eff */
[----:B------:R-:W-:Y:S01]  /*d6d0*/  IMAD R4, R27, 0x4, R5 ;  /* 0x000000041b047824 */ /* 0x000fe200078e0205 */
[-C--:B0-----:R-:W-:Y:S01]  /*d6e0*/  IADD3 R94, P2, PT, R5, R3.reuse, RZ ;  /* 0x00000003055e7210 */ /* 0x081fe20007f5e0ff */
[----:B------:R-:W-:Y:S02]  /*d6f0*/  FMUL R9, R9, 1.4426950216293334961 ;  /* 0x3fb8aa3b09097820 */ /* 0x000fe40000400000 */
[----:B------:R0:W-:Y:S01]  /*d700*/  STL.64 [R1+0x488], R84 ;  /* 0x0004885401007387 */ /* 0x0001e20000100a00 */
[----:B------:R-:W-:Y:S01]  /*d710*/  LEA.HI.X.SX32 R95, R5, R0, 0x1, P2 ;  /* 0x00000000055f7211 */ /* 0x000fe200010f0eff */
[----:B------:R-:W-:Y:S02]  /*d720*/  IMAD R5, R6, 0x2, R4 ;  /* 0x0000000206057824 */ /* 0x000fe400078e0204 */
[----:B------:R0:W3:Y:S01]  /*d730*/  @P0 LDG.E.U8 R37, desc[UR24][R84.64] ;  /* 0x0000001854250981 */ /* 0x0000e2000c1e1100 */
[----:B------:R-:W5:Y:S01]  /*d740*/  LDC R6, c[0x0][0x3d8] ;  /* 0x0000f600ff067b82 */ /* 0x000f620000000800 */
[----:B------:R-:W-:Y:S01]  /*d750*/  PRMT R35, RZ, 0x7610, R35 ;  /* 0x00007610ff237816 */ /* 0x000fe20000000023 */
[----:B------:R1:W-:Y:S01]  /*d760*/  MUFU.EX2 R114, R9 ;  /* 0x0000000900727308 */ /* 0x0003e20000000800 */
[----:B0-----:R-:W-:-:S05]  /*d770*/  IADD3 R84, P2, PT, R4, R3, RZ ;  /* 0x0000000304547210 */ /* 0x001fca0007f5e0ff */
[----:B-1----:R-:W0:Y:S01]  /*d780*/  LDC R9, c[0x0][0x3d8] ;  /* 0x0000f600ff097b82 */ /* 0x002e220000000800 */
[----:B------:R-:W-:Y:S01]  /*d790*/  LEA.HI.X.SX32 R85, R4, R0, 0x1, P2 ;  /* 0x0000000004557211 */ /* 0x000fe200010f0eff */
[----:B------:R-:W-:Y:S01]  /*d7a0*/  IMAD R4, R7, 0x2, R5 ;  /* 0x0000000207047824 */ /* 0x000fe200078e0205 */
[----:B------:R-:W-:Y:S01]  /*d7b0*/  STL.64 [R1+0x480], R94 ;  /* 0x0004805e01007387 */ /* 0x000fe20000100a00 */
[----:B------:R-:W-:-:S03]  /*d7c0*/  PRMT R36, RZ, 0x7610, R36 ;  /* 0x00007610ff247816 */ /* 0x000fc60000000024 */
[----:B------:R1:W-:Y:S01]  /*d7d0*/  STL.64 [R1+0x470], R84 ;  /* 0x0004705401007387 */ /* 0x0003e20000100a00 */
[----:B------:R-:W0:Y:S03]  /*d7e0*/  LDC R7, c[0x0][0x3d8] ;  /* 0x0000f600ff077b82 */ /* 0x000e260000000800 */
[----:B------:R1:W3:Y:S01]  /*d7f0*/  @P0 LDG.E.U8 R35, desc[UR24][R84.64] ;  /* 0x0000001854230981 */ /* 0x0002e2000c1e1100 */
[--C-:B------:R-:W-:Y:S01]  /*d800*/  FADD R10, R10, -R2.reuse ;  /* 0x800000020a0a7221 */ /* 0x100fe20000000000 */
[----:B------:R-:W-:Y:S02]  /*d810*/  FADD R11, R11, -R2 ;  /* 0x800000020b0b7221 */ /* 0x000fe40000000000 */
[----:B------:R2:W3:Y:S01]  /*d820*/  @P0 LDG.E.U8 R36, desc[UR24][R94.64] ;  /* 0x000000185e240981 */ /* 0x0004e2000c1e1100 */
[----:B-1----:R-:W-:-:S04]  /*d830*/  IADD3 R84, P3, PT, R4, R3, RZ ;  /* 0x0000000304547210 */ /* 0x002fc80007f7e0ff */
[-C--:B------:R-:W-:Y:S01]  /*d840*/  LEA.HI.X.SX32 R85, R4, R0.reuse, 0x1, P3 ;  /* 0x0000000004557211 */ /* 0x080fe200018f0eff */
[----:B--2---:R-:W-:Y:S02]  /*d850*/  IMAD R4, R8, 0x2, R4 ;  /* 0x0000000208047824 */ /* 0x004fe400078e0204 */
[----:B------:R-:W1:Y:S01]  /*d860*/  LDC R8, c[0x0][0x3d8] ;  /* 0x0000f600ff087b82 */ /* 0x000e620000000800 */
[----:B------:R-:W-:Y:S01]  /*d870*/  IADD3 R94, P2, PT, R5, R3, RZ ;  /* 0x00000003055e7210 */ /* 0x000fe20007f5e0ff */
[----:B------:R-:W-:Y:S01]  /*d880*/  FMUL R10, R10, 1.4426950216293334961 ;  /* 0x3fb8aa3b0a0a7820 */ /* 0x000fe20000400000 */
[----:B------:R-:W-:Y:S01]  /*d890*/  PRMT R33, RZ, 0x7610, R33 ;  /* 0x00007610ff217816 */ /* 0x000fe20000000021 */
[----:B------:R-:W-:Y:S01]  /*d8a0*/  FMUL R11, R11, 1.4426950216293334961 ;  /* 0x3fb8aa3b0b0b7820 */ /* 0x000fe20000400000 */
[----:B------:R-:W-:Y:S01]  /*d8b0*/  LEA.HI.X.SX32 R95, R5, R0, 0x1, P2 ;  /* 0x00000000055f7211 */ /* 0x000fe200010f0eff */
[----:B------:R2:W-:Y:S01]  /*d8c0*/  MUFU.EX2 R113, R10 ;  /* 0x0000000a00717308 */ /* 0x0005e20000000800 */
[----:B-----5:R-:W-:-:S02]  /*d8d0*/  IMAD R5, R6, 0x2, R4 ;  /* 0x0000000206057824 */ /* 0x020fc400078e0204 */
[----:B------:R-:W5:Y:S01]  /*d8e0*/  LDC R6, c[0x0][0x3d8] ;  /* 0x0000f600ff067b82 */ /* 0x000f620000000800 */
[----:B------:R-:W-:Y:S01]  /*d8f0*/  STL.64 [R1+0x468], R94 ;  /* 0x0004685e01007387 */ /* 0x000fe20000100a00 */
[----:B------:R-:W-:-:S03]  /*d900*/  PRMT R32, RZ, 0x7610, R32 ;  /* 0x00007610ff207816 */ /* 0x000fc60000000020 */
[----:B------:R0:W3:Y:S01]  /*d910*/  @P0 LDG.E.U8 R33, desc[UR24][R84.64] ;  /* 0x0000001854210981 */ /* 0x0000e2000c1e1100 */
[C---:B--2---:R-:W-:Y:S01]  /*d920*/  IADD3 R10, P2, PT, R4.reuse, R3, RZ ;  /* 0x00000003040a7210 */ /* 0x044fe20007f5e0ff */
[----:B------:R2:W-:Y:S02]  /*d930*/  MUFU.EX2 R112, R11 ;  /* 0x0000000b00707308 */ /* 0x0005e40000000800 */
[----:B------:R0:W-:Y:S01]  /*d940*/  STL.64 [R1+0x460], R84 ;  /* 0x0004605401007387 */ /* 0x0001e20000100a00 */
[----:B--2---:R-:W-:Y:S01]  /*d950*/  LEA.HI.X.SX32 R11, R4, R0, 0x1, P2 ;  /* 0x00000000040b7211 */ /* 0x004fe200010f0eff */
[----:B0-----:R-:W-:Y:S02]  /*d960*/  IMAD R4, R9, 0x2, R5 ;  /* 0x0000000209047824 */ /* 0x001fe400078e0205 */
[----:B------:R-:W-:Y:S01]  /*d970*/  FADD R12, R12, -R2 ;  /* 0x800000020c0c7221 */ /* 0x000fe20000000000 */
[----:B------:R-:W-:Y:S02]  /*d980*/  PRMT R30, RZ, 0x7610, R30 ;  /* 0x00007610ff1e7816 */ /* 0x000fe4000000001e */
[----:B------:R-:W-:-:S02]  /*d990*/  PRMT R41, RZ, 0x7610, R41 ;  /* 0x00007610ff297816 */ /* 0x000fc40000000029 */
[----:B------:R-:W-:Y:S01]  /*d9a0*/  IADD3 R84, P2, PT, R5, R3, RZ ;  /* 0x0000000305547210 */ /* 0x000fe20007f5e0ff */
[----:B------:R0:W-:Y:S01]  /*d9b0*/  STL.64 [R1+0x458], R10 ;  /* 0x0004580a01007387 */ /* 0x0001e20000100a00 */
[----:B------:R-:W-:Y:S01]  /*d9c0*/  FADD R14, R14, -R2 ;  /* 0x800000020e0e7221 */ /* 0x000fe20000000000 */
[----:B------:R-:W-:Y:S01]  /*d9d0*/  PRMT R40, RZ, 0x7610, R40 ;  /* 0x00007610ff287816 */ /* 0x000fe20000000028 */
[----:B------:R-:W-:Y:S01]  /*d9e0*/  FADD R15, R15, -R2 ;  /* 0x800000020f0f7221 */ /* 0x000fe20000000000 */
[----:B------:R0:W2:Y:S01]  /*d9f0*/  @P0 LDG.E.U8 R32, desc[UR24][R10.64] ;  /* 0x000000180a200981 */ /* 0x0000a2000c1e1100 */
[----:B------:R-:W-:Y:S01]  /*da00*/  LEA.HI.X.SX32 R85, R5, R0, 0x1, P2 ;  /* 0x0000000005557211 */ /* 0x000fe200010f0eff */
[----:B------:R-:W-:Y:S02]  /*da10*/  IMAD R5, R7, 0x2, R4 ;  /* 0x0000000207057824 */ /* 0x000fe400078e0204 */
[----:B------:R-:W-:Y:S01]  /*da20*/  FMUL R12, R12, 1.4426950216293334961 ;  /* 0x3fb8aa3b0c0c7820 */ /* 0x000fe20000400000 */
[----:B------:R-:W5:Y:S01]  /*da30*/  LDC R7, c[0x0][0x3d8] ;  /* 0x0000f600ff077b82 */ /* 0x000f620000000800 */
[----:B------:R1:W2:Y:S01]  /*da40*/  @P0 LDG.E.U8 R41, desc[UR24][R110.64] ;  /* 0x000000186e290981 */ /* 0x0002a2000c1e1100 */
[----:B------:R-:W-:-:S03]  /*da50*/  FMUL R14, R14, 1.4426950216293334961 ;  /* 0x3fb8aa3b0e0e7820 */ /* 0x000fc60000400000 */
[----:B------:R-:W2:Y:S01]  /*da60*/  @P0 LDG.E.U8 R40, desc[UR24][R108.64] ;  /* 0x000000186c280981 */ /* 0x000ea2000c1e1100 */
[CC--:B0-----:R-:W-:Y:S02]  /*da70*/  IADD3 R10, P2, PT, R4.reuse, R3.reuse, RZ ;  /* 0x00000003040a7210 */ /* 0x0c1fe40007f5e0ff */
[----:B------:R-:W-:Y:S01]  /*da80*/  PRMT R28, RZ, 0x7610, R28 ;  /* 0x00007610ff1c7816 */ /* 0x000fe2000000001c */
[----:B------:R-:W0:Y:S01]  /*da90*/  LDC R9, c[0x0][0x3d8] ;  /* 0x0000f600ff097b82 */ /* 0x000e220000000800 */
[----:B------:R-:W-:Y:S01]  /*daa0*/  LEA.HI.X.SX32 R11, R4, R0, 0x1, P2 ;  /* 0x00000000040b7211 */ /* 0x000fe200010f0eff */
[----:B-1----:R-:W-:Y:S01]  /*dab0*/  IMAD R4, R8, 0x4, R5 ;  /* 0x0000000408047824 */ /* 0x002fe200078e0205 */
[----:B------:R-:W-:Y:S01]  /*dac0*/  STL.64 [R1+0x450], R84 ;  /* 0x0004505401007387 */ /* 0x000fe20000100a00 */
[----:B------:R1:W-:Y:S03]  /*dad0*/  MUFU.EX2 R110, R12 ;  /* 0x0000000c006e7308 */ /* 0x0003e60000000800 */
[----:B------:R1:W-:Y:S01]  /*dae0*/  STL.64 [R1+0x448], R10 ;  /* 0x0004480a01007387 */ /* 0x0003e20000100a00 */
[----:B------:R-:W-:Y:S01]  /*daf0*/  FMUL R15, R15, 1.4426950216293334961 ;  /* 0x3fb8aa3b0f0f7820 */ /* 0x000fe20000400000 */
[----:B------:R-:W0:Y:S02]  /*db00*/  LDC R8, c[0x0][0x3d8] ;  /* 0x0000f600ff087b82 */ /* 0x000e240000000800 */
[----:B------:R1:W2:Y:S06]  /*db10*/  @P0 LDG.E.U8 R30, desc[UR24][R10.64] ;  /* 0x000000180a1e0981 */ /* 0x0002ac000c1e1100 */
[----:B-1----:R-:W1:Y:S01]  /*db20*/  LDC R12, c[0x0][0x3d8] ;  /* 0x0000f600ff0c7b82 */ /* 0x002e620000000800 */
[----:B------:R-:W-:-:S04]  /*db30*/  IADD3 R10, P3, PT, R4, R3, RZ ;  /* 0x00000003040a7210 */ /* 0x000fc80007f7e0ff */
[----:B------:R-:W-:Y:S01]  /*db40*/  LEA.HI.X.SX32 R11, R4, R0, 0x1, P3 ;  /* 0x00000000040b7211 */ /* 0x000fe200018f0eff */
[----:B-----5:R-:W-:Y:S02]  /*db50*/  IMAD R4, R6, 0x2, R4 ;  /* 0x0000000206047824 */ /* 0x020fe400078e0204 */
[----:B------:R-:W5:Y:S01]  /*db60*/  LDC R6, c[0x0][0x3d8] ;  /* 0x0000f600ff067b82 */ /* 0x000f620000000800 */
[----:B------:R0:W-:Y:S01]  /*db70*/  MUFU.EX2 R109, R14 ;  /* 0x0000000e006d7308 */ /* 0x0001e20000000800 */
[----:B------:R-:W-:-:S06]  /*db80*/  PRMT R29, RZ, 0x7610, R29 ;  /* 0x00007610ff1d7816 */ /* 0x000fcc000000001d */
[----:B------:R-:W2:Y:S01]  /*db90*/  @P0 LDG.E.U8 R29, desc[UR24][R10.64] ;  /* 0x000000180a1d0981 */ /* 0x000ea2000c1e1100 */
[C---:B0-----:R-:W-:Y:S01]  /*dba0*/  IADD3 R14, P2, PT, R5.reuse, R3, RZ ;  /* 0x00000003050e7210 */ /* 0x041fe20007f5e0ff */
[----:B------:R0:W-:Y:S03]  /*dbb0*/  MUFU.EX2 R106, R15 ;  /* 0x0000000f006a7308 */ /* 0x0001e60000000800 */
[----:B0-----:R-:W-:Y:S01]  /*dbc0*/  LEA.HI.X.SX32 R15, R5, R0, 0x1, P2 ;  /* 0x00000000050f7211 */ /* 0x001fe200010f0eff */
[----:B------:R-:W-:Y:S02]  /*dbd0*/  IMAD R5, R7, 0x2, R4 ;  /* 0x0000000207057824 */ /* 0x000fe400078e0204 */
[----:B------:R-:W0:Y:S02]  /*dbe0*/  LDC R7, c[0x0][0x3d8] ;  /* 0x0000f600ff077b82 */ /* 0x000e240000000800 */
[----:B------:R1:W-:Y:S04]  /*dbf0*/  STL.64 [R1+0x440], R14 ;  /* 0x0004400e01007387 */ /* 0x0003e80000100a00 */
[----:B------:R1:W2:Y:S02]  /*dc00*/  @P0 LDG.E.U8 R28, desc[UR24][R14.64] ;  /* 0x000000180e1c0981 */ /* 0x0002a4000c1e1100 */
[----:B-1----:R-:W-:-:S02]  /*dc10*/  IMAD R12, R12, 0x2, R5 ;  /* 0x000000020c0c7824 */ /* 0x002fc400078e0205 */
[----:B------:R1:W-:Y:S01]  /*dc20*/  STL.64 [R1+0x430], R10 ;  /* 0x0004300a01007387 */ /* 0x0003e20000100a00 */
[----:B------:R-:W-:-:S04]  /*dc30*/  IADD3 R14, P2, PT, R4, R3, RZ ;  /* 0x00000003040e7210 */ /* 0x000fc80007f5e0ff */
[-C--:B------:R-:W-:Y:S02]  /*dc40*/  LEA.HI.X.SX32 R15, R4, R0.reuse, 0x1, P2 ;  /* 0x00000000040f7211 */ /* 0x080fe400010f0eff */
[CC--:B-1----:R-:W-:Y:S02]  /*dc50*/  IADD3 R10, P2, PT, R5.reuse, R3.reuse, RZ ;  /* 0x00000003050a7210 */ /* 0x0c2fe40007f5e0ff */
[----:B------:R-:W-:Y:S02]  /*dc60*/  PRMT R27, RZ, 0x7610, R27 ;  /* 0x00007610ff1b7816 */ /* 0x000fe4000000001b */
[-C--:B------:R-:W-:Y:S01]  /*dc70*/  LEA.HI.X.SX32 R11, R5, R0.reuse, 0x1, P2 ;  /* 0x00000000050b7211 */ /* 0x080fe200010f0eff */
[----:B-----5:R-:W-:Y:S01]  /*dc80*/  IMAD R5, R6, 0x2, R12 ;  /* 0x0000000206057824 */ /* 0x020fe200078e020c */
[----:B------:R-:W-:Y:S01]  /*dc90*/  PRMT R26, RZ, 0x7610, R26 ;  /* 0x00007610ff1a7816 */ /* 0x000fe2000000001a */
[----:B------:R-:W-:Y:S01]  /*dca0*/  FADD R24, R24, -R2 ;  /* 0x8000000218187221 */ /* 0x000fe20000000000 */
[----:B------:R-:W-:Y:S01]  /*dcb0*/  PRMT R34, RZ, 0x7610, R34 ;  /* 0x00007610ff227816 */ /* 0x000fe20000000022 */
[----:B------:R-:W-:Y:S01]  /*dcc0*/  IMAD R4, R8, 0x2, R5 ;  /* 0x0000000208047824 */ /* 0x000fe200078e0205 */
[----:B------:R1:W-:Y:S01]  /*dcd0*/  STL.64 [R1+0x428], R14 ;  /* 0x0004280e01007387 */ /* 0x0003e20000100a00 */
[----:B------:R-:W-:Y:S01]  /*dce0*/  FMUL R24, R24, 1.4426950216293334961 ;  /* 0x3fb8aa3b18187820 */ /* 0x000fe20000400000 */
[----:B------:R-:W5:Y:S02]  /*dcf0*/  LDC R6, c[0x0][0x3d8] ;  /* 0x0000f600ff067b82 */ /* 0x000f640000000800 */
[----:B------:R1:W2:Y:S04]  /*dd00*/  @P0 LDG.E.U8 R27, desc[UR24][R14.64] ;  /* 0x000000180e1b0981 */ /* 0x0002a8000c1e1100 */
[----:B------:R0:W-:Y:S01]  /*dd10*/  STL.64 [R1+0x420], R10 ;  /* 0x0004200a01007387 */ /* 0x0001e20000100a00 */
[--C-:B------:R-:W-:Y:S01]  /*dd20*/  FADD R16, R16, -R2.reuse ;  /* 0x8000000210107221 */ /* 0x100fe20000000000 */
[--C-:B------:R-:W-:Y:S01]  /*dd30*/  FADD R17, R17, -R2.reuse ;  /* 0x8000000211117221 */ /* 0x100fe20000000000 */
[--C-:B------:R-:W-:Y:S01]  /*dd40*/  FADD R13, R13, -R2.reuse ;  /* 0x800000020d0d7221 */ /* 0x100fe20000000000 */
[----:B------:R0:W2:Y:S01]  /*dd50*/  @P0 LDG.E.U8 R26, desc[UR24][R10.64] ;  /* 0x000000180a1a0981 */ /* 0x0000a2000c1e1100 */
[----:B------:R-:W-:Y:S01]  /*dd60*/  PRMT R25, RZ, 0x7610, R25 ;  /* 0x00007610ff197816 */ /* 0x000fe20000000019 */
[----:B------:R-:W-:Y:S01]  /*dd70*/  FADD R23, R23, -R2 ;  /* 0x8000000217177221 */ /* 0x000fe20000000000 */
[C---:B-1----:R-:W-:Y:S01]  /*dd80*/  IADD3 R14, P2, PT, R5.reuse, R3, RZ ;  /* 0x00000003050e7210 */ /* 0x042fe20007f5e0ff */
[----:B------:R1:W2:Y:S01]  /*dd90*/  @P0 LDG.E.U8 R34, desc[UR24][R94.64] ;  /* 0x000000185e220981 */ /* 0x0002a2000c1e1100 */
[----:B------:R-:W4:Y:S02]  /*dda0*/  LDC R8, c[0x0][0x3d8] ;  /* 0x0000f600ff087b82 */ /* 0x000f240000000800 */
[----:B------:R-:W-:-:S02]  /*ddb0*/  LEA.HI.X.SX32 R15, R5, R0, 0x1, P2 ;  /* 0x00000000050f7211 */ /* 0x000fc400010f0eff */
[----:B0-----:R-:W-:Y:S01]  /*ddc0*/  IADD3 R10, P3, PT, R4, R3, RZ ;  /* 0x00000003040a7210 */ /* 0x001fe20007f7e0ff */
[----:B------:R-:W-:Y:S01]  /*ddd0*/  FMUL R16, R16, 1.4426950216293334961 ;  /* 0x3fb8aa3b10107820 */ /* 0x000fe20000400000 */
[----:B------:R-:W-:Y:S01]  /*dde0*/  FMUL R17, R17, 1.4426950216293334961 ;  /* 0x3fb8aa3b11117820 */ /* 0x000fe20000400000 */
[----:B------:R-:W-:Y:S01]  /*ddf0*/  FMUL R13, R13, 1.4426950216293334961 ;  /* 0x3fb8aa3b0d0d7820 */ /* 0x000fe20000400000 */
[----:B-1----:R0:W-:Y:S01]  /*de00*/  MUFU.EX2 R95, R24 ;  /* 0x00000018005f7308 */ /* 0x0021e20000000800 */
[----:B------:R-:W-:Y:S01]  /*de10*/  LEA.HI.X.SX32 R11, R4, R0, 0x1, P3 ;  /* 0x00000000040b7211 */ /* 0x000fe200018f0eff */
[----:B------:R-:W-:Y:S02]  /*de20*/  IMAD R4, R7, 0x2, R4 ;  /* 0x0000000207047824 */ /* 0x000fe400078e0204 */
[----:B------:R-:W-:Y:S01]  /*de30*/  FMUL R23, R23, 1.4426950216293334961 ;  /* 0x3fb8aa3b17177820 */ /* 0x000fe20000400000 */
[----:B------:R-:W1:Y:S01]  /*de40*/  LDC R7, c[0x0][0x3d8] ;  /* 0x0000f600ff077b82 */ /* 0x000e620000000800 */
[----:B------:R-:W2:Y:S01]  /*de50*/  @P0 LDG.E.U8 R25, desc[UR24][R14.64] ;  /* 0x000000180e190981 */ /* 0x000ea2000c1e1100 */
[----:B0-----:R-:W-:-:S03]  /*de60*/  PRMT R24, RZ, 0x7610, R24 ;  /* 0x00007610ff187816 */ /* 0x001fc60000000018 */
[----:B------:R-:W-:Y:S04]  /*de70*/  STL.64 [R1+0x410], R14 ;  /* 0x0004100e01007387 */ /* 0x000fe80000100a00 */
[----:B------:R0:W-:Y:S04]  /*de80*/  STL.64 [R1+0x408], R10 ;  /* 0x0004080a01007387 */ /* 0x0001e80000100a00 */
[----:B------:R0:W2:Y:S01]  /*de90*/  @P0 LDG.E.U8 R24, desc[UR24][R10.64] ;  /* 0x000000180a180981 */ /* 0x0000a2000c1e1100 */
[----:B------:R0:W-:Y:S01]  /*dea0*/  MUFU.EX2 R105, R16 ;  /* 0x0000001000697308 */ /* 0x0001e20000000800 */
[----:B------:R-:W-:-:S02]  /*deb0*/  IMAD R5, R9, 0x4, R4 ;  /* 0x0000000409057824 */ /* 0x000fc400078e0204 */
[----:B------:R-:W-:Y:S01]  /*dec0*/  FADD R22, R22, -R2 ;  /* 0x8000000216167221 */ /* 0x000fe20000000000 */
[----:B------:R-:W4:Y:S08]  /*ded0*/  LDC R9, c[0x0][0x3d8] ;  /* 0x0000f600ff097b82 */ /* 0x000f300000000800 */
[----:B0-----:R-:W0:Y:S01]  /*dee0*/  LDC R10, c[0x0][0x3d8] ;  /* 0x0000f600ff0a7b82 */ /* 0x001e220000000800 */
[CC--:B------:R-:W-:Y:S01]  /*def0*/  IADD3 R16, P2, PT, R4.reuse, R3.reuse, RZ ;  /* 0x0000000304107210 */ /* 0x0c0fe20007f5e0ff */
[----:B------:R5:W-:Y:S06]  /*df00*/  MUFU.EX2 R108, R17 ;  /* 0x00000011006c7308 */ /* 0x000bec0000000800 */
[----:B------:R-:W4:Y:S01]  /*df10*/  LDC R11, c[0x0][0x3d8] ;  /* 0x0000f600ff0b7b82 */ /* 0x000f220000000800 */
[----:B-----5:R-:W-:Y:S01]  /*df20*/  LEA.HI.X.SX32 R17, R4, R0, 0x1, P2 ;  /* 0x0000000004117211 */ /* 0x020fe200010f0eff */
[----:B------:R5:W-:Y:S01]  /*df30*/  MUFU.EX2 R111, R13 ;  /* 0x0000000d006f7308 */ /* 0x000be20000000800 */
[----:B------:R-:W-:Y:S01]  /*df40*/  IADD3 R14, P2, PT, R5, R3, RZ ;  /* 0x00000003050e7210 */ /* 0x000fe20007f5e0ff */
[----:B------:R-:W-:-:S03]  /*df50*/  FMUL R22, R22, 1.4426950216293334961 ;  /* 0x3fb8aa3b16167820 */ /* 0x000fc60000400000 */
[----:B------:R-:W-:-:S03]  /*df60*/  LEA.HI.X.SX32 R15, R5, R0, 0x1, P2 ;  /* 0x00000000050f7211 */ /* 0x000fc600010f0eff */
[----:B------:R1:W-:Y:S01]  /*df70*/  MUFU.EX2 R103, R23 ;  /* 0x0000001700677308 */ /* 0x0003e20000000800 */
[----:B-----5:R-:W5:Y:S01]  /*df80*/  LDC R13, c[0x0][0x3d8] ;  /* 0x0000f600ff0d7b82 */ /* 0x020f620000000800 */
[----:B------:R-:W-:Y:S01]  /*df90*/  IMAD R5, R6, 0x2, R5 ;  /* 0x0000000206057824 */ /* 0x000fe200078e0205 */
[----:B------:R-:W-:Y:S01]  /*dfa0*/  STL.64 [R1+0x400], R16 ;  /* 0x0004001001007387 */ /* 0x000fe20000100a00 */
[----:B-1----:R-:W-:-:S03]  /*dfb0*/  PRMT R23, RZ, 0x7610, R23 ;  /* 0x00007610ff177816 */ /* 0x002fc60000000017 */
[----:B------:R1:W-:Y:S01]  /*dfc0*/  STL.64 [R1+0x3f0], R14 ;  /* 0x0003f00e01007387 */ /* 0x0003e20000100a00 */
[----:B------:R0:W-:Y:S01]  /*dfd0*/  MUFU.EX2 R104, R22 ;  /* 0x0000001600687308 */ /* 0x0001e20000000800 */
[----:B------:R-:W-:Y:S02]  /*dfe0*/  IMAD R7, R7, 0x2, R5 ;  /* 0x0000000207077824 */ /* 0x000fe400078e0205 */
[----:B------:R1:W2:Y:S02]  /*dff0*/  @P0 LDG.E.U8 R23, desc[UR24][R14.64] ;  /* 0x000000180e170981 */ /* 0x0002a4000c1e1100 */
[----:B0-----:R-:W-:Y:S01]  /*e000*/  IMAD R10, R10, 0x2, R7 ;  /* 0x000000020a0a7824 */ /* 0x001fe200078e0207 */
[----:B------:R-:W-:Y:S01]  /*e010*/  PRMT R22, RZ, 0x7610, R22 ;  /* 0x00007610ff167816 */ /* 0x000fe20000000016 */
[----:B-1----:R-:W0:Y:S05]  /*e020*/  LDC R14, c[0x0][0x3d8] ;  /* 0x0000f600ff0e7b82 */ /* 0x002e2a0000000800 */
[----:B------:R1:W2:Y:S01]  /*e030*/  @P0 LDG.E.U8 R22, desc[UR24][R16.64] ;  /* 0x0000001810160981 */ /* 0x0002a2000c1e1100 */
[----:B------:R-:W-:Y:S01]  /*e040*/  PRMT R31, RZ, 0x7610, R31 ;  /* 0x00007610ff1f7816 */ /* 0x000fe2000000001f */
[----:B----4-:R-:W-:Y:S01]  /*e050*/  IMAD R4, R11, 0x2, R10 ;  /* 0x000000020b047824 */ /* 0x010fe200078e020a */
[----:B------:R-:W4:Y:S01]  /*e060*/  LDC R15, c[0x0][0x3d8] ;  /* 0x0000f600ff0f7b82 */ /* 0x000f220000000800 */
[----:B------:R-:W-:-:S02]  /*e070*/  IADD3 R220, P2, PT, R5, R3, RZ ;  /* 0x0000000305dc7210 */ /* 0x000fc40007f5e0ff */
[----:B------:R-:W-:Y:S01]  /*e080*/  IMAD R6, R8, 0x2, R4 ;  /* 0x0000000208067824 */ /* 0x000fe200078e0204 */
[----:B------:R5:W2:Y:S04]  /*e090*/  @P0 LDG.E.U8 R31, desc[UR24][R84.64] ;  /* 0x00000018541f0981 */ /* 0x000aa8000c1e1100 */
[----:B-1----:R-:W1:Y:S01]  /*e0a0*/  LDC R16, c[0x0][0x3d8] ;  /* 0x0000f600ff107b82 */ /* 0x002e620000000800 */
[----:B------:R-:W-:Y:S01]  /*e0b0*/  LEA.HI.X.SX32 R221, R5, R0, 0x1, P2 ;  /* 0x0000000005dd7211 */ /* 0x000fe200010f0eff */
[----:B------:R-:W-:Y:S01]  /*e0c0*/  FADD R21, R21, -R2 ;  /* 0x8000000215157221 */ /* 0x000fe20000000000 */
[----:B-----5:R-:W-:Y:S01]  /*e0d0*/  IMAD R8, R13, 0x2, R6 ;  /* 0x000000020d087824 */ /* 0x020fe200078e0206 */
[----:B------:R-:W-:-:S04]  /*e0e0*/  IADD3 R84, P2, PT, R4, R3, RZ ;  /* 0x0000000304547210 */ /* 0x000fc80007f5e0ff */
[----:B------:R-:W5:Y:S01]  /*e0f0*/  LDC R17, c[0x0][0x3d8] ;  /* 0x0000f600ff117b82 */ /* 0x000f620000000800 */
[----:B------:R-:W-:Y:S01]  /*e100*/  FMUL R21, R21, 1.4426950216293334961 ;  /* 0x3fb8aa3b15157820 */ /* 0x000fe20000400000 */
[----:B------:R-:W-:Y:S01]  /*e110*/  LEA.HI.X.SX32 R85, R4, R0, 0x1, P2 ;  /* 0x0000000004557211 */ /* 0x000fe200010f0eff */
[----:B------:R-:W-:Y:S02]  /*e120*/  IMAD R4, R9, 0x4, R8 ;  /* 0x0000000409047824 */ /* 0x000fe400078e0208 */
[----:B------:R0:W-:Y:S02]  /*e130*/  MUFU.EX2 R99, R21 ;  /* 0x0000001500637308 */ /* 0x0001e40000000800 */
[----:B0-----:R-:W-:Y:S01]  /*e140*/  IMAD R5, R14, 0x2, R4 ;  /* 0x000000020e057824 */ /* 0x001fe200078e0204 */
[----:B------:R-:W0:Y:S01]  /*e150*/  LDC R13, c[0x0][0x3d8] ;  /* 0x0000f600ff0d7b82 */ /* 0x000e220000000800 */
[----:B------:R-:W-:Y:S02]  /*e160*/  PRMT R21, RZ, 0x7610, R21 ;  /* 0x00007610ff157816 */ /* 0x000fe40000000015 */
[----:B----4-:R-:W-:-:S02]  /*e170*/  IMAD R9, R15, 0x2, R5 ;  /* 0x000000020f097824 */ /* 0x010fc400078e0205 */
[--C-:B------:R-:W-:Y:S01]  /*e180*/  FADD R19, R19, -R2.reuse ;  /* 0x8000000213137221 */ /* 0x100fe20000000000 */
[----:B------:R4:W-:Y:S01]  /*e190*/  STL.64 [R1+0x3e8], R220 ;  /* 0x0003e8dc01007387 */ /* 0x0009e20000100a00 */
[----:B------:R-:W-:Y:S01]  /*e1a0*/  FADD R18, R18, -R2 ;  /* 0x8000000212127221 */ /* 0x000fe20000000000 */
[----:B-1----:R-:W-:Y:S01]  /*e1b0*/  IMAD R11, R16, 0x2, R9 ;  /* 0x00000002100b7824 */ /* 0x002fe200078e0209 */
[----:B------:R-:W1:Y:S01]  /*e1c0*/  LDC R14, c[0x0][0x3d8] ;  /* 0x0000f600ff0e7b82 */ /* 0x000e620000000800 */
[----:B------:R4:W2:Y:S01]  /*e1d0*/  @P0 LDG.E.U8 R21, desc[UR24][R220.64] ;  /* 0x00000018dc150981 */ /* 0x0008a2000c1e1100 */
[----:B------:R-:W-:Y:S01]  /*e1e0*/  FMUL R19, R19, 1.4426950216293334961 ;  /* 0x3fb8aa3b13137820 */ /* 0x000fe20000400000 */
[----:B------:R-:W-:Y:S01]  /*e1f0*/  FMUL R18, R18, 1.4426950216293334961 ;  /* 0x3fb8aa3b12127820 */ /* 0x000fe20000400000 */
[C---:B----4-:R-:W-:Y:S02]  /*e200*/  IADD3 R220, P2, PT, R4.reuse, R3, RZ ;  /* 0x0000000304dc7210 */ /* 0x050fe40007f5e0ff */
[----:B------:R4:W0:Y:S02]  /*e210*/  MUFU.EX2 R206, R19 ;  /* 0x0000001300ce7308 */ /* 0x0008240000000800 */
[----:B------:R-:W-:Y:S01]  /*e220*/  LEA.HI.X.SX32 R221, R4, R0, 0x1, P2 ;  /* 0x0000000004dd7211 */ /* 0x000fe200010f0eff */
[----:B-----5:R-:W-:-:S02]  /*e230*/  IMAD R4, R17, 0x2, R11 ;  /* 0x0000000211047824 */ /* 0x020fc400078e020b */
[----:B------:R-:W-:Y:S01]  /*e240*/  FADD R20, R20, -R2 ;  /* 0x8000000214147221 */ /* 0x000fe20000000000 */
[----:B----4-:R-:W-:Y:S02]  /*e250*/  PRMT R19, RZ, 0x7610, R19 ;  /* 0x00007610ff137816 */ /* 0x010fe40000000013 */
[C---:B------:R-:W-:Y:S01]  /*e260*/  IADD3 R222, P2, PT, R4.reuse, R3, RZ ;  /* 0x0000000304de7210 */ /* 0x040fe20007f5e0ff */
[----:B------:R4:W5:Y:S01]  /*e270*/  MUFU.EX2 R107, R18 ;  /* 0x00000012006b7308 */ /* 0x0009620000000800 */
[----:B------:R-:W-:Y:S02]  /*e280*/  STL.64 [R1+0x3d0], R84 ;  /* 0x0003d05401007387 */ /* 0x000fe40000100a00 */
[----:B------:R-:W-:Y:S02]  /*e290*/  LEA.HI.X.SX32 R223, R4, R0, 0x1, P2 ;  /* 0x0000000004df7211 */ /* 0x000fe400010f0eff */
[----:B------:R3:W-:Y:S01]  /*e2a0*/  STL.64 [R1+0x3b0], R220 ;  /* 0x0003b0dc01007387 */ /* 0x0007e20000100a00 */
[----:B------:R-:W-:Y:S01]  /*e2b0*/  FMUL R20, R20, 1.4426950216293334961 ;  /* 0x3fb8aa3b14147820 */ /* 0x000fe20000400000 */
[----:B----4-:R-:W-:-:S02]  /*e2c0*/  PRMT R18, RZ, 0x7610, R18 ;  /* 0x00007610ff127816 */ /* 0x010fc40000000012 */
[----:B------:R3:W4:Y:S01]  /*e2d0*/  @P0 LDG.E.U8 R19, desc[UR24][R220.64] ;  /* 0x00000018dc130981 */ /* 0x000722000c1e1100 */
[----:B------:R-:W-:Y:S01]  /*e2e0*/  PRMT R17, RZ, 0x7610, R17 ;  /* 0x00007610ff117816 */ /* 0x000fe20000000011 */
[----:B------:R5:W1:Y:S01]  /*e2f0*/  MUFU.EX2 R102, R20 ;  /* 0x0000001400667308 */ /* 0x000a620000000800 */
[----:B------:R-:W-:Y:S01]  /*e300*/  FADD R76, R76, -R2 ;  /* 0x800000024c4c7221 */ /* 0x000fe20000000000 */
[----:B------:R1:W-:Y:S01]  /*e310*/  STL.64 [R1+0x390], R222 ;  /* 0x000390de01007387 */ /* 0x0003e20000100a00 */
[----:B0-----:R-:W-:-:S03]  /*e320*/  IMAD R4, R13, 0x2, R4 ;  /* 0x000000020d047824 */ /* 0x001fc600078e0204 */
[----:B------:R1:W2:Y:S01]  /*e330*/  @P0 LDG.E.U8 R18, desc[UR24][R222.64] ;  /* 0x00000018de120981 */ /* 0x0002a2000c1e1100 */
[CC--:B---3--:R-:W-:Y:S02]  /*e340*/  IADD3 R220, P2, PT, R6.reuse, R3.reuse, RZ ;  /* 0x0000000306dc7210 */ /* 0x0c8fe40007f5e0ff */
[----:B-----5:R-:W-:Y:S02]  /*e350*/  PRMT R20, RZ, 0x7610, R20 ;  /* 0x00007610ff147816 */ /* 0x020fe40000000014 */
[-C--:B------:R-:W-:Y:S02]  /*e360*/  LEA.HI.X.SX32 R221, R6, R0.reuse, 0x1, P2 ;  /* 0x0000000006dd7211 */ /* 0x080fe400010f0eff */
[C---:B-1----:R-:W-:Y:S01]  /*e370*/  IADD3 R222, P2, PT, R5.reuse, R3, RZ ;  /* 0x0000000305de7210 */ /* 0x042fe20007f5e0ff */
[----:B------:R-:W-:Y:S02]  /*e380*/  FMUL R76, R76, 1.4426950216293334961 ;  /* 0x3fb8aa3b4c4c7820 */ /* 0x000fe40000400000 */
[----:B------:R0:W-:Y:S01]  /*e390*/  STL.64 [R1+0x3c8], R220 ;  /* 0x0003c8dc01007387 */ /* 0x0001e20000100a00 */
[----:B------:R-:W-:Y:S01]  /*e3a0*/  LEA.HI.X.SX32 R223, R5, R0, 0x1, P2 ;  /* 0x0000000005df7211 */ /* 0x000fe200010f0eff */
[----:B------:R-:W-:-:S02]  /*e3b0*/  FADD R5, R133, -R2 ;  /* 0x8000000285057221 */ /* 0x000fc40000000000 */
[----:B------:R0:W3:Y:S04]  /*e3c0*/  @P0 LDG.E.U8 R17, desc[UR24][R220.64] ;  /* 0x00000018dc110981 */ /* 0x0000e8000c1e1100 */
[----:B------:R1:W5:Y:S01]  /*e3d0*/  @P0 LDG.E.U8 R20, desc[UR24][R84.64] ;  /* 0x0000001854140981 */ /* 0x000362000c1e1100 */
[C---:B0-----:R-:W-:Y:S01]  /*e3e0*/  IADD3 R220, P2, PT, R4.reuse, R3, RZ ;  /* 0x0000000304dc7210 */ /* 0x041fe20007f5e0ff */
[----:B-1----:R0:W-:Y:S03]  /*e3f0*/  MUFU.EX2 R84, R76 ;  /* 0x0000004c00547308 */ /* 0x0021e60000000800 */
[----:B------:R-:W-:Y:S01]  /*e400*/  LEA.HI.X.SX32 R221, R4, R0, 0x1, P2 ;  /* 0x0000000004dd7211 */ /* 0x000fe200010f0eff */
[----:B0-----:R-:W-:Y:S01]  /*e410*/  FMUL R76, R5, 1.4426950216293334961 ;  /* 0x3fb8aa3b054c7820 */ /* 0x001fe20000400000 */
[----:B------:R-:W-:-:S02]  /*e420*/  IMAD R5, R14, 0x2, R4 ;  /* 0x000000020e057824 */ /* 0x000fc400078e0204 */
[----:B------:R-:W-:-:S04]  /*e430*/  FADD R4, R150, -R2 ;  /* 0x8000000296047221 */ /* 0x000fc80000000000 */
[----:B------:R-:W-:Y:S01]  /*e440*/  FMUL R4, R4, 1.4426950216293334961 ;  /* 0x3fb8aa3b04047820 */ /* 0x000fe20000400000 */
[----:B------:R-:W-:-:S03]  /*e450*/  FADD R82, R82, -R2 ;  /* 0x8000000252527221 */ /* 0x000fc60000000000 */
[----:B------:R0:W-:Y:S01]  /*e460*/  MUFU.EX2 R165, R4 ;  /* 0x0000000400a57308 */ /* 0x0001e20000000800 */
[----:B------:R-:W-:Y:S01]  /*e470*/  FADD R79, R79, -R2 ;  /* 0x800000024f4f7221 */ /* 0x000fe20000000000 */
[----:B------:R-:W-:Y:S01]  /*e480*/  FMUL R82, R82, 1.4426950216293334961 ;  /* 0x3fb8aa3b52527820 */ /* 0x000fe20000400000 */
[----:B0-----:R-:W-:Y:S02]  /*e490*/  FADD R4, R206, R117 ;  /* 0x00000075ce047221 */ /* 0x001fe40000000000 */
[----:B------:R-:W-:Y:S02]  /*e4a0*/  FMUL R79, R79, 1.4426950216293334961 ;  /* 0x3fb8aa3b4f4f7820 */ /* 0x000fe40000400000 */
[----:B------:R-:W-:Y:S01]  /*e4b0*/  FADD R4, R116, R4 ;  /* 0x0000000474047221 */ /* 0x000fe20000000000 */
[----:B------:R-:W-:Y:S01]  /*e4c0*/  FADD R83, R83, -R2 ;  /* 0x8000000253537221 */ /* 0x000fe20000000000 */
[----:B------:R0:W-:Y:S01]  /*e4d0*/  MUFU.EX2 R93, R82 ;  /* 0x00000052005d7308 */ /* 0x0001e20000000800 */
[----:B------:R-:W-:Y:S01]  /*e4e0*/  PRMT R15, RZ, 0x7610, R15 ;  /* 0x00007610ff0f7816 */ /* 0x000fe2000000000f */
[----:B------:R-:W-:Y:S01]  /*e4f0*/  FADD R4, R115, R4 ;  /* 0x0000000473047221 */ /* 0x000fe20000000000 */
[----:B------:R-:W-:Y:S01]  /*e500*/  FADD R72, R72, -R2 ;  /* 0x8000000248487221 */ /* 0x000fe20000000000 */
[----:B------:R-:W-:Y:S02]  /*e510*/  STL.64 [R1+0x3a8], R222 ;  /* 0x0003a8de01007387 */ /* 0x000fe40000100a00 */
[----:B------:R-:W-:Y:S01]  /*e520*/  FADD R4, R114, R4 ;  /* 0x0000000472047221 */ /* 0x000fe20000000000 */
[----:B0-----:R-:W-:Y:S01]  /*e530*/  IADD3 R82, P2, PT, R5, R3, RZ ;  /* 0x0000000305527210 */ /* 0x001fe20007f5e0ff */
[----:B------:R0:W-:Y:S01]  /*e540*/  MUFU.EX2 R96, R79 ;  /* 0x0000004f00607308 */ /* 0x0001e20000000800 */
[----:B------:R-:W-:Y:S01]  /*e550*/  PRMT R14, RZ, 0x7610, R14 ;  /* 0x00007610ff0e7816 */ /* 0x000fe2000000000e */
[----:B------:R1:W-:Y:S01]  /*e560*/  STL.64 [R1+0x388], R220 ;  /* 0x000388dc01007387 */ /* 0x0003e20000100a00 */
[----:B------:R-:W-:-:S03]  /*e570*/  FADD R4, R113, R4 ;  /* 0x0000000471047221 */ /* 0x000fc60000000000 */
[----:B------:R1:W2:Y:S01]  /*e580*/  @P0 LDG.E.U8 R15, desc[UR24][R220.64] ;  /* 0x00000018dc0f0981 */ /* 0x0002a2000c1e1100 */
[----:B0-----:R-:W-:Y:S01]  /*e590*/  FMUL R79, R83, 1.4426950216293334961 ;  /* 0x3fb8aa3b534f7820 */ /* 0x001fe20000400000 */
[-C--:B------:R-:W-:Y:S01]  /*e5a0*/  LEA.HI.X.SX32 R83, R5, R0.reuse, 0x1, P2 ;  /* 0x0000000005537211 */ /* 0x080fe200010f0eff */
[--C-:B------:R-:W-:Y:S01]  /*e5b0*/  FADD R5, R152, -R2.reuse ;  /* 0x8000000298057221 */ /* 0x100fe20000000000 */
[----:B------:R-:W-:Y:S01]  /*e5c0*/  FMUL R72, R72, 1.4426950216293334961 ;  /* 0x3fb8aa3b48487820 */ /* 0x000fe20000400000 */
[--C-:B------:R-:W-:Y:S01]  /*e5d0*/  FADD R71, R71, -R2.reuse ;  /* 0x8000000247477221 */ /* 0x100fe20000000000 */
[----:B-1----:R-:W-:Y:S01]  /*e5e0*/  IADD3 R220, P2, PT, R7, R3, RZ ;  /* 0x0000000307dc7210 */ /* 0x002fe20007f5e0ff */
[----:B------:R-:W-:Y:S01]  /*e5f0*/  FMUL R163, R5, 1.4426950216293334961 ;  /* 0x3fb8aa3b05a37820 */ /* 0x000fe20000400000 */
[----:B------:R-:W-:Y:S01]  /*e600*/  FADD R5, R154, -R2 ;  /* 0x800000029a057221 */ /* 0x000fe20000000000 */
[----:B------:R0:W-:Y:S01]  /*e610*/  STL.64 [R1+0x380], R82 ;  /* 0x0003805201007387 */ /* 0x0001e20000100a00 */
[----:B------:R-:W-:Y:S01]  /*e620*/  LEA.HI.X.SX32 R221, R7, R0, 0x1, P2 ;  /* 0x0000000007dd7211 */ /* 0x000fe200010f0eff */
[----:B------:R-:W-:-:S02]  /*e630*/  FADD R4, R112, R4 ;  /* 0x0000000470047221 */ /* 0x000fc40000000000 */
[----:B------:R0:W2:Y:S01]  /*e640*/  @P0 LDG.E.U8 R14, desc[UR24][R82.64] ;  /* 0x00000018520e0981 */ /* 0x0000a2000c1e1100 */
[----:B------:R1:W-:Y:S01]  /*e650*/  MUFU.EX2 R85, R72 ;  /* 0x0000004800557308 */ /* 0x0003e20000000800 */
[----:B------:R-:W-:Y:S01]  /*e660*/  FMUL R71, R71, 1.4426950216293334961 ;  /* 0x3fb8aa3b47477820 */ /* 0x000fe20000400000 */
[----:B------:R-:W-:Y:S01]  /*e670*/  FADD R4, R110, R4 ;  /* 0x000000046e047221 */ /* 0x000fe20000000000 */
[CC--:B0-----:R-:W-:Y:S01]  /*e680*/  IADD3 R82, P2, PT, R8.reuse, R3.reuse, RZ ;  /* 0x0000000308527210 */ /* 0x0c1fe20007f5e0ff */
[----:B-1----:R-:W-:Y:S01]  /*e690*/  FMUL R72, R5, 1.4426950216293334961 ;  /* 0x3fb8aa3b05487820 */ /* 0x002fe20000400000 */
[----:B------:R-:W-:Y:S02]  /*e6a0*/  FADD R5, R155, -R2 ;  /* 0x800000029b057221 */ /* 0x000fe40000000000 */
[----:B------:R-:W-:Y:S01]  /*e6b0*/  LEA.HI.X.SX32 R83, R8, R0, 0x1, P2 ;  /* 0x0000000008537211 */ /* 0x000fe200010f0eff */
[----:B------:R0:W-:Y:S01]  /*e6c0*/  MUFU.EX2 R97, R71 ;  /* 0x0000004700617308 */ /* 0x0001e20000000800 */
[----:B------:R-:W-:Y:S01]  /*e6d0*/  PRMT R8, RZ, 0x7610, R8 ;  /* 0x00007610ff087816 */ /* 0x000fe20000000008 */
[----:B------:R-:W-:Y:S01]  /*e6e0*/  FADD R4, R111, R4 ;  /* 0x000000046f047221 */ /* 0x000fe20000000000 */
[----:B------:R-:W-:Y:S01]  /*e6f0*/  IADD3 R154, P2, PT, R9, R3, RZ ;  /* 0x00000003099a7210 */ /* 0x000fe20007f5e0ff */
[----:B------:R-:W-:Y:S01]  /*e700*/  STL.64 [R1+0x3e0], R220 ;  /* 0x0003e0dc01007387 */ /* 0x000fe20000100a00 */
[----:B0-----:R-:W-:Y:S01]  /*e710*/  FMUL R71, R5, 1.4426950216293334961 ;  /* 0x3fb8aa3b05477820 */ /* 0x001fe20000400000 */
[----:B------:R-:W-:-:S02]  /*e720*/  FADD R5, R156, -R2 ;  /* 0x800000029c057221 */ /* 0x000fc40000000000 */
[----:B------:R0:W-:Y:S01]  /*e730*/  STL.64 [R1+0x3c0], R82 ;  /* 0x0003c05201007387 */ /* 0x0001e20000100a00 */
[----:B------:R-:W-:Y:S01]  /*e740*/  FADD R4, R109, R4 ;  /* 0x000000046d047221 */ /* 0x000fe20000000000 */
[----:B------:R-:W-:Y:S02]  /*e750*/  PRMT R7, RZ, 0x7610, R7 ;  /* 0x00007610ff077816 */ /* 0x000fe40000000007 */
[----:B------:R0:W2:Y:S01]  /*e760*/  @P0 LDG.E.U8 R8, desc[UR24][R82.64] ;  /* 0x0000001852080981 */ /* 0x0000a2000c1e1100 */
[----:B------:R-:W-:Y:S01]  /*e770*/  FADD R67, R67, -R2 ;  /* 0x8000000243437221 */ /* 0x000fe20000000000 */
[----:B------:R-:W-:Y:S01]  /*e780*/  LEA.HI.X.SX32 R155, R9, R0, 0x1, P2 ;  /* 0x00000000099b7211 */ /* 0x000fe200010f0eff */
[----:B------:R-:W-:Y:S02]  /*e790*/  FADD R4, R106, R4 ;  /* 0x000000046a047221 */ /* 0x000fe40000000000 */
[----:B------:R-:W-:Y:S01]  /*e7a0*/  FMUL R67, R67, 1.4426950216293334961 ;  /* 0x3fb8aa3b43437820 */ /* 0x000fe20000400000 */
[----:B0-----:R-:W-:Y:S01]  /*e7b0*/  FMUL R83, R5, 1.4426950216293334961 ;  /* 0x3fb8aa3b05537820 */ /* 0x001fe20000400000 */
[----:B------:R-:W-:Y:S01]  /*e7c0*/  FADD R5, R157, -R2 ;  /* 0x800000029d057221 */ /* 0x000fe20000000000 */
[----:B------:R0:W-:Y:S01]  /*e7d0*/  STL.64 [R1+0x3a0], R154 ;  /* 0x0003a09a01007387 */ /* 0x0001e20000100a00 */
[----:B------:R-:W-:-:S02]  /*e7e0*/  LEA.HI R9, R219, 0xee, RZ, 0x1a ;  /* 0x000000eedb097811 */ /* 0x000fc400078fd0ff */
[----:B------:R-:W-:Y:S01]  /*e7f0*/  FMUL R82, R5, 1.4426950216293334961 ;  /* 0x3fb8aa3b05527820 */ /* 0x000fe20000400000 */
[----:B------:R0:W2:Y:S01]  /*e800*/  @P0 LDG.E.U8 R7, desc[UR24][R154.64] ;  /* 0x000000189a070981 */ /* 0x0000a2000c1e1100 */
[----:B------:R-:W-:Y:S01]  /*e810*/  FADD R5, R158, -R2 ;  /* 0x800000029e057221 */ /* 0x000fe20000000000 */
[----:B------:R-:W-:Y:S01]  /*e820*/  FADD R4, R105, R4 ;  /* 0x0000000469047221 */ /* 0x000fe20000000000 */
[----:B------:R1:W-:Y:S01]  /*e830*/  MUFU.EX2 R100, R67 ;  /* 0x0000004300647308 */ /* 0x0003e20000000800 */
[----:B------:R-:W-:Y:S02]  /*e840*/  PRMT R6, RZ, 0x7610, R6 ;  /* 0x00007610ff067816 */ /* 0x000fe40000000006 */
[-C--:B0-----:R-:W-:Y:S01]  /*e850*/  IADD3 R154, P2, PT, R12, R3.reuse, RZ ;  /* 0x000000030c9a7210 */ /* 0x081fe20007f5e0ff */
[----:B-1----:R-:W-:Y:S01]  /*e860*/  FMUL R67, R5, 1.4426950216293334961 ;  /* 0x3fb8aa3b05437820 */ /* 0x002fe20000400000 */
[----:B------:R-:W-:Y:S02]  /*e870*/  FADD R5, R108, R4 ;  /* 0x000000046c057221 */ /* 0x000fe40000000000 */
[----:B------:R-:W-:Y:S01]  /*e880*/  LEA.HI.X.SX32 R155, R12, R0, 0x1, P2 ;  /* 0x000000000c9b7211 */ /* 0x000fe200010f0eff */
[----:B------:R-:W-:Y:S01]  /*e890*/  IMAD R4, R9, UR4, RZ ;  /* 0x0000000409047c24 */ /* 0x000fe2000f8e02ff */
[----:B------:R-:W-:-:S03]  /*e8a0*/  IADD3 R156, P2, PT, R10, R3, RZ ;  /* 0x000000030a9c7210 */ /* 0x000fc60007f5e0ff */
[----:B------:R0:W-:Y:S01]  /*e8b0*/  STL.64 [R1+0x418], R154 ;  /* 0x0004189a01007387 */ /* 0x0001e20000100a00 */
[----:B------:R-:W-:-:S03]  /*e8c0*/  LEA.HI.X.SX32 R157, R10, R0, 0x1, P2 ;  /* 0x000000000a9d7211 */ /* 0x000fc600010f0eff */
[----:B------:R0:W2:Y:S01]  /*e8d0*/  @P0 LDG.E.U8 R6, desc[UR24][R154.64] ;  /* 0x000000189a060981 */ /* 0x0000a2000c1e1100 */
[----:B------:R-:W-:Y:S02]  /*e8e0*/  PRMT R16, RZ, 0x7610, R16 ;  /* 0x00007610ff107816 */ /* 0x000fe40000000010 */
[----:B------:R-:W-:-:S04]  /*e8f0*/  PRMT R13, RZ, 0x7610, R13 ;  /* 0x00007610ff0d7816 */ /* 0x000fc8000000000d */
[----:B------:R-:W2:Y:S01]  /*e900*/  @P0 LDG.E.U8 R16, desc[UR24][R222.64] ;  /* 0x00000018de100981 */ /* 0x000ea2000c1e1100 */
[----:B0-----:R-:W-:-:S03]  /*e910*/  IADD3 R154, P2, PT, R4, R3, RZ ;  /* 0x00000003049a7210 */ /* 0x001fc60007f5e0ff */
[----:B------:R-:W2:Y:S01]  /*e920*/  @P0 LDG.E.U8 R13, desc[UR24][R220.64] ;  /* 0x00000018dc0d0981 */ /* 0x000ea2000c1e1100 */
[----:B------:R-:W-:Y:S02]  /*e930*/  LEA.HI.X.SX32 R155, R4, R0, 0x1, P2 ;  /* 0x00000000049b7211 */ /* 0x000fe400010f0eff */
[----:B------:R-:W-:-:S06]  /*e940*/  PRMT R4, RZ, 0x7610, R4 ;  /* 0x00007610ff047816 */ /* 0x000fcc0000000004 */
[----:B------:R0:W2:Y:S01]  /*e950*/  @P0 LDG.E.U8 R4, desc[UR24][R154.64] ;  /* 0x000000189a040981 */ /* 0x0000a2000c1e1100 */
[----:B------:R-:W-:-:S03]  /*e960*/  FADD R9, R107, R5 ;  /* 0x000000056b097221 */ /* 0x000fc60000000000 */
[----:B------:R-:W-:Y:S01]  /*e970*/  STL.64 [R1+0x3d8], R156 ;  /* 0x0003d89c01007387 */ /* 0x000fe20000100a00 */
[----:B------:R-:W-:-:S03]  /*e980*/  PRMT R5, RZ, 0x7610, R5 ;  /* 0x00007610ff057816 */ /* 0x000fc60000000005 */
[----:B------:R0:W-:Y:S01]  /*e990*/  STL.64 [R1+0x3b8], R154 ;  /* 0x0003b89a01007387 */ /* 0x0001e20000100a00 */
[----:B------:R-:W-:-:S03]  /*e9a0*/  PRMT R133, RZ, 0x7610, R133 ;  /* 0x00007610ff857816 */ /* 0x000fc60000000085 */
[----:B------:R1:W2:Y:S01]  /*e9b0*/  @P0 LDG.E.U8 R5, desc[UR24][R156.64] ;  /* 0x000000189c050981 */ /* 0x0002a2000c1e1100 */
[----:B0-----:R-:W-:-:S04]  /*e9c0*/  IADD3 R154, P2, PT, R11, R3, RZ ;  /* 0x000000030b9a7210 */ /* 0x001fc80007f5e0ff */
[----:B------:R-:W-:-:S05]  /*e9d0*/  LEA.HI.X.SX32 R155, R11, R0, 0x1, P2 ;  /* 0x000000000b9b7211 */ /* 0x000fca00010f0eff */
[----:B------:R0:W2:Y:S01]  /*e9e0*/  @P0 LDG.E.U8 R133, desc[UR24][R154.64] ;  /* 0x000000189a850981 */ /* 0x0000a2000c1e1100 */
[--C-:B------:R-:W-:Y:S01]  /*e9f0*/  FADD R57, R57, -R2.reuse ;  /* 0x8000000239397221 */ /* 0x100fe20000000000 */
[--C-:B------:R-:W-:Y:S01]  /*ea00*/  FADD R58, R58, -R2.reuse ;  /* 0x800000023a3a7221 */ /* 0x100fe20000000000 */
[----:B------:R-:W-:Y:S02]  /*ea10*/  FADD R9, R102, R9 ;  /* 0x0000000966097221 */ /* 0x000fe40000000000 */
[----:B------:R-:W-:Y:S01]  /*ea20*/  FMUL R57, R57, 1.4426950216293334961 ;  /* 0x3fb8aa3b39397820 */ /* 0x000fe20000400000 */
[----:B------:R-:W-:Y:S01]  /*ea30*/  FMUL R58, R58, 1.4426950216293334961 ;  /* 0x3fb8aa3b3a3a7820 */ /* 0x000fe20000400000 */
[--C-:B------:R-:W-:Y:S01]  /*ea40*/  FADD R61, R61, -R2.reuse ;  /* 0x800000023d3d7221 */ /* 0x100fe20000000000 */
[----:B------:R-:W-:Y:S01]  /*ea50*/  FADD R9, R99, R9 ;  /* 0x0000000963097221 */ /* 0x000fe20000000000 */
[----:B------:R-:W0:Y:S01]  /*ea60*/  MUFU.EX2 R94, R57 ;  /* 0x00000039005e7308 */ /* 0x000e220000000800 */
[--C-:B------:R-:W-:Y:S01]  /*ea70*/  FADD R65, R65, -R2.reuse ;  /* 0x8000000241417221 */ /* 0x100fe20000000000 */
[----:B------:R-:W-:Y:S01]  /*ea80*/  FMUL R61, R61, 1.4426950216293334961 ;  /* 0x3fb8aa3b3d3d7820 */ /* 0x000fe20000400000 */
[----:B------:R-:W-:Y:S01]  /*ea90*/  FADD R9, R104, R9 ;  /* 0x0000000968097221 */ /* 0x000fe20000000000 */
[----:B------:R-:W-:-:S04]  /*eaa0*/  FADD R63, R63, -R2 ;  /* 0x800000023f3f7221 */ /* 0x000fc80000000000 */
[----:B------:R-:W0:Y:S01]  /*eab0*/  MUFU.EX2 R101, R58 ;  /* 0x0000003a00657308 */ /* 0x000e220000000800 */
[----:B------:R-:W-:Y:S01]  /*eac0*/  FMUL R65, R65, 1.4426950216293334961 ;  /* 0x3fb8aa3b41417820 */ /* 0x000fe20000400000 */
[----:B------:R-:W-:Y:S01]  /*ead0*/  FADD R9, R103, R9 ;  /* 0x0000000967097221 */ /* 0x000fe20000000000 */
[----:B------:R-:W-:-:S05]  /*eae0*/  FMUL R63, R63, 1.4426950216293334961 ;  /* 0x3fb8aa3b3f3f7820 */ /* 0x000fca0000400000 */
[----:B------:R-:W1:Y:S01]  /*eaf0*/  MUFU.EX2 R98, R61 ;  /* 0x0000003d00627308 */ /* 0x000e620000000800 */
[----:B------:R-:W-:-:S07]  /*eb00*/  FADD R9, R95, R9 ;  /* 0x000000095f097221 */ /* 0x000fce0000000000 */
[----:B------:R-:W1:Y:S01]  /*eb10*/  MUFU.EX2 R90, R65 ;  /* 0x00000041005a7308 */ /* 0x000e620000000800 */
[----:B0-----:R-:W-:-:S07]  /*eb20*/  FADD R9, R94, R9 ;  /* 0x000000095e097221 */ /* 0x001fce0000000000 */
[----:B------:R-:W0:Y:S01]  /*eb30*/  MUFU.EX2 R89, R63 ;  /* 0x0000003f00597308 */ /* 0x000e220000000800 */
[----:B------:R-:W-:-:S04]  /*eb40*/  FADD R9, R101, R9 ;  /* 0x0000000965097221 */ /* 0x000fc80000000000 */
[----:B-1----:R-:W-:-:S04]  /*eb50*/  FADD R9, R98, R9 ;  /* 0x0000000962097221 */ /* 0x002fc80000000000 */
[----:B------:R-:W-:-:S04]  /*eb60*/  FADD R9, R90, R9 ;  /* 0x000000095a097221 */ /* 0x000fc80000000000 */
[----:B0-----:R-:W-:-:S04]  /*eb70*/  FADD R3, R89, R9 ;  /* 0x0000000959037221 */ /* 0x001fc80000000000 */
[----:B------:R-:W-:Y:S01]  /*eb80*/  FADD R0, R100, R3 ;  /* 0x0000000364007221 */ /* 0x000fe20000000000 */
[----:B------:R-:W0:Y:S03]  /*eb90*/  MUFU.EX2 R79, R79 ;  /* 0x0000004f004f7308 */ /* 0x000e260000000800 */
[----:B------:R-:W-:-:S04]  /*eba0*/  FADD R0, R97, R0 ;  /* 0x0000000061007221 */ /* 0x000fc80000000000 */
[----:B------:R-:W-:Y:S01]  /*ebb0*/  FADD R0, R85, R0 ;  /* 0x0000000055007221 */ /* 0x000fe20000000000 */
[----:B------:R-:W1:Y:S03]  /*ebc0*/  MUFU.EX2 R76, R76 ;  /* 0x0000004c004c7308 */ /* 0x000e660000000800 */
[----:B------:R-:W-:-:S04]  /*ebd0*/  FADD R0, R84, R0 ;  /* 0x0000000054007221 */ /* 0x000fc80000000000 */
[----:B------:R-:W-:Y:S01]  /*ebe0*/  FADD R0, R96, R0 ;  /* 0x0000000060007221 */ /* 0x000fe20000000000 */
[----:B------:R-:W3:Y:S03]  /*ebf0*/  MUFU.EX2 R163, R163 ;  /* 0x000000a300a37308 */ /* 0x000ee60000000800 */
[----:B------:R-:W-:-:S04]  /*ec00*/  FADD R0, R93, R0 ;  /* 0x000000005d007221 */ /* 0x000fc80000000000 */
[----:B0-----:R-:W-:Y:S01]  /*ec10*/  FADD R0, R79, R0 ;  /* 0x000000004f007221 */ /* 0x001fe20000000000 */
[----:B------:R-:W0:Y:S03]  /*ec20*/  MUFU.EX2 R72, R72 ;  /* 0x0000004800487308 */ /* 0x000e260000000800 */
[----:B-1----:R-:W-:-:S05]  /*ec30*/  FADD R0, R76, R0 ;  /* 0x000000004c007221 */ /* 0x002fca0000000000 */
[----:B------:R-:W1:Y:S01]  /*ec40*/  MUFU.EX2 R71, R71 ;  /* 0x0000004700477308 */ /* 0x000e620000000800 */
[----:B------:R-:W-:Y:S01]  /*ec50*/  FADD R0, R165, R0 ;  /* 0x00000000a5007221 */ /* 0x000fe20000000000 */
[--C-:B------:R-:W-:Y:S01]  /*ec60*/  FADD R10, R160, -R2.reuse ;  /* 0x80000002a00a7221 */ /* 0x100fe20000000000 */
[----:B------:R-:W-:-:S05]  /*ec70*/  FADD R12, R159, -R2 ;  /* 0x800000029f0c7221 */ /* 0x000fca0000000000 */
[----:B------:R-:W1:Y:S01]  /*ec80*/  MUFU.EX2 R83, R83 ;  /* 0x0000005300537308 */ /* 0x000e620000000800 */
[----:B---3--:R-:W-:Y:S01]  /*ec90*/  FADD R0, R163, R0 ;  /* 0x00000000a3007221 */ /* 0x008fe20000000000 */
[----:B------:R-:W-:Y:S01]  /*eca0*/  FMUL R157, R10, 1.4426950216293334961 ;  /* 0x3fb8aa3b0a9d7820 */ /* 0x000fe20000400000 */
[----:B------:R-:W-:Y:S01]  /*ecb0*/  FMUL R12, R12, 1.4426950216293334961 ;  /* 0x3fb8aa3b0c0c7820 */ /* 0x000fe20000400000 */
[----:B------:R-:W-:-:S04]  /*ecc0*/  FADD R10, R161, -R2 ;  /* 0x80000002a10a7221 */ /* 0x000fc80000000000 */
[----:B------:R-:W3:Y:S01]  /*ecd0*/  MUFU.EX2 R82, R82 ;  /* 0x0000005200527308 */ /* 0x000ee20000000800 */
[----:B0-----:R-:W-:Y:S01]  /*ece0*/  FADD R0, R72, R0 ;  /* 0x0000000048007221 */ /* 0x001fe20000000000 */
[----:B------:R-:W-:Y:S01]  /*ecf0*/  FMUL R156, R10, 1.4426950216293334961 ;  /* 0x3fb8aa3b0a9c7820 */ /* 0x000fe20000400000 */
[----:B------:R-:W-:-:S05]  /*ed00*/  FADD R10, R191, -R2 ;  /* 0x80000002bf0a7221 */ /* 0x000fca0000000000 */
[----:B------:R-:W0:Y:S01]  /*ed10*/  MUFU.EX2 R67, R67 ;  /* 0x0000004300437308 */ /* 0x000e220000000800 */
[----:B------:R-:W-:Y:S01]  /*ed20*/  FADD R3, R194, -R2 ;  /* 0x80000002c2037221 */ /* 0x000fe20000000000 */
[----:B-1----:R-:W-:Y:S01]  /*ed30*/  FADD R0, R71, R0 ;  /* 0x0000000047007221 */ /* 0x002fe20000000000 */
[----:B------:R-:W-:-:S05]  /*ed40*/  FMUL R63, R10, 1.4426950216293334961 ;  /* 0x3fb8aa3b0a3f7820 */ /* 0x000fca0000400000 */
[----:B------:R-:W1:Y:S01]  /*ed50*/  MUFU.EX2 R65, R12 ;  /* 0x0000000c00417308 */ /* 0x000e620000000800 */
[----:B------:R-:W-:Y:S01]  /*ed60*/  FMUL R150, R3, 1.4426950216293334961 ;  /* 0x3fb8aa3b03967820 */ /* 0x000fe20000400000 */
[----:B------:R-:W-:Y:S01]  /*ed70*/  FADD R0, R83, R0 ;  /* 0x0000000053007221 */ /* 0x000fe20000000000 */
[--C-:B------:R-:W-:Y:S01]  /*ed80*/  FADD R10, R192, -R2.reuse ;  /* 0x80000002c00a7221 */ /* 0x100fe20000000000 */
[----:B------:R-:W-:-:S04]  /*ed90*/  FADD R3, R195, -R2 ;  /* 0x80000002c3037221 */ /* 0x000fc80000000000 */
[----:B------:R-:W1:Y:S01]  /*eda0*/  MUFU.EX2 R157, R157 ;  /* 0x0000009d009d7308 */ /* 0x000e620000000800 */
[----:B---3--:R-:W-:Y:S01]  /*edb0*/  FADD R0, R82, R0 ;  /* 0x0000000052007221 */ /* 0x008fe20000000000 */
[----:B------:R-:W-:Y:S01]  /*edc0*/  FMUL R61, R10, 1.4426950216293334961 ;  /* 0x3fb8aa3b0a3d7820 */ /* 0x000fe20000400000 */
[----:B------:R-:W-:Y:S01]  /*edd0*/  FMUL R58, R3, 1.4426950216293334961 ;  /* 0x3fb8aa3b033a7820 */ /* 0x000fe20000400000 */
[----:B------:R-:W-:-:S04]  /*ede0*/  FADD R3, R196, -R2 ;  /* 0x80000002c4037221 */ /* 0x000fc80000000000 */
[----:B------:R-:W3:Y:S01]  /*edf0*/  MUFU.EX2 R156, R156 ;  /* 0x0000009c009c7308 */ /* 0x000ee20000000800 */
[----:B------:R-:W-:Y:S01]  /*ee00*/  FADD R10, R193, -R2 ;  /* 0x80000002c10a7221 */ /* 0x000fe20000000000 */
[----:B0-----:R-:W-:Y:S01]  /*ee10*/  FADD R0, R67, R0 ;  /* 0x0000000043007221 */ /* 0x001fe20000000000 */
[----:B------:R-:W-:Y:S01]  /*ee20*/  FMUL R57, R3, 1.4426950216293334961 ;  /* 0x3fb8aa3b03397820 */ /* 0x000fe20000400000 */
[----:B------:R-:W-:-:S04]  /*ee30*/  FADD R3, R202, -R2 ;  /* 0x80000002ca037221 */ /* 0x000fc80000000000 */
[----:B------:R-:W0:Y:S01]  /*ee40*/  MUFU.EX2 R63, R63 ;  /* 0x0000003f003f7308 */ /* 0x000e220000000800 */
[----:B------:R-:W-:Y:S01]  /*ee50*/  FMUL R10, R10, 1.4426950216293334961 ;  /* 0x3fb8aa3b0a0a7820 */ /* 0x000fe20000400000 */
[----:B-1----:R-:W-:Y:S01]  /*ee60*/  FADD R0, R65, R0 ;  /* 0x0000000041007221 */ /* 0x002fe20000000000 */
[----:B------:R-:W-:-:S05]  /*ee70*/  FMUL R159, R3, 1.4426950216293334961 ;  /* 0x3fb8aa3b039f7820 */ /* 0x000fca0000400000 */
[----:B------:R-:W1:Y:S01]  /*ee80*/  MUFU.EX2 R61, R61 ;  /* 0x0000003d003d7308 */ /* 0x000e620000000800 */
[----:B------:R-:W-:Y:S01]  /*ee90*/  FADD R3, R203, -R2 ;  /* 0x80000002cb037221 */ /* 0x000fe20000000000 */
[----:B------:R-:W-:-:S06]  /*eea0*/  FADD R0, R157, R0 ;  /* 0x000000009d007221 */ /* 0x000fcc0000000000 */
[----:B------:R-:W1:Y:S01]  /*eeb0*/  MUFU.EX2 R152, R10 ;  /* 0x0000000a00987308 */ /* 0x000e620000000800 */
[----:B------:R-:W-:Y:S01]  /*eec0*/  FMUL R158, R3, 1.4426950216293334961 ;  /* 0x3fb8aa3b039e7820 */ /* 0x000fe20000400000 */
[----:B---3--:R-:W-:Y:S01]  /*eed0*/  FADD R0, R156, R0 ;  /* 0x000000009c007221 */ /* 0x008fe20000000000 */
[----:B------:R-:W-:-:S05]  /*eee0*/  FADD R3, R204, -R2 ;  /* 0x80000002cc037221 */ /* 0x000fca0000000000 */
[----:B------:R-:W3:Y:S01]  /*eef0*/  MUFU.EX2 R150, R150 ;  /* 0x0000009600967308 */ /* 0x000ee20000000800 */
[----:B0-----:R-:W-:Y:S01]  /*ef00*/  FADD R0, R63, R0 ;  /* 0x000000003f007221 */ /* 0x001fe20000000000 */
[----:B------:R-:W-:Y:S01]  /*ef10*/  FMUL R12, R3, 1.4426950216293334961 ;  /* 0x3fb8aa3b030c7820 */ /* 0x000fe20000400000 */
[----:B------:R-:W-:-:S05]  /*ef20*/  FADD R3, R205, -R2 ;  /* 0x80000002cd037221 */ /* 0x000fca0000000000 */
[----:B------:R-:W0:Y:S01]  /*ef30*/  MUFU.EX2 R58, R58 ;  /* 0x0000003a003a7308 */ /* 0x000e220000000800 */
[----:B-1----:R-:W-:Y:S01]  /*ef40*/  FADD R0, R61, R0 ;  /* 0x000000003d007221 */ /* 0x002fe20000000000 */
[----:B------:R-:W-:Y:S01]  /*ef50*/  FMUL R11, R3, 1.4426950216293334961 ;  /* 0x3fb8aa3b030b7820 */ /* 0x000fe20000400000 */
[----:B------:R-:W-:-:S05]  /*ef60*/  FADD R3, R207, -R2 ;  /* 0x80000002cf037221 */ /* 0x000fca0000000000 */
[----:B------:R-:W1:Y:S01]  /*ef70*/  MUFU.EX2 R57, R57 ;  /* 0x0000003900397308 */ /* 0x000e620000000800 */
[----:B------:R-:W-:Y:S01]  /*ef80*/  FADD R0, R152, R0 ;  /* 0x0000000098007221 */ /* 0x000fe20000000000 */
[----:B------:R0:W-:Y:S06]  /*ef90*/  STL.64 [R1+0x398], R154 ;  /* 0x0003989a01007387 */ /* 0x0001ec0000100a00 */
[----:B------:R-:W1:Y:S01]  /*efa0*/  MUFU.EX2 R159, R159 ;  /* 0x0000009f009f7308 */ /* 0x000e620000000800 */
[----:B---3--:R-:W-:Y:S01]  /*efb0*/  FADD R0, R150, R0 ;  /* 0x0000000096007221 */ /* 0x008fe20000000000 */
[----:B0-----:R-:W-:Y:S01]  /*efc0*/  FMUL R155, R3, 1.4426950216293334961 ;  /* 0x3fb8aa3b039b7820 */ /* 0x001fe20000400000 */
[----:B------:R-:W-:-:S05]  /*efd0*/  FADD R3, R208, -R2 ;  /* 0x80000002d0037221 */ /* 0x000fca0000000000 */
[----:B------:R-:W0:Y:S01]  /*efe0*/  MUFU.EX2 R158, R158 ;  /* 0x0000009e009e7308 */ /* 0x000e220000000800 */
[----:B------:R-:W-:Y:S01]  /*eff0*/  FADD R0, R58, R0 ;  /* 0x000000003a007221 */ /* 0x000fe20000000000 */
[----:B------:R-:W3:Y:S01]  /*f000*/  S2R R220, SR_TID.X ;  /* 0x0000000000dc7919 */ /* 0x000ee20000002100 */
[----:B------:R-:W-:Y:S01]  /*f010*/  FMUL R154, R3, 1.4426950216293334961 ;  /* 0x3fb8aa3b039a7820 */ /* 0x000fe20000400000 */
[----:B------:R-:W-:-:S04]  /*f020*/  FADD R3, R209, -R2 ;  /* 0x80000002d1037221 */ /* 0x000fc80000000000 */
[----:B------:R-:W0:Y:S01]  /*f030*/  MUFU.EX2 R12, R12 ;  /* 0x0000000c000c7308 */ /* 0x000e220000000800 */
[----:B-1----:R-:W-:Y:S01]  /*f040*/  FADD R0, R57, R0 ;  /* 0x0000000039007221 */ /* 0x002fe20000000000 */
[----:B------:R-:W-:Y:S01]  /*f050*/  FMUL R10, R3, 1.4426950216293334961 ;  /* 0x3fb8aa3b030a7820 */ /* 0x000fe20000400000 */
[----:B------:R-:W-:Y:S01]  /*f060*/  LOP3.LUT R193, R219, 0x7f, RZ, 0xc0, !PT ;  /* 0x0000007fdbc17812 */ /* 0x000fe200078ec0ff */
[----:B------:R-:W-:-:S04]  /*f070*/  FADD R3, R210, -R2 ;  /* 0x80000002d2037221 */ /* 0x000fc80000000000 */
[----:B------:R-:W1:Y:S01]  /*f080*/  MUFU.EX2 R11, R11 ;  /* 0x0000000b000b7308 */ /* 0x000e620000000800 */
[----:B------:R-:W-:Y:S01]  /*f090*/  FADD R0, R159, R0 ;  /* 0x000000009f007221 */ /* 0x000fe20000000000 */
[----:B------:R-:W-:Y:S01]  /*f0a0*/  FMUL R9, R3, 1.4426950216293334961 ;  /* 0x3fb8aa3b03097820 */ /* 0x000fe20000400000 */
[----:B------:R-:W-:Y:S01]  /*f0b0*/  STS.U8 [R193+UR10+0x8000], R190 ;  /* 0x008000bec1007988 */ /* 0x000fe2000800000a */
[----:B------:R-:W-:-:S04]  /*f0c0*/  FADD R3, R211, -R2 ;  /* 0x80000002d3037221 */ /* 0x000fc80000000000 */
[----:B------:R-:W1:Y:S01]  /*f0d0*/  MUFU.EX2 R155, R155 ;  /* 0x0000009b009b7308 */ /* 0x000e620000000800 */
[----:B------:R-:W-:Y:S01]  /*f0e0*/  STS.U8 [R193+UR10+0x8200], R171 ;  /* 0x008200abc1007988 */ /* 0x000fe2000800000a */
[----:B0-----:R-:W-:-:S03]  /*f0f0*/  FADD R0, R158, R0 ;  /* 0x000000009e007221 */ /* 0x001fc60000000000 */
[----:B------:R-:W-:Y:S03]  /*f100*/  STS.U8 [R193+UR10+0x8400], R168 ;  /* 0x008400a8c1007988 */ /* 0x000fe6000800000a */
[----:B------:R-:W0:Y:S01]  /*f110*/  MUFU.EX2 R154, R154 ;  /* 0x0000009a009a7308 */ /* 0x000e220000000800 */
[----:B------:R-:W-:Y:S01]  /*f120*/  STS.U8 [R193+UR10+0x8600], R162 ;  /* 0x008600a2c1007988 */ /* 0x000fe2000800000a */
[----:B------:R-:W-:Y:S01]  /*f130*/  FMUL R161, R3, 1.4426950216293334961 ;  /* 0x3fb8aa3b03a17820 */ /* 0x000fe20000400000 */
[----:B------:R-:W-:Y:S02]  /*f140*/  FADD R3, R212, -R2 ;  /* 0x80000002d4037221 */ /* 0x000fe40000000000 */
[----:B------:R-:W-:Y:S01]  /*f150*/  STS.U8 [R193+UR10+0x8800], R149 ;  /* 0x00880095c1007988 */ /* 0x000fe2000800000a */
[----:B------:R-:W-:Y:S02]  /*f160*/  FADD R0, R12, R0 ;  /* 0x000000000c007221 */ /* 0x000fe40000000000 */
[----:B------:R-:W0:Y:S01]  /*f170*/  MUFU.EX2 R10, R10 ;  /* 0x0000000a000a7308 */ /* 0x000e220000000800 */
[----:B------:R-:W-:Y:S04]  /*f180*/  STS.U8 [R193+UR10+0x8a00], R145 ;  /* 0x008a0091c1007988 */ /* 0x000fe8000800000a */
[----:B------:R-:W-:Y:S01]  /*f190*/  STS.U8 [R193+UR10+0x8c00], R142 ;  /* 0x008c008ec1007988 */ /* 0x000fe2000800000a */
[----:B------:R-:W-:-:S03]  /*f1a0*/  FMUL R160, R3, 1.4426950216293334961 ;  /* 0x3fb8aa3b03a07820 */ /* 0x000fc60000400000 */
[----:B------:R-:W-:Y:S01]  /*f1b0*/  STS.U8 [R193+UR10+0x8e00], R138 ;  /* 0x008e008ac1007988 */ /* 0x000fe2000800000a */
[----:B------:R-:W0:Y:S01]  /*f1c0*/  MUFU.EX2 R9, R9 ;  /* 0x0000000900097308 */ /* 0x000e220000000800 */
[----:B-1----:R-:W-:Y:S02]  /*f1d0*/  FADD R0, R11, R0 ;  /* 0x000000000b007221 */ /* 0x002fe40000000000 */
[----:B------:R-:W-:Y:S01]  /*f1e0*/  STS.U8 [R193+UR10+0x9000], R135 ;  /* 0x00900087c1007988 */ /* 0x000fe2000800000a */
[----:B------:R-:W-:-:S03]  /*f1f0*/  FADD R3, R213, -R2 ;  /* 0x80000002d5037221 */ /* 0x000fc60000000000 */
[----:B------:R-:W-:Y:S01]  /*f200*/  STS.U8 [R193+UR10+0x9200], R129 ;  /* 0x00920081c1007988 */ /* 0x000fe2000800000a */
[----:B------:R-:W1:Y:S03]  /*f210*/  MUFU.EX2 R161, R161 ;  /* 0x000000a100a17308 */ /* 0x000e660000000800 */
[----:B------:R-:W-:Y:S01]  /*f220*/  STS.U8 [R193+UR10+0x9400], R126 ;  /* 0x0094007ec1007988 */ /* 0x000fe2000800000a */
[----:B------:R-:W-:-:S03]  /*f230*/  FADD R0, R155, R0 ;  /* 0x000000009b007221 */ /* 0x000fc60000000000 */
[----:B------:R-:W-:Y:S01]  /*f240*/  STS.U8 [R193+UR10+0x9600], R122 ;  /* 0x0096007ac1007988 */ /* 0x000fe2000800000a */
[----:B------:R-:W-:-:S03]  /*f250*/  FMUL R3, R3, 1.4426950216293334961 ;  /* 0x3fb8aa3b03037820 */ /* 0x000fc60000400000 */
[----:B------:R-:W-:Y:S04]  /*f260*/  STS.U8 [R193+UR10+0x9800], R119 ;  /* 0x00980077c1007988 */ /* 0x000fe8000800000a */
[----:B------:R-:W-:Y:S01]  /*f270*/  STS.U8 [R193+UR10+0x9a00], R88 ;  /* 0x009a0058c1007988 */ /* 0x000fe2000800000a */
[----:B------:R-:W1:Y:S03]  /*f280*/  MUFU.EX2 R160, R160 ;  /* 0x000000a000a07308 */ /* 0x000e660000000800 */
[----:B------:R-:W-:Y:S01]  /*f290*/  STS.U8 [R193+UR10+0x9c00], R81 ;  /* 0x009c0051c1007988 */ /* 0x000fe2000800000a */
[----:B------:R-:W-:-:S03]  /*f2a0*/  FADD R191, R214, -R2 ;  /* 0x80000002d6bf7221 */ /* 0x000fc60000000000 */
[----:B------:R-:W-:Y:S01]  /*f2b0*/  STS.U8 [R193+UR10+0x9e00], R75 ;  /* 0x009e004bc1007988 */ /* 0x000fe2000800000a */
[----:B0-----:R-:W-:-:S03]  /*f2c0*/  FADD R0, R154, R0 ;  /* 0x000000009a007221 */ /* 0x001fc60000000000 */
[----:B------:R-:W-:Y:S04]  /*f2d0*/  STS.U8 [R193+UR10+0xa000], R69 ;  /* 0x00a00045c1007988 */ /* 0x000fe8000800000a */
[----:B------:R-:W-:Y:S01]  /*f2e0*/  STS.U8 [R193+UR10+0xa200], R62 ;  /* 0x00a2003ec1007988 */ /* 0x000fe2000800000a */
[----:B------:R-:W0:Y:S03]  /*f2f0*/  MUFU.EX2 R3, R3 ;  /* 0x0000000300037308 */ /* 0x000e260000000800 */
[----:B------:R-:W-:Y:S01]  /*f300*/  STS.U8 [R193+UR10+0xa400], R56 ;  /* 0x00a40038c1007988 */ /* 0x000fe2000800000a */
[----:B------:R-:W-:Y:S01]  /*f310*/  FMUL R191, R191, 1.4426950216293334961 ;  /* 0x3fb8aa3bbfbf7820 */ /* 0x000fe20000400000 */
[----:B------:R-:W-:-:S02]  /*f320*/  F2FP.SATFINITE.E4M3.F32.PACK_AB_MERGE_C R116, R115, R116, RZ ;  /* 0x000000747374723e */ /* 0x000fc400048070ff */
[----:B------:R-:W-:Y:S01]  /*f330*/  STS.U8 [R193+UR10+0xa600], R52 ;  /* 0x00a60034c1007988 */ /* 0x000fe2000800000a */
[----:B------:R-:W-:-:S03]  /*f340*/  FADD R115, R10, R0 ;  /* 0x000000000a737221 */ /* 0x000fc60000000000 */
[----:B------:R-:W-:Y:S01]  /*f350*/  STS.U8 [R193+UR10+0xa800], R49 ;  /* 0x00a80031c1007988 */ /* 0x000fe2000800000a */
[----:B---3--:R-:W-:-:S03]  /*f360*/  LOP3.LUT R220, R220, 0x7f, RZ, 0xc0, !PT ;  /* 0x0000007fdcdc7812 */ /* 0x008fc600078ec0ff */
[----:B------:R-:W-:Y:S01]  /*f370*/  STS.U8 [R193+UR10+0xaa00], R45 ;  /* 0x00aa002dc1007988 */ /* 0x000fe2000800000a */
[----:B------:R3:W0:Y:S03]  /*f380*/  MUFU.EX2 R0, R191 ;  /* 0x000000bf00007308 */ /* 0x0006260000000800 */
[----:B------:R-:W-:Y:S01]  /*f390*/  STS.U8 [R193+UR10+0xac00], R44 ;  /* 0x00ac002cc1007988 */ /* 0x000fe2000800000a */
[----:B------:R-:W-:-:S03]  /*f3a0*/  F2FP.SATFINITE.E4M3.F32.PACK_AB_MERGE_C R106, R105, R106, RZ ;  /* 0x0000006a696a723e */ /* 0x000fc600048070ff */
[----:B------:R-:W-:Y:S01]  /*f3b0*/  STS.U8 [R193+UR10+0xae00], R39 ;  /* 0x00ae0027c1007988 */ /* 0x000fe2000800000a */
[----:B------:R-:W-:-:S03]  /*f3c0*/  FADD R105, R9, R115 ;  /* 0x0000007309697221 */ /* 0x000fc60000000000 */
[----:B------:R-:W-:Y:S01]  /*f3d0*/  STS.U8 [R193+UR10+0xb000], R35 ;  /* 0x00b00023c1007988 */ /* 0x000fe2000800000a */
[----:B------:R-:W-:-:S03]  /*f3e0*/  LOP3.LUT R194, R220, 0x10, RZ, 0x3c, !PT ;  /* 0x00000010dcc27812 */ /* 0x000fc600078e3cff */
[----:B--2---:R-:W-:Y:S01]  /*f3f0*/  STS.U8 [R193+UR10+0xb200], R31 ;  /* 0x00b2001fc1007988 */ /* 0x004fe2000800000a */
[----:B------:R-:W-:-:S03]  /*f400*/  F2FP.SATFINITE.E4M3.F32.PACK_AB_MERGE_C R90, R89, R90, RZ ;  /* 0x0000005a595a723e */ /* 0x000fc600048070ff */
[----:B------:R-:W-:Y:S01]  /*f410*/  STS.U8 [R193+UR10+0xb400], R29 ;  /* 0x00b4001dc1007988 */ /* 0x000fe2000800000a */
[----:B-1----:R-:W-:-:S03]  /*f420*/  FADD R89, R161, R105 ;  /* 0x00000069a1597221 */ /* 0x002fc60000000000 */
[----:B------:R-:W-:Y:S04]  /*f430*/  STS.U8 [R193+UR10+0xb600], R25 ;  /* 0x00b60019c1007988 */ /* 0x000fe8000800000a */
[----:B------:R-:W-:Y:S04]  /*f440*/  STS.U8 [R193+UR10+0xb800], R23 ;  /* 0x00b80017c1007988 */ /* 0x000fe8000800000a */
[----:B-----5:R-:W-:Y:S01]  /*f450*/  STS.U8 [R193+UR10+0xba00], R20 ;  /* 0x00ba0014c1007988 */ /* 0x020fe2000800000a */
[----:B------:R-:W-:-:S03]  /*f460*/  F2FP.SATFINITE.E4M3.F32.PACK_AB_MERGE_C R192, R71, R72, RZ ;  /* 0x0000004847c0723e */ /* 0x000fc600048070ff */
[----:B----4-:R-:W-:Y:S01]  /*f470*/  STS.U8 [R193+UR10+0xbc00], R19 ;  /* 0x00bc0013c1007988 */ /* 0x010fe2000800000a */
[----:B------:R-:W-:-:S03]  /*f480*/  FADD R71, R160, R89 ;  /* 0x00000059a0477221 */ /* 0x000fc60000000000 */
[----:B------:R-:W-:Y:S04]  /*f490*/  STS.U8 [R193+UR10+0xbe00], R18 ;  /* 0x00be0012c1007988 */ /* 0x000fe8000800000a */
[----:B------:R-:W-:Y:S01]  /*f4a0*/  STS.U8 [R194+UR10+0x8080], R174 ;  /* 0x008080aec2007988 */ /* 0x000fe2000800000a */
[----:B---3--:R-:W-:-:S03]  /*f4b0*/  F2FP.SATFINITE.E4M3.F32.PACK_AB_MERGE_C R191, R61, R63, RZ ;  /* 0x0000003f3dbf723e */ /* 0x008fc600048070ff */
[----:B------:R-:W-:Y:S01]  /*f4c0*/  STS.U8 [R194+UR10+0x8280], R170 ;  /* 0x008280aac2007988 */ /* 0x000fe2000800000a */
[----:B------:R-:W-:-:S03]  /*f4d0*/  F2FP.SATFINITE.E4M3.F32.PACK_AB_MERGE_C R63, R57, R58, RZ ;  /* 0x0000003a393f723e */ /* 0x000fc600048070ff */
[----:B------:R-:W-:Y:S01]  /*f4e0*/  STS.U8 [R194+UR10+0x8480], R167 ;  /* 0x008480a7c2007988 */ /* 0x000fe2000800000a */
[----:B0-----:R-:W-:-:S03]  /*f4f0*/  FADD R57, R3, R71 ;  /* 0x0000004703397221 */ /* 0x001fc60000000000 */
[----:B------:R-:W-:Y:S04]  /*f500*/  STS.U8 [R194+UR10+0x8680], R153 ;  /* 0x00868099c2007988 */ /* 0x000fe8000800000a */
[----:B------:R-:W-:Y:S04]  /*f510*/  STS.U8 [R194+UR10+0x8880], R148 ;  /* 0x00888094c2007988 */ /* 0x000fe8000800000a */
[----:B------:R-:W-:Y:S04]  /*f520*/  STS.U8 [R194+UR10+0x8a80], R144 ;  /* 0x008a8090c2007988 */ /* 0x000fe8000800000a */
[----:B------:R-:W-:Y:S01]  /*f530*/  STS.U8 [R194+UR10+0x8c80], R141 ;  /* 0x008c808dc2007988 */ /* 0x000fe2000800000a */
[----:B------:R-:W-:-:S03]  /*f540*/  F2FP.SATFINITE.E4M3.F32.PACK_AB_MERGE_C R61, R0, R3, RZ ;  /* 0x00000003003d723e */ /* 0x000fc600048070ff */
[----:B------:R-:W-:Y:S01]  /*f550*/  STS.U8 [R194+UR10+0x8e80], R137 ;  /* 0x008e8089c2007988 */ /* 0x000fe2000800000a */
[----:B------:R-:W-:-:S03]  /*f560*/  FADD R205, R0, R57 ;  /* 0x0000003900cd7221 */ /* 0x000fc60000000000 */
[----:B------:R-:W-:Y:S01]  /*f570*/  STS.U8 [R194+UR10+0x9080], R134 ;  /* 0x00908086c2007988 */ /* 0x000fe2000800000a */
[----:B------:R-:W-:-:S03]  /*f580*/  FADD R0, R215, -R2 ;  /* 0x80000002d7007221 */ /* 0x000fc60000000000 */
[----:B------:R-:W-:Y:S04]  /*f590*/  STS.U8 [R194+UR10+0x9280], R128 ;  /* 0x00928080c2007988 */ /* 0x000fe8000800000a */
[----:B------:R-:W-:Y:S04]  /*f5a0*/  STS.U8 [R194+UR10+0x9480], R125 ;  /* 0x0094807dc2007988 */ /* 0x000fe8000800000a */
[----:B------:R-:W-:Y:S01]  /*f5b0*/  STS.U8 [R194+UR10+0x9680], R121 ;  /* 0x00968079c2007988 */ /* 0x000fe2000800000a */
[----:B------:R-:W-:-:S03]  /*f5c0*/  FMUL R3, R0, 1.4426950216293334961 ;  /* 0x3fb8aa3b00037820 */ /* 0x000fc60000400000 */
[----:B------:R-:W-:Y:S01]  /*f5d0*/  STS.U8 [R194+UR10+0x9880], R118 ;  /* 0x00988076c2007988 */ /* 0x000fe2000800000a */
[----:B------:R-:W-:-:S03]  /*f5e0*/  FADD R0, R216, -R2 ;  /* 0x80000002d8007221 */ /* 0x000fc60000000000 */
[----:B------:R-:W-:Y:S04]  /*f5f0*/  STS.U8 [R194+UR10+0x9a80], R87 ;  /* 0x009a8057c2007988 */ /* 0x000fe8000800000a */
[----:B------:R-:W-:Y:S04]  /*f600*/  STS.U8 [R194+UR10+0x9c80], R80 ;  /* 0x009c8050c2007988 */ /* 0x000fe8000800000a */
[----:B------:R-:W-:Y:S01]  /*f610*/  STS.U8 [R194+UR10+0x9e80], R74 ;  /* 0x009e804ac2007988 */ /* 0x000fe2000800000a */
[----:B------:R0:W-:Y:S03]  /*f620*/  MUFU.EX2 R204, R3 ;  /* 0x0000000300cc7308 */ /* 0x0001e60000000800 */
[----:B------:R-:W-:Y:S04]  /*f630*/  STS.U8 [R194+UR10+0xa080], R68 ;  /* 0x00a08044c2007988 */ /* 0x000fe8000800000a */
[----:B------:R-:W-:Y:S01]  /*f640*/  STS.U8 [R194+UR10+0xa280], R60 ;  /* 0x00a2803cc2007988 */ /* 0x000fe2000800000a */
[----:B0-----:R-:W-:-:S03]  /*f650*/  FMUL R3, R0, 1.4426950216293334961 ;  /* 0x3fb8aa3b00037820 */ /* 0x001fc60000400000 */
[----:B------:R-:W-:Y:S01]  /*f660*/  STS.U8 [R194+UR10+0xa480], R55 ;  /* 0x00a48037c2007988 */ /* 0x000fe2000800000a */
[----:B------:R-:W-:-:S03]  /*f670*/  FADD R0, R217, -R2 ;  /* 0x80000002d9007221 */ /* 0x000fc60000000000 */
        /* <DEDUP_REMOVED lines=9> */
[----:B------:R-:W-:Y:S04]  /*f710*/  STS.U8 [R194+UR10+0xb280], R30 ;  /* 0x00b2801ec2007988 */ /* 0x000fe8000800000a */
[----:B------:R-:W-:Y:S01]  /*f720*/  STS.U8 [R194+UR10+0xb480], R27 ;  /* 0x00b4801bc2007988 */ /* 0x000fe2000800000a */
[----:B------:R0:W1:Y:S03]  /*f730*/  MUFU.EX2 R196, R3 ;  /* 0x0000000300c47308 */ /* 0x0000660000000800 */
[----:B------:R-:W-:Y:S01]  /*f740*/  STS.U8 [R194+UR10+0xb680], R24 ;  /* 0x00b68018c2007988 */ /* 0x000fe2000800000a */
[----:B------:R-:W-:-:S03]  /*f750*/  FMUL R0, R0, 1.4426950216293334961 ;  /* 0x3fb8aa3b00007820 */ /* 0x000fc60000400000 */
[----:B------:R-:W-:Y:S04]  /*f760*/  STS.U8 [R194+UR10+0xb880], R21 ;  /* 0x00b88015c2007988 */ /* 0x000fe8000800000a */
[----:B------:R-:W-:Y:S04]  /*f770*/  STS.U8 [R194+UR10+0xba80], R17 ;  /* 0x00ba8011c2007988 */ /* 0x000fe8000800000a */
[----:B------:R-:W-:Y:S01]  /*f780*/  STS.U8 [R194+UR10+0xbc80], R16 ;  /* 0x00bc8010c2007988 */ /* 0x000fe2000800000a */
[----:B0-----:R-:W-:-:S03]  /*f790*/  FADD R3, -R2, -INF ;  /* 0xff80000002037421 */ /* 0x001fc60000000100 */
[----:B------:R-:W-:Y:S01]  /*f7a0*/  STS.U8 [R194+UR10+0xbe80], R15 ;  /* 0x00be800fc2007988 */ /* 0x000fe2000800000a */
[----:B------:R0:W2:Y:S03]  /*f7b0*/  MUFU.EX2 R202, R0 ;  /* 0x0000000000ca7308 */ /* 0x0000a60000000800 */
        /* <DEDUP_REMOVED lines=32> */
[----:B------:R3:W-:Y:S01]  /*f9c0*/  STS.U8 [R132+UR10+0xbb80], R4 ;  /* 0x00bb800484007988 */ /* 0x0007e2000800000a */
[----:B0-----:R-:W-:Y:S01]  /*f9d0*/  FMUL R0, R3, 1.4426950216293334961 ;  /* 0x3fb8aa3b03007820 */ /* 0x001fe20000400000 */
[----:B---3--:R-:W-:-:S05]  /*f9e0*/  IMAD.SHL.U32 R4, R219, 0x8, RZ ;  /* 0x00000008db047824 */ /* 0x008fca00078e00ff */
[----:B------:R-:W-:Y:S02]  /*f9f0*/  LOP3.LUT R3, R4, 0x30, RZ, 0xc0, !PT ;  /* 0x0000003004037812 */ /* 0x000fe400078ec0ff */
[----:B------:R-:W-:Y:S02]  /*fa00*/  F2FP.SATFINITE.E4M3.F32.PACK_AB_MERGE_C R110, R110, R112, RZ ;  /* 0x000000706e6e723e */ /* 0x000fe400048070ff */
[----:B------:R-:W-:Y:S01]  /*fa10*/  F2FP.SATFINITE.E4M3.F32.PACK_AB_MERGE_C R99, R99, R102, RZ ;  /* 0x000000666363723e */ /* 0x000fe200048070ff */
[----:B------:R-:W-:Y:S01]  /*fa20*/  IMAD R3, R193, 0x40, R3 ;  /* 0x00000040c1037824 */ /* 0x000fe200078e0203 */
[----:B------:R-:W-:Y:S02]  /*fa30*/  F2FP.SATFINITE.E4M3.F32.PACK_AB_MERGE_C R94, R94, R95, RZ ;  /* 0x0000005f5e5e723e */ /* 0x000fe400048070ff */
[----:B------:R-:W-:Y:S02]  /*fa40*/  F2FP.SATFINITE.E4M3.F32.PACK_AB_MERGE_C R84, R84, R85, RZ ;  /* 0x000000555454723e */ /* 0x000fe400048070ff */
[----:B------:R-:W-:-:S02]  /*fa50*/  F2FP.SATFINITE.E4M3.F32.PACK_AB_MERGE_C R76, R76, R79, RZ ;  /* 0x0000004f4c4c723e */ /* 0x000fc400048070ff */
[----:B------:R-:W-:Y:S02]  /*fa60*/  F2FP.SATFINITE.E4M3.F32.PACK_AB_MERGE_C R65, R65, R67, RZ ;  /* 0x000000434141723e */ /* 0x000fe400048070ff */
[----:B------:R-:W-:Y:S02]  /*fa70*/  F2FP.SATFINITE.E4M3.F32.PACK_AB_MERGE_C R67, R11, R12, RZ ;  /* 0x0000000c0b43723e */ /* 0x000fe400048070ff */
[----:B------:R-:W-:Y:S02]  /*fa80*/  F2FP.SATFINITE.E4M3.F32.PACK_AB_MERGE_C R58, R9, R10, RZ ;  /* 0x0000000a093a723e */ /* 0x000fe400048070ff */
[----:B-1----:R-:W-:Y:S02]  /*fa90*/  F2FP.SATFINITE.E4M3.F32.PACK_AB_MERGE_C R7, R196, R203, RZ ;  /* 0x000000cbc407723e */ /* 0x002fe400048070ff */
[----:B------:R-:W-:Y:S02]  /*faa0*/  F2FP.SATFINITE.E4M3.F32.PACK_AB_MERGE_C R17, R113, R114, R110 ;  /* 0x000000727111723e */ /* 0x000fe4000480706e */
[----:B------:R-:W-:-:S02]  /*fab0*/  F2FP.SATFINITE.E4M3.F32.PACK_AB_MERGE_C R16, R117, R206, R116 ;  /* 0x000000ce7510723e */ /* 0x000fc40004807074 */
[----:B------:R-:W-:Y:S02]  /*fac0*/  F2FP.SATFINITE.E4M3.F32.PACK_AB_MERGE_C R18, R109, R111, R106 ;  /* 0x0000006f6d12723e */ /* 0x000fe4000480706a */
[----:B------:R-:W-:Y:S01]  /*fad0*/  F2FP.SATFINITE.E4M3.F32.PACK_AB_MERGE_C R19, R107, R108, R99 ;  /* 0x0000006c6b13723e */ /* 0x000fe20004807063 */
[----:B------:R-:W-:Y:S01]  /*fae0*/  STS.U8 [R132+UR10+0xb580], R6 ;  /* 0x00b5800684007988 */ /* 0x000fe2000800000a */
[----:B------:R-:W-:Y:S02]  /*faf0*/  F2FP.SATFINITE.E4M3.F32.PACK_AB_MERGE_C R13, R98, R101, R90 ;  /* 0x00000065620d723e */ /* 0x000fe4000480705a */
[----:B------:R-:W-:Y:S01]  /*fb00*/  F2FP.SATFINITE.E4M3.F32.PACK_AB_MERGE_C R12, R103, R104, R94 ;  /* 0x00000068670c723e */ /* 0x000fe2000480705e */
[----:B------:R0:W-:Y:S01]  /*fb10*/  STS.U8 [R132+UR10+0xb980], R5 ;  /* 0x00b9800584007988 */ /* 0x0001e2000800000a */
[----:B------:R-:W-:Y:S02]  /*fb20*/  F2FP.SATFINITE.E4M3.F32.PACK_AB_MERGE_C R14, R97, R100, R84 ;  /* 0x00000064610e723e */ /* 0x000fe40004807054 */
[----:B------:R-:W-:-:S02]  /*fb30*/  F2FP.SATFINITE.E4M3.F32.PACK_AB_MERGE_C R15, R93, R96, R76 ;  /* 0x000000605d0f723e */ /* 0x000fc4000480704c */
[----:B------:R-:W-:Y:S02]  /*fb40*/  LOP3.LUT R22, R3, 0x10, RZ, 0x3c, !PT ;  /* 0x0000001003167812 */ /* 0x000fe400078e3cff */
[----:B------:R-:W-:Y:S02]  /*fb50*/  F2FP.SATFINITE.E4M3.F32.PACK_AB_MERGE_C R9, R82, R83, R65 ;  /* 0x000000535209723e */ /* 0x000fe40004807041 */
[----:B------:R-:W-:Y:S02]  /*fb60*/  F2FP.SATFINITE.E4M3.F32.PACK_AB_MERGE_C R8, R163, R165, R192 ;  /* 0x000000a5a308723e */ /* 0x000fe400048070c0 */
[----:B------:R-:W-:Y:S02]  /*fb70*/  F2FP.SATFINITE.E4M3.F32.PACK_AB_MERGE_C R10, R156, R157, R191 ;  /* 0x0000009d9c0a723e */ /* 0x000fe400048070bf */
[----:B------:R-:W-:Y:S02]  /*fb80*/  F2FP.SATFINITE.E4M3.F32.PACK_AB_MERGE_C R11, R150, R152, R63 ;  /* 0x00000098960b723e */ /* 0x000fe4000480703f */
[----:B------:R-:W-:Y:S01]  /*fb90*/  LOP3.LUT R21, R3, 0x20, RZ, 0x3c, !PT ;  /* 0x0000002003157812 */ /* 0x000fe200078e3cff */
[----:B------:R-:W-:Y:S01]  /*fba0*/  STS.U8 [R132+UR10+0xbf80], R188 ;  /* 0x00bf80bc84007988 */ /* 0x000fe2000800000a */
[----:B0-----:R-:W-:-:S02]  /*fbb0*/  F2FP.SATFINITE.E4M3.F32.PACK_AB_MERGE_C R5, R154, R155, R58 ;  /* 0x0000009b9a05723e */ /* 0x001fc4000480703a */
[----:B------:R-:W-:Y:S01]  /*fbc0*/  F2FP.SATFINITE.E4M3.F32.PACK_AB_MERGE_C R4, R158, R159, R67 ;  /* 0x0000009f9e04723e */ /* 0x000fe20004807043 */
[----:B------:R-:W-:Y:S01]  /*fbd0*/  STS.U8 [R132+UR10+0x8180], R172 ;  /* 0x008180ac84007988 */ /* 0x000fe2000800000a */
[----:B------:R-:W-:Y:S02]  /*fbe0*/  F2FP.SATFINITE.E4M3.F32.PACK_AB_MERGE_C R6, R160, R161, R61 ;  /* 0x000000a1a006723e */ /* 0x000fe4000480703d */
[----:B------:R-:W-:Y:S01]  /*fbf0*/  LOP3.LUT R20, R3, 0x30, RZ, 0x3c, !PT ;  /* 0x0000003003147812 */ /* 0x000fe200078e3cff */
[----:B------:R-:W-:Y:S01]  /*fc00*/  STS.U8 [R132+UR10+0x8380], R189 ;  /* 0x008380bd84007988 */ /* 0x000fe2000800000a */
[----:B--2---:R-:W-:-:S03]  /*fc10*/  F2FP.SATFINITE.E4M3.F32.PACK_AB_MERGE_C R7, R202, R204, R7 ;  /* 0x000000ccca07723e */ /* 0x004fc60004807007 */
        /* <DEDUP_REMOVED lines=26> */
[----:B------:R-:W-:Y:S04]  /*fdc0*/  STS.128 [R3+UR10+0x14000], R16 ;  /* 0x0140001003007988 */ /* 0x000fe80008000c0a */
[----:B------:R-:W-:Y:S04]  /*fdd0*/  STS.128 [R22+UR10+0x14000], R12 ;  /* 0x0140000c16007988 */ /* 0x000fe80008000c0a */
[----:B------:R-:W-:Y:S01]  /*fde0*/  STS.128 [R21+UR10+0x14000], R8 ;  /* 0x0140000815007988 */ /* 0x000fe20008000c0a */
[----:B0-----:R-:W-:Y:S03]  /*fdf0*/  LDTM.x64 R68, tmem[UR12] ;  /* 0x0000000c004479ee */ /* 0x001fe60008340000 */
[----:B------:R0:W-:Y:S02]  /*fe00*/  STS.128 [R20+UR10+0x14000], R4 ;  /* 0x0140000414007988 */ /* 0x0001e40008000c0a */
[----:B0-----:R-:W-:Y:S01]  /*fe10*/  LDTM.x64 R4, tmem[UR12+0x40] ;  /* 0x0000400c000479ee */ /* 0x001fe20008340000 */
[----:B------:R-:W0:Y:S01]  /*fe20*/  LDTM.x64 R132, tmem[UR12+0x80] ;  /* 0x0000800c008479ee */ /* 0x000e220008340000 */
[----:B------:R-:W1:Y:S01]  /*fe30*/  MUFU.EX2 R0, R0 ;  /* 0x0000000000007308 */ /* 0x000e620000000800 */
[----:B0-----:R-:W-:Y:S04]  /*fe40*/  STL.64 [R1], R132 ;  /* 0x0000008401007387 */ /* 0x001fe80000100a00 */
[----:B------:R-:W-:Y:S04]  /*fe50*/  STL.64 [R1+0x8], R134 ;  /* 0x0000088601007387 */ /* 0x000fe80000100a00 */
        /* <DEDUP_REMOVED lines=29> */
[----:B------:R0:W-:Y:S01]  /*10030*/  STL.64 [R1+0xf8], R194 ;  /* 0x0000f8c201007387 */ /* 0x0001e20000100a00 */
[C---:B-1----:R-:W-:Y:S01]  /*10040*/  FMUL R68, R0.reuse, R68 ;  /* 0x0000004400447220 */ /* 0x042fe20000400000 */
[C---:B------:R-:W-:Y:S01]  /*10050*/  FMUL R69, R0.reuse, R69 ;  /* 0x0000004500457220 */ /* 0x040fe20000400000 */
[C---:B------:R-:W-:Y:S01]  /*10060*/  FMUL R70, R0.reuse, R70 ;  /* 0x0000004600467220 */ /* 0x040fe20000400000 */
[C---:B------:R-:W-:Y:S01]  /*10070*/  FMUL R71, R0.reuse, R71 ;  /* 0x0000004700477220 */ /* 0x040fe20000400000 */
[C---:B------:R-:W-:Y:S01]  /*10080*/  FMUL R72, R0.reuse, R72 ;  /* 0x0000004800487220 */ /* 0x040fe20000400000 */
[C---:B------:R-:W-:Y:S01]  /*10090*/  FMUL R73, R0.reuse, R73 ;  /* 0x0000004900497220 */ /* 0x040fe20000400000 */
[C---:B------:R-:W-:Y:S01]  /*100a0*/  FMUL R74, R0.reuse, R74 ;  /* 0x0000004a004a7220 */ /* 0x040fe20000400000 */
[C---:B------:R-:W-:Y:S01]  /*100b0*/  FMUL R75, R0.reuse, R75 ;  /* 0x0000004b004b7220 */ /* 0x040fe20000400000 */
[----:B0-----:R-:W0:Y:S01]  /*100c0*/  LDTM.x64 R132, tmem[UR12+0xc0] ;  /* 0x0000c00c008479ee */ /* 0x001e220008340000 */
[----:B------:R-:W-:Y:S01]  /*100d0*/  NOP ;  /* 0x0000000000007918 */ /* 0x000fe20000000000 */
[C---:B------:R-:W-:Y:S01]  /*100e0*/  FMUL R76, R0.reuse, R76 ;  /* 0x0000004c004c7220 */ /* 0x040fe20000400000 */
        /* <DEDUP_REMOVED lines=118> */
[----:B------:R-:W-:Y:S01]  /*10850*/  FMUL R67, R0, R67 ;  /* 0x0000004300437220 */ /* 0x000fe20000400000 */
[----:B0-----:R-:W-:Y:S06]  /*10860*/  @!P0 BRA `(.L_x_9) ;  /* 0x0000000000088947 */ /* 0x001fec0003800000 */
[----:B------:R0:W-:Y:S01]  /*10870*/  STTM.x64 tmem[UR12], R68 ;  /* 0x00000044000079ed */ /* 0x0001e2000834000c */
[----:B------:R0:W-:Y:S02]  /*10880*/  STTM.x64 tmem[UR12+0x40], R4 ;  /* 0x00004004000079ed */ /* 0x0001e4000834000c */
.L_x_9:
[----:B0-----:R-:W2:Y:S04]  /*10890*/  LDL.LU R66, [R1] ;  /* 0x0000000001427983 */ /* 0x001ea80000300800 */
[----:B------:R-:W3:Y:S04]  /*108a0*/  LDL.LU R65, [R1+0x4] ;  /* 0x0000040001417983 */ /* 0x000ee80000300800 */
[----:B------:R-:W4:Y:S04]  /*108b0*/  LDL.LU R64, [R1+0x8] ;  /* 0x0000080001407983 */ /* 0x000f280000300800 */
[----:B------:R-:W5:Y:S04]  /*108c0*/  LDL.LU R63, [R1+0xc] ;  /* 0x00000c00013f7983 */ /* 0x000f680000300800 */
        /* <DEDUP_REMOVED lines=59> */
[----:B------:R-:W5:Y:S01]  /*10c80*/  LDL.LU R3, [R1+0xfc] ;  /* 0x0000fc0001037983 */ /* 0x000f620000300800 */
[C---:B------:R-:W-:Y:S01]  /*10c90*/  FMUL R67, R0.reuse, R195 ;  /* 0x000000c300437220 */ /* 0x040fe20000400000 */
[C---:B--2---:R-:W-:Y:S01]  /*10ca0*/  FMUL R68, R0.reuse, R66 ;  /* 0x0000004200447220 */ /* 0x044fe20000400000 */
[C---:B------:R-:W-:Y:S01]  /*10cb0*/  FMUL R66, R0.reuse, R194 ;  /* 0x000000c200427220 */ /* 0x040fe20000400000 */
[C---:B---3--:R-:W-:Y:S01]  /*10cc0*/  FMUL R69, R0.reuse, R65 ;  /* 0x0000004100457220 */ /* 0x048fe20000400000 */
[C---:B------:R-:W-:Y:S01]  /*10cd0*/  FMUL R65, R0.reuse, R193 ;  /* 0x000000c100417220 */ /* 0x040fe20000400000 */
[C---:B----4-:R-:W-:Y:S01]  /*10ce0*/  FMUL R70, R0.reuse, R64 ;  /* 0x0000004000467220 */ /* 0x050fe20000400000 */
[C---:B------:R-:W-:Y:S01]  /*10cf0*/  FMUL R64, R0.reuse, R192 ;  /* 0x000000c000407220 */ /* 0x040fe20000400000 */
[C---:B-----5:R-:W-:Y:S01]  /*10d00*/  FMUL R71, R0.reuse, R63 ;  /* 0x0000003f00477220 */ /* 0x060fe20000400000 */
        /* <DEDUP_REMOVED lines=120> */
[----:B------:R-:W-:Y:S06]  /*11490*/  @!P0 BRA `(.L_x_10) ;  /* 0x00000000000c8947 */ /* 0x000fec0003800000 */
[----:B------:R0:W-:Y:S01]  /*114a0*/  STTM.x64 tmem[UR12+0x80], R68 ;  /* 0x00008044000079ed */ /* 0x0001e2000834000c */
[----:B------:R-:W-:Y:S05]  /*114b0*/  @!P0 BRA `(.L_x_10) ;  /* 0x0000000000048947 */ /* 0x000fea0003800000 */
[----:B------:R1:W-:Y:S02]  /*114c0*/  STTM.x64 tmem[UR12+0xc0], R4 ;  /* 0x0000c004000079ed */ /* 0x0003e4000834000c */
.L_x_10:
[----:B------:R-:W2:Y:S02]  /*114d0*/  FENCE.VIEW.ASYNC.T ;  /* 0x00000000000073c6 */ /* 0x000ea40000000200 */
[----:B--2---:R-:W-:Y:S01]  /*114e0*/  BAR.SYNC.DEFER_BLOCKING 0x0 ;  /* 0x0000000000007b1d */ /* 0x004fe20000010000 */
[----:B------:R-:W-:Y:S01]  /*114f0*/  FADD R3, R204, R205 ;  /* 0x000000cdcc037221 */ /* 0x000fe20000000000 */
[----:B------:R-:W-:Y:S01]  /*11500*/  FSEL R2, R2, -INF , P0 ;  /* 0xff80000002027808 */ /* 0x000fe20000000000 */
[----:B------:R-:W-:Y:S02]  /*11510*/  UIADD3 UR20, UPT, UPT, UR10, 0x16000, URZ ;  /* 0x000160000a147890 */ /* 0x000fe4000fffe0ff */
[----:B------:R-:W-:Y:S01]  /*11520*/  FADD R3, R202, R3 ;  /* 0x00000003ca037221 */ /* 0x000fe20000000000 */
[----:B------:R-:W-:Y:S01]  /*11530*/  UMOV UR59, 0x80004020 ;  /* 0x80004020003b7882 */ /* 0x000fe20000000000 */
[----:B------:R2:W-:Y:S02]  /*11540*/  STL [R1+0x18], R2 ;  /* 0x0000180201007387 */ /* 0x0005e40000100800 */
[----:B------:R-:W-:-:S04]  /*11550*/  FADD R3, R203, R3 ;  /* 0x00000003cb037221 */ /* 0x000fc80000000000 */
[----:B------:R-:W-:-:S04]  /*11560*/  FADD R3, R196, R3 ;  /* 0x00000003c4037221 */ /* 0x000fc80000000000 */
[----:B------:R-:W-:-:S05]  /*11570*/  FADD R0, R0, R3 ;  /* 0x0000000300007221 */ /* 0x000fca0000000000 */
[----:B------:R-:W-:Y:S01]  /*11580*/  FSEL R0, R0, 1, P0 ;  /* 0x3f80000000007808 */ /* 0x000fe20000000000 */
[----:B------:R3:W-:Y:S06]  /*11590*/  MEMBAR.ALL.CTA ;  /* 0x0000000000007992 */ /* 0x0007ec0000008000 */
[----:B---3--:R-:W3:Y:S04]  /*115a0*/  FENCE.VIEW.ASYNC.S ;  /* 0x00000000000073c6 */ /* 0x008ee80000000000 */
[----:B------:R2:W-:Y:S01]  /*115b0*/  STL [R1+0x898], R0 ;  /* 0x0008980001007387 */ /* 0x0005e20000100800 */
[----:B---3--:R-:W-:Y:S06]  /*115c0*/  BAR.SYNC.DEFER_BLOCKING 0x0 ;  /* 0x0000000000007b1d */ /* 0x008fec0000010000 */
[----:B------:R-:W-:Y:S05]  /*115d0*/  @!P1 BRA `(.L_x_11) ;  /* 0x0000000000749947 */ /* 0x000fea0003800000 */
[----:B------:R-:W-:Y:S01]  /*115e0*/  UIADD3 UR4, UPT, UPT, UR10, 0x14000, URZ ;  /* 0x000140000a047890 */ /* 0x000fe2000fffe0ff */
[----:B------:R-:W-:Y:S01]  /*115f0*/  BSSY.RECONVERGENT B0, `(.L_x_12) ;  /* 0x000001a000007945 */ /* 0x000fe20003800200 */
[----:B------:R-:W-:Y:S02]  /*11600*/  UIADD3 UR5, UPT, UPT, UR10, 0x8000, URZ ;  /* 0x000080000a057890 */ /* 0x000fe4000fffe0ff */
[----:B------:R-:W-:Y:S02]  /*11610*/  USHF.R.U32.HI UR58, URZ, 0x4, UR4 ;  /* 0x00000004ff3a7899 */ /* 0x000fe40008011604 */
[----:B------:R-:W-:Y:S02]  /*11620*/  USHF.R.U32.HI UR5, URZ, 0x4, UR5 ;  /* 0x00000004ff057899 */ /* 0x000fe40008011605 */
[----:B------:R-:W-:Y:S02]  /*11630*/  USGXT.U32 UR58, UR58, 0xe ;  /* 0x0000000e3a3a789a */ /* 0x000fe40008000000 */
[----:B------:R-:W-:-:S02]  /*11640*/  USGXT.U32 UR4, UR5, 0xe ;  /* 0x0000000e0504789a */ /* 0x000fc40008000000 */
[----:B------:R-:W-:Y:S01]  /*11650*/  UIADD3 UR54, UP2, UPT, UR58, 0x2, URZ ;  /* 0x000000023a367890 */ /* 0x000fe2000ff5e0ff */
[----:B------:R-:W-:Y:S01]  /*11660*/  ELECT P0, URZ, PT ;  /* 0x0000000000ff782f */ /* 0x000fe20003800000 */
[----:B------:R-:W-:Y:S01]  /*11670*/  UMOV UR6, 0xfffffffe ;  /* 0xfffffffe00067882 */ /* 0x000fe20000000000 */
[----:B------:R-:W-:Y:S01]  /*11680*/  UMOV UR7, 0x7fffbfdf ;  /* 0x7fffbfdf00077882 */ /* 0x000fe20000000000 */
[----:B------:R-:W-:Y:S01]  /*11690*/  UMOV UR5, URZ ;  /* 0x000000ff00057c82 */ /* 0x000fe20008000000 */
[----:B------:R-:W-:Y:S02]  /*116a0*/  UIADD3.X UR55, UPT, UPT, URZ, -0x7fffbfe0, URZ, UP2, !UPT ;  /* 0x80004020ff377890 */ /* 0x000fe400097fe4ff */
[----:B------:R-:W-:Y:S01]  /*116b0*/  UIADD3.64 UR6, UPT, UPT, UR4, -UR6, URZ ;  /* 0x8000000604067297 */ /* 0x000fe2000fffe0ff */
[----:B------:R-:W-:Y:S01]  /*116c0*/  UMOV UR22, 0x0 ;  /* 0x0000000000167882 */ /* 0x000fe20000000000 */
[----:B------:R-:W-:Y:S01]  /*116d0*/  UMOV UR23, 0x8400010 ;  /* 0x0840001000177882 */ /* 0x000fe20000000000 */
[----:B------:R-:W-:Y:S01]  /*116e0*/  UMOV UR5, 0x80004020 ;  /* 0x8000402000057882 */ /* 0x000fe20000000000 */
[----:B------:R-:W-:Y:S01]  /*116f0*/  UMOV UR26, 0x0 ;  /* 0x00000000001a7882 */ /* 0x000fe20000000000 */
[----:B------:R-:W-:Y:S01]  /*11700*/  UMOV UR27, 0x8400010 ;  /* 0x08400010001b7882 */ /* 0x000fe20000000000 */
[----:B------:R3:W-:Y:S03]  /*11710*/  UTCQMMA gdesc[UR58], gdesc[UR4], tmem[UR11], tmem[UR22], idesc[UR23], UPT ;  /* 0x00ff16043a0075ea */ /* 0x0007e6000b80030b */
[----:B------:R3:W-:Y:S01]  /*11720*/  UTCQMMA gdesc[UR54], gdesc[UR6], tmem[UR11], tmem[UR26], idesc[UR27], UPT ;  /* 0x00ff1a06360075ea */ /* 0x0007e2000b80030b */
[----:B------:R-:W-:Y:S05]  /*11730*/  @!P0 BRA `(.L_x_13) ;  /* 0x0000000000148947 */ /* 0x000fea0003800000 */
[----:B---3--:R-:W-:Y:S01]  /*11740*/  UMOV UR4, UR20 ;  /* 0x0000001400047c82 */ /* 0x008fe20008000000 */
[----:B------:R-:W-:Y:S02]  /*11750*/  UMOV UR5, URZ ;  /* 0x000000ff00057c82 */ /* 0x000fe40008000000 */
[----:B------:R-:W-:Y:S02]  /*11760*/  UMOV UR4, UR4 ;  /* 0x0000000400047c82 */ /* 0x000fe40008000000 */
[----:B------:R4:W-:Y:S01]  /*11770*/  UTCBAR [UR4], URZ ;  /* 0x000000ff040073e9 */ /* 0x0009e200080000ff */
[----:B------:R-:W-:Y:S02]  /*11780*/  NOP ;  /* 0x0000000000007918 */ /* 0x000fe40000000000 */
.L_x_13:
[----:B---34-:R-:W-:Y:S05]  /*11790*/  BSYNC.RECONVERGENT B0 ;  /* 0x0000000000007941 */ /* 0x018fea0003800200 */
.L_x_12:
[----:B------:R-:W-:Y:S05]  /*117a0*/  BRA `(.L_x_14) ;  /* 0x00000000001c7947 */ /* 0x000fea0003800000 */
.L_x_11:
[----:B------:R-:W-:-:S09]  /*117b0*/  UISETP.GE.AND UP2, UPT, UR9, URZ, UPT ;  /* 0x000000ff0900728c */ /* 0x000fd2000bf46270 */
[----:B------:R-:W-:Y:S05]  /*117c0*/  BRA.U !UP2, `(.L_x_15) ;  /* 0x000000b90a707547 */ /* 0x000fea000b800000 */
[----:B------:R-:W-:-:S04]  /*117d0*/  UIADD3 UR4, UPT, UPT, UR10, 0x14000, URZ ;  /* 0x000140000a047890 */ /* 0x000fc8000fffe0ff */
[----:B------:R-:W-:-:S04]  /*117e0*/  USHF.R.U32.HI UR4, URZ, 0x4, UR4 ;  /* 0x00000004ff047899 */ /* 0x000fc80008011604 */
[----:B------:R-:W-:-:S04]  /*117f0*/  USGXT.U32 UR58, UR4, 0xe ;  /* 0x0000000e043a789a */ /* 0x000fc80008000000 */
[----:B------:R-:W-:-:S04]  /*11800*/  UIADD3 UR54, UP2, UPT, UR58, 0x2, URZ ;  /* 0x000000023a367890 */ /* 0x000fc8000ff5e0ff */
[----:B------:R-:W-:-:S12]  /*11810*/  UIADD3.X UR55, UPT, UPT, URZ, -0x7fffbfe0, URZ, UP2, !UPT ;  /* 0x80004020ff377890 */ /* 0x000fd800097fe4ff */
.L_x_14:
[----:B------:R-:W-:Y:S01]  /*11820*/  USHF.R.U32.HI UR68, URZ, 0x4, UR10 ;  /* 0x00000004ff447899 */ /* 0x000fe2000801160a */
[----:B--2---:R-:W-:Y:S01]  /*11830*/  IMAD.MOV.U32 R0, RZ, RZ, RZ ;  /* 0x000000ffff007224 */ /* 0x004fe200078e00ff */
[----:B------:R-:W-:Y:S01]  /*11840*/  USHF.R.U32.HI UR69, URZ, 0x4, UR8 ;  /* 0x00000004ff457899 */ /* 0x000fe20008011608 */
[----:B------:R-:W-:Y:S01]  /*11850*/  IMAD.MOV.U32 R3, RZ, RZ, -0x40 ;  /* 0xffffffc0ff037424 */ /* 0x000fe200078e00ff */
[----:B------:R-:W-:Y:S01]  /*11860*/  USGXT.U32 UR68, UR68, 0xe ;  /* 0x0000000e4444789a */ /* 0x000fe20008000000 */
[----:B------:R-:W-:Y:S01]  /*11870*/  IMAD.MOV.U32 R196, RZ, RZ, -0x1 ;  /* 0xffffffffffc47424 */ /* 0x000fe200078e00ff */
[----:B------:R-:W-:Y:S02]  /*11880*/  USGXT.U32 UR69, UR69, 0xe ;  /* 0x0000000e4545789a */ /* 0x000fe40008000000 */
[----:B------:R-:W-:Y:S02]  /*11890*/  UIADD3 UR26, UP3, UPT, UR68, 0x100, URZ ;  /* 0x00000100441a7890 */ /* 0x000fe4000ff7e0ff */
[----:B------:R-:W-:Y:S01]  /*118a0*/  UIADD3 UR4, UPT, UPT, UR10, 0x10000, URZ ;  /* 0x000100000a047890 */ /* 0x000fe2000fffe0ff */
[----:B------:R-:W-:Y:S01]  /*118b0*/  UMOV UR6, URZ ;  /* 0x000000ff00067c82 */ /* 0x000fe20008000000 */
[----:B------:R-:W-:-:S02]  /*118c0*/  UIADD3 UR28, UP2, UPT, UR69, 0x2, URZ ;  /* 0x00000002451c7890 */ /* 0x000fc4000ff5e0ff */
[----:B------:R-:W-:Y:S02]  /*118d0*/  UIADD3.X UR27, UPT, UPT, UR6, 0x40004040, URZ, UP3, !UPT ;  /* 0x40004040061b7890 */ /* 0x000fe40009ffe4ff */
[----:B------:R-:W-:Y:S02]  /*118e0*/  UIADD3 UR30, UP6, UPT, UR26, 0x100, URZ ;  /* 0x000001001a1e7890 */ /* 0x000fe4000ffde0ff */
[----:B------:R-:W-:Y:S01]  /*118f0*/  USHF.R.U32.HI UR4, URZ, 0x4, UR4 ;  /* 0x00000004ff047899 */ /* 0x000fe20008011604 */
[----:B------:R-:W-:Y:S01]  /*11900*/  UMOV UR5, URZ ;  /* 0x000000ff00057c82 */ /* 0x000fe20008000000 */
[----:B------:R-:W-:Y:S02]  /*11910*/  UIADD3 UR36, UP3, UPT, UR26, 0x400, URZ ;  /* 0x000004001a247890 */ /* 0x000fe4000ff7e0ff */
[----:B------:R-:W-:Y:S02]  /*11920*/  UIADD3.X UR29, UPT, UPT, UR5, 0x40004040, URZ, UP2, !UPT ;  /* 0x40004040051d7890 */ /* 0x000fe400097fe4ff */
[----:B------:R-:W-:-:S02]  /*11930*/  UIADD3.X UR31, UPT, UPT, UR27, URZ, URZ, UP6, !UPT ;  /* 0x000000ff1b1f7290 */ /* 0x000fc4000b7fe4ff */
[----:B------:R-:W-:Y:S02]  /*11940*/  USGXT.U32 UR4, UR4, 0xe ;  /* 0x0000000e0404789a */ /* 0x000fe40008000000 */
[----:B------:R-:W-:Y:S02]  /*11950*/  UIADD3 UR32, UP5, UPT, UR26, 0x200, URZ ;  /* 0x000002001a207890 */ /* 0x000fe4000ffbe0ff */
[----:B------:R-:W-:Y:S02]  /*11960*/  UIADD3 UR34, UP4, UPT, UR26, 0x300, URZ ;  /* 0x000003001a227890 */ /* 0x000fe4000ff9e0ff */
[----:B------:R-:W-:Y:S02]  /*11970*/  UIADD3 UR38, UP2, UPT, UR26, 0x500, URZ ;  /* 0x000005001a267890 */ /* 0x000fe4000ff5e0ff */
[----:B------:R-:W-:Y:S01]  /*11980*/  UIADD3 UR40, UP6, UPT, UR26, 0x600, URZ ;  /* 0x000006001a287890 */ /* 0x000fe2000ffde0ff */
[----:B------:R-:W-:Y:S01]  /*11990*/  UMOV UR42, 0xfffffffe ;  /* 0xfffffffe002a7882 */ /* 0x000fe20000000000 */
[----:B------:R-:W-:Y:S01]  /*119a0*/  UMOV UR43, 0x7fffbfdf ;  /* 0x7fffbfdf002b7882 */ /* 0x000fe20000000000 */
[----:B------:R-:W-:-:S02]  /*119b0*/  UIADD3.X UR37, UPT, UPT, UR27, URZ, URZ, UP3, !UPT ;  /* 0x000000ff1b257290 */ /* 0x000fc40009ffe4ff */
[----:B------:R-:W-:Y:S02]  /*119c0*/  USHF.L.U32 UR17, UR17, 0x6, URZ ;  /* 0x0000000611117899 */ /* 0x000fe400080006ff */
[----:B------:R-:W-:Y:S01]  /*119d0*/  USHF.L.U32 UR18, UR18, 0x6, URZ ;  /* 0x0000000612127899 */ /* 0x000fe200080006ff */
[----:B------:R-:W-:Y:S01]  /*119e0*/  UMOV UR19, 0x1 ;  /* 0x0000000100137882 */ /* 0x000fe20000000000 */
[----:B------:R-:W-:Y:S01]  /*119f0*/  UMOV UR8, URZ ;  /* 0x000000ff00087c82 */ /* 0x000fe20008000000 */
[----:B------:R-:W2:Y:S01]  /*11a00*/  LDCU UR21, c[0x0][0x3c4] ;  /* 0x00007880ff1577ac */ /* 0x000ea20008000800 */
[----:B------:R-:W3:Y:S01]  /*11a10*/  LDCU UR22, c[0x0][0x3a8] ;  /* 0x00007500ff1677ac */ /* 0x000ee20008000800 */
[----:B------:R-:W4:Y:S01]  /*11a20*/  LDCU UR23, c[0x0][0x3d4] ;  /* 0x00007a80ff1777ac */ /* 0x000f220008000800 */
[----:B------:R-:W-:Y:S02]  /*11a30*/  UIADD3.64 UR42, UPT, UPT, UR4, -UR42, URZ ;  /* 0x8000002a042a7297 */ /* 0x000fe4000fffe0ff */
[----:B------:R-:W-:-:S02]  /*11a40*/  UIADD3.X UR33, UPT, UPT, UR27, URZ, URZ, UP5, !UPT ;  /* 0x000000ff1b217290 */ /* 0x000fc4000affe4ff */
[----:B------:R-:W-:Y:S02]  /*11a50*/  UIADD3.X UR35, UPT, UPT, UR27, URZ, URZ, UP4, !UPT ;  /* 0x000000ff1b237290 */ /* 0x000fe4000a7fe4ff */
[----:B------:R-:W-:Y:S02]  /*11a60*/  UIADD3.X UR39, UPT, UPT, UR27, URZ, URZ, UP2, !UPT ;  /* 0x000000ff1b277290 */ /* 0x000fe400097fe4ff */
[----:B------:R-:W-:Y:S02]  /*11a70*/  UIADD3.X UR41, UPT, UPT, UR27, URZ, URZ, UP6, !UPT ;  /* 0x000000ff1b297290 */ /* 0x000fe4000b7fe4ff */
[----:B------:R-:W-:Y:S02]  /*11a80*/  UIADD3.64 UR44, UPT, UPT, UR28, 0x2, URZ ;  /* 0x000000021c2c7897 */ /* 0x000fe4000fffe0ff */
[----:B------:R-:W-:Y:S02]  /*11a90*/  UIADD3.64 UR46, UPT, UPT, UR28, 0x4, URZ ;  /* 0x000000041c2e7897 */ /* 0x000fe4000fffe0ff */
[----:B------:R-:W-:-:S02]  /*11aa0*/  UIADD3.64 UR48, UPT, UPT, UR28, 0x1fe, URZ ;  /* 0x000001fe1c307897 */ /* 0x000fc4000fffe0ff */
[----:B------:R-:W-:Y:S02]  /*11ab0*/  UIADD3.64 UR50, UPT, UPT, UR28, 0x200, URZ ;  /* 0x000002001c327897 */ /* 0x000fe4000fffe0ff */
[----:B------:R-:W-:Y:S02]  /*11ac0*/  UIADD3.64 UR52, UPT, UPT, UR28, 0x202, URZ ;  /* 0x000002021c347897 */ /* 0x000fe4000fffe0ff */
[----:B------:R-:W-:Y:S02]  /*11ad0*/  UIADD3.64 UR56, UPT, UPT, UR28, 0x204, URZ ;  /* 0x000002041c387897 */ /* 0x000fe4000fffe0ff */
[----:B--234-:R-:W-:-:S11]  /*11ae0*/  UISETP.NE.U32.AND UP3, UPT, UR60, URZ, UPT ;  /* 0x000000ff3c00728c */ /* 0x01cfd6000bf65070 */
.L_x_20:
[----:B-12---:R-:W2:Y:S04]  /*11af0*/  LDL.64 R4, [R1+0x348] ;  /* 0x0003480001047983 */ /* 0x006ea80000100a00 */
[----:B------:R-:W3:Y:S04]  /*11b00*/  LDL.64 R6, [R1+0x340] ;  /* 0x0003400001067983 */ /* 0x000ee80000100a00 */
[----:B------:R-:W4:Y:S04]  /*11b10*/  LDL.64 R20, [R1+0x7f8] ;  /* 0x0007f80001147983 */ /* 0x000f280000100a00 */
[----:B------:R-:W5:Y:S04]  /*11b20*/  LDL.64 R10, [R1+0x800] ;  /* 0x00080000010a7983 */ /* 0x000f680000100a00 */
[----:B------:R-:W4:Y:S01]  /*11b30*/  LDL.64 R14, [R1+0x780] ;  /* 0x00078000010e7983 */ /* 0x000f220000100a00 */
[----:B------:R-:W-:-:S03]  /*11b40*/  USHF.R.S32.HI UR6, URZ, 0x1f, UR18 ;  /* 0x0000001fff067899 */ /* 0x000fc60008011412 */
[----:B------:R-:W4:Y:S04]  /*11b50*/  LDL.64 R24, [R1+0x778] ;  /* 0x0007780001187983 */ /* 0x000f280000100a00 */
[----:B------:R-:W5:Y:S04]  /*11b60*/  LDL.64 R12, [R1+0x700] ;  /* 0x00070000010c7983 */ /* 0x000f680000100a00 */
        /* <DEDUP_REMOVED lines=24> */
[----:B0-----:R-:W5:Y:S04]  /*11cf0*/  LDL.64 R70, [R1+0x648] ;  /* 0x0006480001467983 */ /* 0x001f680000100a00 */
        /* <DEDUP_REMOVED lines=13> */
[----:B------:R-:W5:Y:S01]  /*11dd0*/  LDL.64 R90, [R1+0x5b8] ;  /* 0x0005b800015a7983 */ /* 0x000f620000100a00 */
[----:B------:R-:W-:-:S02]  /*11de0*/  USHF.L.U32 UR60, UR21, 0x3, URZ ;  /* 0x00000003153c7899 */ /* 0x000fc400080006ff */
[----:B------:R-:W-:Y:S02]  /*11df0*/  UIMAD UR61, UR21, 0x9, URZ ;  /* 0x00000009153d78a4 */ /* 0x000fe4000f8e02ff */
[----:B------:R-:W-:Y:S01]  /*11e00*/  USHF.L.U32 UR7, UR21, 0x2, URZ ;  /* 0x0000000215077899 */ /* 0x000fe200080006ff */
[----:B------:R-:W-:Y:S01]  /*11e10*/  VIADD R92, R200, UR14 ;  /* 0x0000000ec85c7c36 */ /* 0x000fe20008000000 */
[----:B------:R-:W5:Y:S01]  /*11e20*/  LDL.64 R126, [R1+0x350] ;  /* 0x00035000017e7983 */ /* 0x000f620000100a00 */
[----:B------:R-:W-:-:S03]  /*11e30*/  VIADD R106, R198, UR15 ;  /* 0x0000000fc66a7c36 */ /* 0x000fc60008000000 */
        /* <DEDUP_REMOVED lines=9> */
[C---:B--2---:R-:W-:Y:S01]  /*11ed0*/  IADD3 RZ, P0, PT, R4.reuse, UR18, RZ ;  /* 0x0000001204ff7c10 */ /* 0x044fe2000ff1e0ff */
[----:B------:R-:W-:Y:S01]  /*11ee0*/  VIADD R68, R4, UR18 ;  /* 0x0000001204447c36 */ /* 0x000fe20008000000 */
[C---:B---3--:R-:W-:Y:S01]  /*11ef0*/  IADD3 RZ, P4, PT, R6.reuse, UR18, RZ ;  /* 0x0000001206ff7c10 */ /* 0x048fe2000ff9e0ff */
[----:B------:R-:W-:Y:S01]  /*11f00*/  VIADD R4, R6, UR18 ;  /* 0x0000001206047c36 */ /* 0x000fe20008000000 */
[----:B------:R-:W-:-:S02]  /*11f10*/  IADD3.X R69, PT, PT, R5, UR6, RZ, P0, !PT ;  /* 0x0000000605457c10 */ /* 0x000fc400087fe4ff */
[----:B------:R-:W-:Y:S02]  /*11f20*/  IADD3.X R5, PT, PT, R7, UR6, RZ, P4, !PT ;  /* 0x0000000607057c10 */ /* 0x000fe4000a7fe4ff */
[----:B------:R-:W-:Y:S01]  /*11f30*/  IADD3 R6, P4, PT, R200, UR18, RZ ;  /* 0x00000012c8067c10 */ /* 0x000fe2000ff9e0ff */
[C---:B------:R-:W-:Y:S01]  /*11f40*/  VIADD R86, R198.reuse, UR60 ;  /* 0x0000003cc6567c36 */ /* 0x040fe20008000000 */
[----:B------:R-:W-:Y:S01]  /*11f50*/  IADD3 R136, P0, PT, R198, UR18, RZ ;  /* 0x00000012c6887c10 */ /* 0x000fe2000ff1e0ff */
[----:B------:R4:W2:Y:S01]  /*11f60*/  LDG.E.U8 R135, desc[UR24][R4.64] ;  /* 0x0000001804877981 */ /* 0x0008a2000c1e1100 */
[----:B------:R-:W-:-:S03]  /*11f70*/  IADD3.X R7, PT, PT, R201, UR6, RZ, P4, !PT ;  /* 0x00000006c9077c10 */ /* 0x000fc6000a7fe4ff */
[----:B------:R-:W3:Y:S01]  /*11f80*/  LDG.E.U8 R68, desc[UR24][R68.64] ;  /* 0x0000001844447981 */ /* 0x000ee2000c1e1100 */
[----:B----4-:R-:W-:-:S04]  /*11f90*/  IADD3 R4, P4, PT, R20, UR18, RZ ;  /* 0x0000001214047c10 */ /* 0x010fc8000ff9e0ff */
[----:B------:R-:W-:Y:S02]  /*11fa0*/  IADD3.X R5, PT, PT, R21, UR6, RZ, P4, !PT ;  /* 0x0000000615057c10 */ /* 0x000fe4000a7fe4ff */
[----:B------:R-:W4:Y:S01]  /*11fb0*/  LDL.64 R20, [R1+0x338] ;  /* 0x0003380001147983 */ /* 0x000f220000100a00 */
[----:B------:R-:W-:Y:S02]  /*11fc0*/  IADD3.X R137, PT, PT, R199, UR6, RZ, P0, !PT ;  /* 0x00000006c7897c10 */ /* 0x000fe400087fe4ff */
[----:B-----5:R-:W-:-:S03]  /*11fd0*/  IADD3 R138, P0, PT, R10, UR18, RZ ;  /* 0x000000120a8a7c10 */ /* 0x020fc6000ff1e0ff */
[----:B------:R-:W5:Y:S01]  /*11fe0*/  LDG.E.U8 R136, desc[UR24][R136.64] ;  /* 0x0000001888887981 */ /* 0x000f62000c1e1100 */
[----:B------:R-:W-:Y:S02]  /*11ff0*/  IADD3.X R139, PT, PT, R11, UR6, RZ, P0, !PT ;  /* 0x000000060b8b7c10 */ /* 0x000fe400087fe4ff */
[----:B------:R-:W-:Y:S01]  /*12000*/  IADD3 R140, P0, PT, R14, UR18, RZ ;  /* 0x000000120e8c7c10 */ /* 0x000fe2000ff1e0ff */
[----:B------:R-:W2:Y:S03]  /*12010*/  LDL.64 R10, [R1+0x618] ;  /* 0x00061800010a7983 */ /* 0x000ea60000100a00 */
[----:B------:R-:W-:Y:S01]  /*12020*/  IADD3.X R141, PT, PT, R15, UR6, RZ, P0, !PT ;  /* 0x000000060f8d7c10 */ /* 0x000fe200087fe4ff */
[----:B------:R-:W3:Y:S01]  /*12030*/  LDG.E.U8 R138, desc[UR24][R138.64] ;  /* 0x000000188a8a7981 */ /* 0x000ee2000c1e1100 */
[----:B------:R-:W-:-:S03]  /*12040*/  IADD3 R142, P0, PT, R12, UR18, RZ ;  /* 0x000000120c8e7c10 */ /* 0x000fc6000ff1e0ff */
[----:B------:R0:W3:Y:S01]  /*12050*/  LDG.E.U8 R137, desc[UR24][R6.64] ;  /* 0x0000001806897981 */ /* 0x0000e2000c1e1100 */
[----:B------:R-:W-:-:S03]  /*12060*/  IADD3.X R143, PT, PT, R13, UR6, RZ, P0, !PT ;  /* 0x000000060d8f7c10 */ /* 0x000fc600087fe4ff */
[----:B------:R-:W3:Y:S04]  /*12070*/  LDL.64 R14, [R1+0x330] ;  /* 0x00033000010e7983 */ /* 0x000ee80000100a00 */
[----:B------:R1:W5:Y:S01]  /*12080*/  LDG.E.U8 R139, desc[UR24][R4.64] ;  /* 0x00000018048b7981 */ /* 0x000362000c1e1100 */
[----:B0-----:R-:W-:-:S03]  /*12090*/  IADD3 R6, P4, PT, R24, UR18, RZ ;  /* 0x0000001218067c10 */ /* 0x001fc6000ff9e0ff */
[----:B------:R-:W5:Y:S01]  /*120a0*/  LDL.64 R12, [R1+0x890] ;  /* 0x00089000010c7983 */ /* 0x000f620000100a00 */
[----:B------:R-:W-:-:S03]  /*120b0*/  IADD3.X R7, PT, PT, R25, UR6, RZ, P4, !PT ;  /* 0x0000000619077c10 */ /* 0x000fc6000a7fe4ff */
[----:B------:R-:W5:Y:S01]  /*120c0*/  LDG.E.U8 R140, desc[UR24][R140.64] ;  /* 0x000000188c8c7981 */ /* 0x000f62000c1e1100 */
[----:B-1----:R-:W-:Y:S02]  /*120d0*/  IADD3 R4, P4, PT, R16, UR18, RZ ;  /* 0x0000001210047c10 */ /* 0x002fe4000ff9e0ff */
[----:B------:R-:W-:Y:S01]  /*120e0*/  IADD3 R144, P0, PT, R18, UR18, RZ ;  /* 0x0000001212907c10 */ /* 0x000fe2000ff1e0ff */
[----:B------:R-:W5:Y:S01]  /*120f0*/  LDL.64 R24, [R1+0x768] ;  /* 0x0007680001187983 */ /* 0x000f620000100a00 */
[----:B------:R-:W-:-:S03]  /*12100*/  IADD3.X R5, PT, PT, R17, UR6, RZ, P4, !PT ;  /* 0x0000000611057c10 */ /* 0x000fc6000a7fe4ff */
[----:B------:R-:W5:Y:S04]  /*12110*/  LDL.64 R16, [R1+0x868] ;  /* 0x0008680001107983 */ /* 0x000f680000100a00 */
[----:B------:R0:W5:Y:S01]  /*12120*/  LDG.E.U8 R141, desc[UR24][R6.64] ;  /* 0x00000018068d7981 */ /* 0x000162000c1e1100 */
[----:B------:R-:W-:Y:S02]  /*12130*/  IADD3.X R145, PT, PT, R19, UR6, RZ, P0, !PT ;  /* 0x0000000613917c10 */ /* 0x000fe400087fe4ff */
[----:B------:R-:W-:Y:S01]  /*12140*/  IADD3 R146, P0, PT, R22, UR18, RZ ;  /* 0x0000001216927c10 */ /* 0x000fe2000ff1e0ff */
[----:B------:R-:W5:Y:S04]  /*12150*/  LDL.64 R18, [R1+0x770] ;  /* 0x0007700001127983 */ /* 0x000f680000100a00 */
[----:B------:R-:W5:Y:S01]  /*12160*/  LDG.E.U8 R142, desc[UR24][R142.64] ;  /* 0x000000188e8e7981 */ /* 0x000f62000c1e1100 */
[----:B0-----:R-:W-:-:S03]  /*12170*/  IADD3 R6, P4, PT, R8, UR18, RZ ;  /* 0x0000001208067c10 */ /* 0x001fc6000ff9e0ff */
[----:B------:R-:W5:Y:S01]  /*12180*/  LDG.E.U8 R144, desc[UR24][R144.64] ;  /* 0x0000001890907981 */ /* 0x000f62000c1e1100 */
[----:B------:R-:W-:-:S03]  /*12190*/  IADD3.X R7, PT, PT, R9, UR6, RZ, P4, !PT ;  /* 0x0000000609077c10 */ /* 0x000fc6000a7fe4ff */
[----:B------:R-:W5:Y:S01]  /*121a0*/  LDL.64 R8, [R1+0x7e8] ;  /* 0x0007e80001087983 */ /* 0x000f620000100a00 */
[----:B------:R-:W-:-:S03]  /*121b0*/  IADD3.X R147, PT, PT, R23, UR6, RZ, P0, !PT ;  /* 0x0000000617937c10 */ /* 0x000fc600087fe4ff */
[----:B------:R2:W5:Y:S04]  /*121c0*/  LDG.E.U8 R143, desc[UR24][R4.64] ;  /* 0x00000018048f7981 */ /* 0x000568000c1e1100 */
[----:B------:R-:W5:Y:S04]  /*121d0*/  LDL.64 R22, [R1+0x690] ;  /* 0x0006900001167983 */ /* 0x000f680000100a00 */
[----:B------:R-:W5:Y:S04]  /*121e0*/  LDG.E.U8 R146, desc[UR24][R146.64] ;  /* 0x0000001892927981 */ /* 0x000f68000c1e1100 */
[----:B------:R-:W5:Y:S01]  /*121f0*/  LDG.E.U8 R145, desc[UR24][R6.64] ;  /* 0x0000001806917981 */ /* 0x000f62000c1e1100 */
[C---:B----4-:R-:W-:Y:S01]  /*12200*/  IADD3 RZ, P0, PT, R20.reuse, UR18, RZ ;  /* 0x0000001214ff7c10 */ /* 0x050fe2000ff1e0ff */
[----:B------:R-:W-:-:S03]  /*12210*/  VIADD R148, R20, UR18 ;  /* 0x0000001214947c36 */ /* 0x000fc60008000000 */
[----:B------:R-:W-:Y:S02]  /*12220*/  IADD3.X R149, PT, PT, R21, UR6, RZ, P0, !PT ;  /* 0x0000000615957c10 */ /* 0x000fe400087fe4ff */
[----:B------:R-:W4:Y:S01]  /*12230*/  LDL.64 R20, [R1+0x6e8] ;  /* 0x0006e80001147983 */ /* 0x000f220000100a00 */
[----:B--2---:R-:W-:-:S03]  /*12240*/  IADD3 R4, P4, PT, R10, UR18, RZ ;  /* 0x000000120a047c10 */ /* 0x004fc6000ff9e0ff */
[----:B------:R-:W2:Y:S01]  /*12250*/  LDG.E.U8 R148, desc[UR24][R148.64] ;  /* 0x0000001894947981 */ /* 0x000ea2000c1e1100 */
[----:B------:R-:W-:-:S03]  /*12260*/  IADD3.X R5, PT, PT, R11, UR6, RZ, P4, !PT ;  /* 0x000000060b057c10 */ /* 0x000fc6000a7fe4ff */
[----:B------:R-:W2:Y:S04]  /*12270*/  LDL.64 R10, [R1+0x6f0] ;  /* 0x0006f000010a7983 */ /* 0x000ea80000100a00 */
[----:B------:R0:W2:Y:S01]  /*12280*/  LDG.E.U8 R147, desc[UR24][R4.64] ;  /* 0x0000001804937981 */ /* 0x0000a2000c1e1100 */
[----:B---3--:R-:W-:Y:S02]  /*12290*/  IADD3 RZ, P4, PT, R14, UR18, RZ ;  /* 0x000000120eff7c10 */ /* 0x008fe4000ff9e0ff */
[----:B-----5:R-:W-:Y:S01]  /*122a0*/  IADD3 R150, P0, PT, R12, UR18, RZ ;  /* 0x000000120c967c10 */ /* 0x020fe2000ff1e0ff */
[----:B0-----:R-:W-:Y:S01]  /*122b0*/  VIADD R4, R14, UR18 ;  /* 0x000000120e047c36 */ /* 0x001fe20008000000 */
[----:B------:R-:W-:Y:S02]  /*122c0*/  IADD3.X R5, PT, PT, R15, UR6, RZ, P4, !PT ;  /* 0x000000060f057c10 */ /* 0x000fe4000a7fe4ff */
[----:B------:R-:W-:Y:S01]  /*122d0*/  IADD3.X R151, PT, PT, R13, UR6, RZ, P0, !PT ;  /* 0x000000060d977c10 */ /* 0x000fe200087fe4ff */
[----:B------:R-:W3:Y:S04]  /*122e0*/  LDL.64 R14, [R1+0x688] ;  /* 0x00068800010e7983 */ /* 0x000ee80000100a00 */
[----:B------:R-:W5:Y:S01]  /*122f0*/  LDL.64 R12, [R1+0x610] ;  /* 0x00061000010c7983 */ /* 0x000f620000100a00 */
[----:B------:R-:W-:-:S03]  /*12300*/  IADD3 R6, P4, PT, R16, UR18, RZ ;  /* 0x0000001210067c10 */ /* 0x000fc6000ff9e0ff */
[----:B------:R0:W5:Y:S01]  /*12310*/  LDG.E.U8 R149, desc[UR24][R4.64] ;  /* 0x0000001804957981 */ /* 0x000162000c1e1100 */
[----:B------:R-:W-:Y:S02]  /*12320*/  IADD3 R152, P0, PT, R26, UR18, RZ ;  /* 0x000000121a987c10 */ /* 0x000fe4000ff1e0ff */
[----:B------:R-:W-:Y:S01]  /*12330*/  IADD3.X R7, PT, PT, R17, UR6, RZ, P4, !PT ;  /* 0x0000000611077c10 */ /* 0x000fe2000a7fe4ff */
[----:B------:R-:W5:Y:S01]  /*12340*/  LDG.E.U8 R150, desc[UR24][R150.64] ;  /* 0x0000001896967981 */ /* 0x000f62000c1e1100 */
[----:B------:R-:W-:Y:S02]  /*12350*/  IADD3.X R153, PT, PT, R27, UR6, RZ, P0, !PT ;  /* 0x000000061b997c10 */ /* 0x000fe400087fe4ff */
[----:B------:R-:W-:Y:S01]  /*12360*/  IADD3 R154, P0, PT, R18, UR18, RZ ;  /* 0x00000012129a7c10 */ /* 0x000fe2000ff1e0ff */
[----:B------:R-:W5:Y:S04]  /*12370*/  LDL.64 R16, [R1+0x608] ;  /* 0x0006080001107983 */ /* 0x000f680000100a00 */
[----:B------:R1:W5:Y:S01]  /*12380*/  LDG.E.U8 R151, desc[UR24][R6.64] ;  /* 0x0000001806977981 */ /* 0x000362000c1e1100 */
[----:B0-----:R-:W-:-:S03]  /*12390*/  IADD3 R4, P4, PT, R8, UR18, RZ ;  /* 0x0000001208047c10 */ /* 0x001fc6000ff9e0ff */
[----:B------:R-:W5:Y:S01]  /*123a0*/  LDG.E.U8 R152, desc[UR24][R152.64] ;  /* 0x0000001898987981 */ /* 0x000f62000c1e1100 */
[----:B------:R-:W-:-:S03]  /*123b0*/  IADD3.X R5, PT, PT, R9, UR6, RZ, P4, !PT ;  /* 0x0000000609057c10 */ /* 0x000fc6000a7fe4ff */
[----:B------:R-:W5:Y:S01]  /*123c0*/  LDL.64 R26, [R1+0x7e0] ;  /* 0x0007e000011a7983 */ /* 0x000f620000100a00 */
[----:B-1----:R-:W-:Y:S02]  /*123d0*/  IADD3 R6, P4, PT, R24, UR18, RZ ;  /* 0x0000001218067c10 */ /* 0x002fe4000ff9e0ff */
[----:B------:R-:W-:Y:S01]  /*123e0*/  IADD3.X R155, PT, PT, R19, UR6, RZ, P0, !PT ;  /* 0x00000006139b7c10 */ /* 0x000fe200087fe4ff */
[----:B------:R-:W5:Y:S01]  /*123f0*/  LDL.64 R8, [R1+0x328] ;  /* 0x0003280001087983 */ /* 0x000f620000100a00 */
[----:B------:R-:W-:-:S03]  /*12400*/  IADD3.X R7, PT, PT, R25, UR6, RZ, P4, !PT ;  /* 0x0000000619077c10 */ /* 0x000fc6000a7fe4ff */
[----:B------:R4:W5:Y:S04]  /*12410*/  LDG.E.U8 R153, desc[UR24][R4.64] ;  /* 0x0000001804997981 */ /* 0x000968000c1e1100 */
[----:B------:R-:W5:Y:S04]  /*12420*/  LDL.64 R18, [R1+0x320] ;  /* 0x0003200001127983 */ /* 0x000f680000100a00 */
[----:B------:R-:W5:Y:S04]  /*12430*/  LDG.E.U8 R154, desc[UR24][R154.64] ;  /* 0x000000189a9a7981 */ /* 0x000f68000c1e1100 */
[----:B------:R-:W5:Y:S04]  /*12440*/  LDL.64 R24, [R1+0x758] ;  /* 0x0007580001187983 */ /* 0x000f680000100a00 */
[----:B------:R3:W5:Y:S01]  /*12450*/  LDG.E.U8 R155, desc[UR24][R6.64] ;  /* 0x00000018069b7981 */ /* 0x000762000c1e1100 */
[----:B----4-:R-:W-:-:S04]  /*12460*/  IADD3 R4, P4, PT, R20, UR18, RZ ;  /* 0x0000001214047c10 */ /* 0x010fc8000ff9e0ff */
[----:B------:R-:W-:Y:S02]  /*12470*/  IADD3.X R5, PT, PT, R21, UR6, RZ, P4, !PT ;  /* 0x0000000615057c10 */ /* 0x000fe4000a7fe4ff */
[----:B------:R-:W4:Y:S01]  /*12480*/  LDL.64 R20, [R1+0x860] ;  /* 0x0008600001147983 */ /* 0x000f220000100a00 */
[----:B--2---:R-:W-:-:S04]  /*12490*/  IADD3 R156, P0, PT, R10, UR18, RZ ;  /* 0x000000120a9c7c10 */ /* 0x004fc8000ff1e0ff */
[----:B------:R-:W-:Y:S02]  /*124a0*/  IADD3.X R157, PT, PT, R11, UR6, RZ, P0, !PT ;  /* 0x000000060b9d7c10 */ /* 0x000fe400087fe4ff */
[----:B------:R-:W2:Y:S01]  /*124b0*/  LDL.64 R10, [R1+0x888] ;  /* 0x00088800010a7983 */ /* 0x000ea20000100a00 */
[----:B------:R-:W-:-:S03]  /*124c0*/  IADD3 R158, P0, PT, R22, UR18, RZ ;  /* 0x00000012169e7c10 */ /* 0x000fc6000ff1e0ff */
[----:B------:R-:W2:Y:S01]  /*124d0*/  LDG.E.U8 R156, desc[UR24][R156.64] ;  /* 0x000000189c9c7981 */ /* 0x000ea2000c1e1100 */
[----:B------:R-:W-:-:S03]  /*124e0*/  IADD3.X R159, PT, PT, R23, UR6, RZ, P0, !PT ;  /* 0x00000006179f7c10 */ /* 0x000fc600087fe4ff */
[----:B------:R-:W2:Y:S04]  /*124f0*/  LDL.64 R22, [R1+0x858] ;  /* 0x0008580001167983 */ /* 0x000ea80000100a00 */
[----:B------:R-:W2:Y:S01]  /*12500*/  LDG.E.U8 R158, desc[UR24][R158.64] ;  /* 0x000000189e9e7981 */ /* 0x000ea2000c1e1100 */
[----:B---3--:R-:W-:-:S03]  /*12510*/  IADD3 R6, P4, PT, R14, UR18, RZ ;  /* 0x000000120e067c10 */ /* 0x008fc6000ff9e0ff */
[----:B------:R0:W3:Y:S01]  /*12520*/  LDG.E.U8 R157, desc[UR24][R4.64] ;  /* 0x00000018049d7981 */ /* 0x0000e2000c1e1100 */
[----:B-----5:R-:W-:-:S04]  /*12530*/  IADD3 R160, P0, PT, R12, UR18, RZ ;  /* 0x000000120ca07c10 */ /* 0x020fc8000ff1e0ff */
[----:B------:R-:W-:Y:S02]  /*12540*/  IADD3.X R161, PT, PT, R13, UR6, RZ, P0, !PT ;  /* 0x000000060da17c10 */ /* 0x000fe400087fe4ff */
[----:B------:R-:W5:Y:S01]  /*12550*/  LDL.64 R12, [R1+0x7d8] ;  /* 0x0007d800010c7983 */ /* 0x000f620000100a00 */
[----:B------:R-:W-:-:S03]  /*12560*/  IADD3.X R7, PT, PT, R15, UR6, RZ, P4, !PT ;  /* 0x000000060f077c10 */ /* 0x000fc6000a7fe4ff */
[----:B------:R-:W3:Y:S01]  /*12570*/  LDL.64 R14, [R1+0x760] ;  /* 0x00076000010e7983 */ /* 0x000ee20000100a00 */
[----:B0-----:R-:W-:-:S03]  /*12580*/  IADD3 R4, P4, PT, R16, UR18, RZ ;  /* 0x0000001210047c10 */ /* 0x001fc6000ff9e0ff */
[----:B------:R0:W3:Y:S01]  /*12590*/  LDG.E.U8 R159, desc[UR24][R6.64] ;  /* 0x00000018069f7981 */ /* 0x0000e2000c1e1100 */
[----:B------:R-:W-:-:S03]  /*125a0*/  IADD3.X R5, PT, PT, R17, UR6, RZ, P4, !PT ;  /* 0x0000000611057c10 */ /* 0x000fc6000a7fe4ff */
[----:B------:R-:W3:Y:S04]  /*125b0*/  LDG.E.U8 R160, desc[UR24][R160.64] ;  /* 0x00000018a0a07981 */ /* 0x000ee8000c1e1100 */
[----:B------:R-:W3:Y:S04]  /*125c0*/  LDL.64 R16, [R1+0x6e0] ;  /* 0x0006e00001107983 */ /* 0x000ee80000100a00 */
[----:B------:R4:W3:Y:S01]  /*125d0*/  LDG.E.U8 R161, desc[UR24][R4.64] ;  /* 0x0000001804a17981 */ /* 0x0008e2000c1e1100 */
[C---:B------:R-:W-:Y:S01]  /*125e0*/  IADD3 RZ, P4, PT, R18.reuse, UR18, RZ ;  /* 0x0000001212ff7c10 */ /* 0x040fe2000ff9e0ff */
[----:B0-----:R-:W-:-:S03]  /*125f0*/  VIADD R6, R18, UR18 ;  /* 0x0000001212067c36 */ /* 0x001fc60008000000 */
[----:B------:R-:W-:Y:S02]  /*12600*/  IADD3.X R7, PT, PT, R19, UR6, RZ, P4, !PT ;  /* 0x0000000613077c10 */ /* 0x000fe4000a7fe4ff */
[----:B------:R-:W3:Y:S01]  /*12610*/  LDL.64 R18, [R1+0x680] ;  /* 0x0006800001127983 */ /* 0x000ee20000100a00 */
[----:B----4-:R-:W-:-:S04]  /*12620*/  IADD3 R4, P4, PT, R20, UR18, RZ ;  /* 0x0000001214047c10 */ /* 0x010fc8000ff9e0ff */
[----:B------:R-:W-:Y:S02]  /*12630*/  IADD3.X R5, PT, PT, R21, UR6, RZ, P4, !PT ;  /* 0x0000000615057c10 */ /* 0x000fe4000a7fe4ff */
[----:B------:R-:W4:Y:S01]  /*12640*/  LDL.64 R20, [R1+0x600] ;  /* 0x0006000001147983 */ /* 0x000f220000100a00 */
[C---:B------:R-:W-:Y:S01]  /*12650*/  IADD3 RZ, P0, PT, R8.reuse, UR18, RZ ;  /* 0x0000001208ff7c10 */ /* 0x040fe2000ff1e0ff */
[----:B------:R-:W-:-:S03]  /*12660*/  VIADD R162, R8, UR18 ;  /* 0x0000001208a27c36 */ /* 0x000fc60008000000 */
[----:B------:R-:W-:Y:S02]  /*12670*/  IADD3.X R163, PT, PT, R9, UR6, RZ, P0, !PT ;  /* 0x0000000609a37c10 */ /* 0x000fe400087fe4ff */
[----:B------:R-:W4:Y:S01]  /*12680*/  LDL.64 R8, [R1+0x6d8] ;  /* 0x0006d80001087983 */ /* 0x000f220000100a00 */
[----:B--2---:R-:W-:-:S03]  /*12690*/  IADD3 R164, P0, PT, R10, UR18, RZ ;  /* 0x000000120aa47c10 */ /* 0x004fc6000ff1e0ff */
[----:B------:R-:W2:Y:S01]  /*126a0*/  LDG.E.U8 R162, desc[UR24][R162.64] ;  /* 0x00000018a2a27981 */ /* 0x000ea2000c1e1100 */
[----:B------:R-:W-:Y:S02]  /*126b0*/  IADD3.X R165, PT, PT, R11, UR6, RZ, P0, !PT ;  /* 0x000000060ba57c10 */ /* 0x000fe400087fe4ff */
[----:B------:R-:W-:Y:S01]  /*126c0*/  IADD3 R166, P0, PT, R22, UR18, RZ ;  /* 0x0000001216a67c10 */ /* 0x000fe2000ff1e0ff */
[----:B------:R-:W2:Y:S03]  /*126d0*/  LDL.64 R10, [R1+0x678] ;  /* 0x00067800010a7983 */ /* 0x000ea60000100a00 */
[----:B------:R-:W-:Y:S01]  /*126e0*/  IADD3.X R167, PT, PT, R23, UR6, RZ, P0, !PT ;  /* 0x0000000617a77c10 */ /* 0x000fe200087fe4ff */
[----:B------:R-:W2:Y:S04]  /*126f0*/  LDG.E.U8 R164, desc[UR24][R164.64] ;  /* 0x00000018a4a47981 */ /* 0x000ea8000c1e1100 */
[----:B------:R0:W2:Y:S04]  /*12700*/  LDG.E.U8 R163, desc[UR24][R6.64] ;  /* 0x0000001806a37981 */ /* 0x0000a8000c1e1100 */
[----:B------:R-:W2:Y:S01]  /*12710*/  LDL.64 R22, [R1+0x5f8] ;  /* 0x0005f80001167983 */ /* 0x000ea20000100a00 */
[----:B-----5:R-:W-:-:S03]  /*12720*/  IADD3 R168, P0, PT, R12, UR18, RZ ;  /* 0x000000120ca87c10 */ /* 0x020fc6000ff1e0ff */
[----:B------:R3:W5:Y:S01]  /*12730*/  LDG.E.U8 R165, desc[UR24][R4.64] ;  /* 0x0000001804a57981 */ /* 0x000762000c1e1100 */
[----:B0-----:R-:W-:Y:S02]  /*12740*/  IADD3 R6, P4, PT, R26, UR18, RZ ;  /* 0x000000121a067c10 */ /* 0x001fe4000ff9e0ff */
[----:B------:R-:W-:Y:S01]  /*12750*/  IADD3.X R169, PT, PT, R13, UR6, RZ, P0, !PT ;  /* 0x000000060da97c10 */ /* 0x000fe200087fe4ff */
[----:B------:R-:W5:Y:S01]  /*12760*/  LDG.E.U8 R166, desc[UR24][R166.64] ;  /* 0x00000018a6a67981 */ /* 0x000f62000c1e1100 */
[----:B------:R-:W-:-:S03]  /*12770*/  IADD3.X R7, PT, PT, R27, UR6, RZ, P4, !PT ;  /* 0x000000061b077c10 */ /* 0x000fc6000a7fe4ff */
[----:B------:R-:W5:Y:S01]  /*12780*/  LDL.64 R12, [R1+0x318] ;  /* 0x00031800010c7983 */ /* 0x000f620000100a00 */
[----:B---3--:R-:W-:Y:S02]  /*12790*/  IADD3 R4, P4, PT, R14, UR18, RZ ;  /* 0x000000120e047c10 */ /* 0x008fe4000ff9e0ff */
[----:B------:R-:W-:Y:S01]  /*127a0*/  IADD3 R170, P0, PT, R24, UR18, RZ ;  /* 0x0000001218aa7c10 */ /* 0x000fe2000ff1e0ff */
[----:B------:R-:W3:Y:S01]  /*127b0*/  LDG.E.U8 R168, desc[UR24][R168.64] ;  /* 0x00000018a8a87981 */ /* 0x000ee2000c1e1100 */
[----:B------:R-:W-:-:S03]  /*127c0*/  IADD3.X R5, PT, PT, R15, UR6, RZ, P4, !PT ;  /* 0x000000060f057c10 */ /* 0x000fc6000a7fe4ff */
[----:B------:R0:W3:Y:S04]  /*127d0*/  LDG.E.U8 R167, desc[UR24][R6.64] ;  /* 0x0000001806a77981 */ /* 0x0000e8000c1e1100 */
[----:B------:R-:W3:Y:S01]  /*127e0*/  LDL.64 R14, [R1+0x310] ;  /* 0x00031000010e7983 */ /* 0x000ee20000100a00 */
[----:B------:R-:W-:-:S03]  /*127f0*/  IADD3.X R171, PT, PT, R25, UR6, RZ, P0, !PT ;  /* 0x0000000619ab7c10 */ /* 0x000fc600087fe4ff */
[----:B------:R1:W3:Y:S01]  /*12800*/  LDG.E.U8 R169, desc[UR24][R4.64] ;  /* 0x0000001804a97981 */ /* 0x0002e2000c1e1100 */
[----:B0-----:R-:W-:-:S03]  /*12810*/  IADD3 R6, P4, PT, R16, UR18, RZ ;  /* 0x0000001210067c10 */ /* 0x001fc6000ff9e0ff */
[----:B------:R-:W3:Y:S01]  /*12820*/  LDG.E.U8 R170, desc[UR24][R170.64] ;  /* 0x00000018aaaa7981 */ /* 0x000ee2000c1e1100 */
[----:B------:R-:W-:-:S03]  /*12830*/  IADD3.X R7, PT, PT, R17, UR6, RZ, P4, !PT ;  /* 0x0000000611077c10 */ /* 0x000fc6000a7fe4ff */
[----:B------:R-:W3:Y:S01]  /*12840*/  LDL.64 R16, [R1+0x850] ;  /* 0x0008500001107983 */ /* 0x000ee20000100a00 */
[----:B-1----:R-:W-:-:S03]  /*12850*/  IADD3 R4, P4, PT, R18, UR18, RZ ;  /* 0x0000001212047c10 */ /* 0x002fc6000ff9e0ff */
[----:B------:R-:W3:Y:S01]  /*12860*/  LDL.64 R26, [R1+0x848] ;  /* 0x00084800011a7983 */ /* 0x000ee20000100a00 */
[----:B------:R-:W-:-:S03]  /*12870*/  IADD3.X R5, PT, PT, R19, UR6, RZ, P4, !PT ;  /* 0x0000000613057c10 */ /* 0x000fc6000a7fe4ff */
[----:B------:R4:W3:Y:S04]  /*12880*/  LDG.E.U8 R171, desc[UR24][R6.64] ;  /* 0x0000001806ab7981 */ /* 0x0008e8000c1e1100 */
[----:B------:R-:W3:Y:S04]  /*12890*/  LDL.64 R18, [R1+0x7d0] ;  /* 0x0007d00001127983 */ /* 0x000ee80000100a00 */
[----:B------:R-:W3:Y:S04]  /*128a0*/  LDG.E.U8 R4, desc[UR24][R4.64] ;  /* 0x0000001804047981 */ /* 0x000ee8000c1e1100 */
[----:B------:R-:W3:Y:S01]  /*128b0*/  LDL.64 R24, [R1+0x670] ;  /* 0x0006700001187983 */ /* 0x000ee20000100a00 */
[----:B----4-:R-:W-:-:S04]  /*128c0*/  IADD3 R6, P4, PT, R20, UR18, RZ ;  /* 0x0000001214067c10 */ /* 0x010fc8000ff9e0ff */
[----:B------:R-:W-:Y:S02]  /*128d0*/  IADD3.X R7, PT, PT, R21, UR6, RZ, P4, !PT ;  /* 0x0000000615077c10 */ /* 0x000fe4000a7fe4ff */
[----:B------:R-:W4:Y:S01]  /*128e0*/  LDL.64 R20, [R1+0x750] ;  /* 0x0007500001147983 */ /* 0x000f220000100a00 */
[----:B------:R-:W-:-:S03]  /*128f0*/  IADD3 R172, P0, PT, R8, UR18, RZ ;  /* 0x0000001208ac7c10 */ /* 0x000fc6000ff1e0ff */
[----:B------:R-:W4:Y:S01]  /*12900*/  LDG.E.U8 R6, desc[UR24][R6.64] ;  /* 0x0000001806067981 */ /* 0x000f22000c1e1100 */
[----:B------:R-:W-:Y:S02]  /*12910*/  IADD3.X R173, PT, PT, R9, UR6, RZ, P0, !PT ;  /* 0x0000000609ad7c10 */ /* 0x000fe400087fe4ff */
[----:B--2---:R-:W-:Y:S01]  /*12920*/  IADD3 R8, P0, PT, R10, UR18, RZ ;  /* 0x000000120a087c10 */ /* 0x004fe2000ff1e0ff */
[----:B------:R-:W-:Y:S02]  /*12930*/  VIADD R94, R198, UR7 ;  /* 0x00000007c65e7c36 */ /* 0x000fe40008000000 */
[----:B------:R-:W2:Y:S01]  /*12940*/  LDG.E.U8 R172, desc[UR24][R172.64] ;  /* 0x00000018acac7981 */ /* 0x000ea2000c1e1100 */
[----:B------:R-:W-:-:S05]  /*12950*/  IADD3.X R9, PT, PT, R11, UR6, RZ, P0, !PT ;  /* 0x000000060b097c10 */ /* 0x000fca00087fe4ff */
[----:B------:R0:W2:Y:S01]  /*12960*/  LDG.E.U8 R5, desc[UR24][R8.64] ;  /* 0x0000001808057981 */ /* 0x0000a2000c1e1100 */
[----:B------:R-:W-:-:S04]  /*12970*/  IADD3 R10, P0, PT, R22, UR18, RZ ;  /* 0x00000012160a7c10 */ /* 0x000fc8000ff1e0ff */
[----:B------:R-:W-:Y:S02]  /*12980*/  IADD3.X R11, PT, PT, R23, UR6, RZ, P0, !PT ;  /* 0x00000006170b7c10 */ /* 0x000fe400087fe4ff */
[----:B------:R-:W2:Y:S04]  /*12990*/  LDL.64 R22, [R1+0x6d0] ;  /* 0x0006d00001167983 */ /* 0x000ea80000100a00 */
[----:B------:R1:W2:Y:S01]  /*129a0*/  LDG.E.U8 R7, desc[UR24][R10.64] ;  /* 0x000000180a077981 */ /* 0x0002a2000c1e1100 */
[C---:B-----5:R-:W-:Y:S01]  /*129b0*/  IADD3 RZ, P4, PT, R12.reuse, UR18, RZ ;  /* 0x000000120cff7c10 */ /* 0x060fe2000ff9e0ff */
[----:B0-----:R-:W-:-:S03]  /*129c0*/  VIADD R8, R12, UR18 ;  /* 0x000000120c087c36 */ /* 0x001fc60008000000 */
[----:B------:R-:W-:Y:S02]  /*129d0*/  IADD3.X R9, PT, PT, R13, UR6, RZ, P4, !PT ;  /* 0x000000060d097c10 */ /* 0x000fe4000a7fe4ff */
[----:B-1----:R-:W-:-:S03]  /*129e0*/  IADD3 R10, P4, PT, R34, UR18, RZ ;  /* 0x00000012220a7c10 */ /* 0x002fc6000ff9e0ff */
[----:B------:R-:W5:Y:S01]  /*129f0*/  LDG.E.U8 R8, desc[UR24][R8.64] ;  /* 0x0000001808087981 */ /* 0x000f62000c1e1100 */
[C---:B---3--:R-:W-:Y:S01]  /*12a00*/  IADD3 RZ, P0, PT, R14.reuse, UR18, RZ ;  /* 0x000000120eff7c10 */ /* 0x048fe2000ff1e0ff */
[----:B------:R-:W-:Y:S01]  /*12a10*/  VIADD R12, R14, UR18 ;  /* 0x000000120e0c7c36 */ /* 0x000fe20008000000 */
[----:B------:R-:W-:Y:S02]  /*12a20*/  IADD3.X R11, PT, PT, R35, UR6, RZ, P4, !PT ;  /* 0x00000006230b7c10 */ /* 0x000fe4000a7fe4ff */
[----:B------:R-:W-:Y:S01]  /*12a30*/  IADD3.X R13, PT, PT, R15, UR6, RZ, P0, !PT ;  /* 0x000000060f0d7c10 */ /* 0x000fe200087fe4ff */
[----:B------:R-:W3:Y:S04]  /*12a40*/  LDL.64 R34, [R1+0x5f0] ;  /* 0x0005f00001227983 */ /* 0x000ee80000100a00 */
[----:B------:R0:W5:Y:S01]  /*12a50*/  LDG.E.U8 R9, desc[UR24][R12.64] ;  /* 0x000000180c097981 */ /* 0x000162000c1e1100 */
[----:B------:R-:W-:-:S03]  /*12a60*/  IADD3 R14, P0, PT, R16, UR18, RZ ;  /* 0x00000012100e7c10 */ /* 0x000fc6000ff1e0ff */
[----:B------:R-:W5:Y:S01]  /*12a70*/  LDG.E.U8 R10, desc[UR24][R10.64] ;  /* 0x000000180a0a7981 */ /* 0x000f62000c1e1100 */
[----:B------:R-:W-:Y:S02]  /*12a80*/  IADD3.X R15, PT, PT, R17, UR6, RZ, P0, !PT ;  /* 0x00000006110f7c10 */ /* 0x000fe400087fe4ff */
[----:B0-----:R-:W-:Y:S02]  /*12a90*/  IADD3 R12, P4, PT, R26, UR18, RZ ;  /* 0x000000121a0c7c10 */ /* 0x001fe4000ff9e0ff */
[----:B------:R-:W-:Y:S01]  /*12aa0*/  IADD3 R16, P0, PT, R18, UR18, RZ ;  /* 0x0000001212107c10 */ /* 0x000fe2000ff1e0ff */
[----:B------:R0:W5:Y:S01]  /*12ab0*/  LDG.E.U8 R11, desc[UR24][R14.64] ;  /* 0x000000180e0b7981 */ /* 0x000162000c1e1100 */
[----:B------:R-:W-:Y:S02]  /*12ac0*/  IADD3.X R13, PT, PT, R27, UR6, RZ, P4, !PT ;  /* 0x000000061b0d7c10 */ /* 0x000fe4000a7fe4ff */
[----:B------:R-:W-:Y:S01]  /*12ad0*/  IADD3.X R17, PT, PT, R19, UR6, RZ, P0, !PT ;  /* 0x0000000613117c10 */ /* 0x000fe200087fe4ff */
[----:B------:R-:W5:Y:S04]  /*12ae0*/  LDL.64 R26, [R1+0x5e8] ;  /* 0x0005e800011a7983 */ /* 0x000f680000100a00 */
[----:B------:R-:W5:Y:S01]  /*12af0*/  LDG.E.U8 R12, desc[UR24][R12.64] ;  /* 0x000000180c0c7981 */ /* 0x000f62000c1e1100 */
[----:B0-----:R-:W-:-:S04]  /*12b00*/  IADD3 R14, P4, PT, R28, UR18, RZ ;  /* 0x000000121c0e7c10 */ /* 0x001fc8000ff9e0ff */
[----:B------:R-:W-:Y:S02]  /*12b10*/  IADD3.X R15, PT, PT, R29, UR6, RZ, P4, !PT ;  /* 0x000000061d0f7c10 */ /* 0x000fe4000a7fe4ff */
[----:B------:R-:W5:Y:S04]  /*12b20*/  LDL.64 R28, [R1+0x308] ;  /* 0x00030800011c7983 */ /* 0x000f680000100a00 */
[----:B------:R0:W5:Y:S04]  /*12b30*/  LDG.E.U8 R13, desc[UR24][R16.64] ;  /* 0x00000018100d7981 */ /* 0x000168000c1e1100 */
[----:B------:R-:W5:Y:S01]  /*12b40*/  LDG.E.U8 R14, desc[UR24][R14.64] ;  /* 0x000000180e0e7981 */ /* 0x000f62000c1e1100 */
[----:B0-----:R-:W-:-:S04]  /*12b50*/  IADD3 R16, P4, PT, R30, UR18, RZ ;  /* 0x000000121e107c10 */ /* 0x001fc8000ff9e0ff */
[----:B------:R-:W-:Y:S02]  /*12b60*/  IADD3.X R17, PT, PT, R31, UR6, RZ, P4, !PT ;  /* 0x000000061f117c10 */ /* 0x000fe4000a7fe4ff */
[----:B------:R-:W5:Y:S04]  /*12b70*/  LDL.64 R30, [R1+0x840] ;  /* 0x00084000011e7983 */ /* 0x000f680000100a00 */
[----:B------:R-:W5:Y:S01]  /*12b80*/  LDG.E.U8 R16, desc[UR24][R16.64] ;  /* 0x0000001810107981 */ /* 0x000f62000c1e1100 */
[----:B----4-:R-:W-:-:S04]  /*12b90*/  IADD3 R18, P0, PT, R20, UR18, RZ ;  /* 0x0000001214127c10 */ /* 0x010fc8000ff1e0ff */
[----:B------:R-:W-:-:S05]  /*12ba0*/  IADD3.X R19, PT, PT, R21, UR6, RZ, P0, !PT ;  /* 0x0000000615137c10 */ /* 0x000fca00087fe4ff */
[----:B------:R0:W4:Y:S02]  /*12bb0*/  LDG.E.U8 R15, desc[UR24][R18.64] ;  /* 0x00000018120f7981 */ /* 0x000124000c1e1100 */
[----:B0-----:R-:W-:-:S04]  /*12bc0*/  IADD3 R18, P4, PT, R32, UR18, RZ ;  /* 0x0000001220127c10 */ /* 0x001fc8000ff9e0ff */
[----:B------:R-:W-:Y:S02]  /*12bd0*/  IADD3.X R19, PT, PT, R33, UR6, RZ, P4, !PT ;  /* 0x0000000621137c10 */ /* 0x000fe4000a7fe4ff */
[----:B------:R-:W4:Y:S01]  /*12be0*/  LDL.64 R32, [R1+0x7c0] ;  /* 0x0007c00001207983 */ /* 0x000f220000100a00 */
[----:B--2---:R-:W-:-:S03]  /*12bf0*/  IADD3 R20, P0, PT, R22, UR18, RZ ;  /* 0x0000001216147c10 */ /* 0x004fc6000ff1e0ff */
[----:B------:R-:W2:Y:S01]  /*12c00*/  LDG.E.U8 R18, desc[UR24][R18.64] ;  /* 0x0000001812127981 */ /* 0x000ea2000c1e1100 */
[----:B------:R-:W-:Y:S02]  /*12c10*/  IADD3.X R21, PT, PT, R23, UR6, RZ, P0, !PT ;  /* 0x0000000617157c10 */ /* 0x000fe400087fe4ff */
[----:B------:R-:W-:-:S03]  /*12c20*/  IADD3 R22, P0, PT, R24, UR18, RZ ;  /* 0x0000001218167c10 */ /* 0x000fc6000ff1e0ff */
[----:B------:R0:W2:Y:S01]  /*12c30*/  LDG.E.U8 R17, desc[UR24][R20.64] ;  /* 0x0000001814117981 */ /* 0x0000a2000c1e1100 */
[----:B------:R-:W-:-:S05]  /*12c40*/  IADD3.X R23, PT, PT, R25, UR6, RZ, P0, !PT ;  /* 0x0000000619177c10 */ /* 0x000fca00087fe4ff */
[----:B------:R5:W2:Y:S01]  /*12c50*/  LDG.E.U8 R19, desc[UR24][R22.64] ;  /* 0x0000001816137981 */ /* 0x000aa2000c1e1100 */
[----:B0-----:R-:W-:Y:S02]  /*12c60*/  IADD3 R20, P4, PT, R36, UR18, RZ ;  /* 0x0000001224147c10 */ /* 0x001fe4000ff9e0ff */
[----:B---3--:R-:W-:-:S04]  /*12c70*/  IADD3 R24, P0, PT, R34, UR18, RZ ;  /* 0x0000001222187c10 */ /* 0x008fc8000ff1e0ff */
[----:B------:R-:W-:Y:S02]  /*12c80*/  IADD3.X R25, PT, PT, R35, UR6, RZ, P0, !PT ;  /* 0x0000000623197c10 */ /* 0x000fe400087fe4ff */
[----:B------:R-:W3:Y:S01]  /*12c90*/  LDL.64 R34, [R1+0x740] ;  /* 0x0007400001227983 */ /* 0x000ee20000100a00 */
[----:B------:R-:W-:-:S03]  /*12ca0*/  IADD3.X R21, PT, PT, R37, UR6, RZ, P4, !PT ;  /* 0x0000000625157c10 */ /* 0x000fc6000a7fe4ff */
[----:B------:R-:W2:Y:S04]  /*12cb0*/  LDL.64 R36, [R1+0x6c0] ;  /* 0x0006c00001247983 */ /* 0x000ea80000100a00 */
[----:B------:R-:W2:Y:S04]  /*12cc0*/  LDG.E.U8 R20, desc[UR24][R20.64] ;  /* 0x0000001814147981 */ /* 0x000ea8000c1e1100 */
[----:B------:R0:W2:Y:S01]  /*12cd0*/  LDG.E.U8 R21, desc[UR24][R24.64] ;  /* 0x0000001818157981 */ /* 0x0000a2000c1e1100 */
[----:B-----5:R-:W-:-:S04]  /*12ce0*/  IADD3 R22, P4, PT, R26, UR18, RZ ;  /* 0x000000121a167c10 */ /* 0x020fc8000ff9e0ff */
[----:B------:R-:W-:Y:S02]  /*12cf0*/  IADD3.X R23, PT, PT, R27, UR6, RZ, P4, !PT ;  /* 0x000000061b177c10 */ /* 0x000fe4000a7fe4ff */
[----:B------:R-:W-:Y:S02]  /*12d00*/  IADD3 RZ, P4, PT, R48, UR18, RZ ;  /* 0x0000001230ff7c10 */ /* 0x000fe4000ff9e0ff */
[C---:B------:R-:W-:Y:S01]  /*12d10*/  IADD3 RZ, P0, PT, R28.reuse, UR18, RZ ;  /* 0x000000121cff7c10 */ /* 0x040fe2000ff1e0ff */
[----:B------:R-:W-:Y:S01]  /*12d20*/  VIADD R26, R28, UR18 ;  /* 0x000000121c1a7c36 */ /* 0x000fe20008000000 */
[----:B0-----:R-:W-:Y:S01]  /*12d30*/  IADD3.X R25, PT, PT, R49, UR6, RZ, P4, !PT ;  /* 0x0000000631197c10 */ /* 0x001fe2000a7fe4ff */
[----:B------:R-:W-:Y:S01]  /*12d40*/  VIADD R24, R48, UR18 ;  /* 0x0000001230187c36 */ /* 0x000fe20008000000 */
[----:B------:R-:W-:Y:S01]  /*12d50*/  IADD3.X R27, PT, PT, R29, UR6, RZ, P0, !PT ;  /* 0x000000061d1b7c10 */ /* 0x000fe200087fe4ff */
[----:B------:R-:W5:Y:S04]  /*12d60*/  LDL.64 R48, [R1+0x5e0] ;  /* 0x0005e00001307983 */ /* 0x000f680000100a00 */
[----:B------:R-:W5:Y:S04]  /*12d70*/  LDG.E.U8 R22, desc[UR24][R22.64] ;  /* 0x0000001816167981 */ /* 0x000f68000c1e1100 */
[----:B------:R-:W5:Y:S04]  /*12d80*/  LDG.E.U8 R24, desc[UR24][R24.64] ;  /* 0x0000001818187981 */ /* 0x000f68000c1e1100 */
[----:B------:R0:W5:Y:S01]  /*12d90*/  LDG.E.U8 R23, desc[UR24][R26.64] ;  /* 0x000000181a177981 */ /* 0x000162000c1e1100 */
[----:B------:R-:W-:-:S04]  /*12da0*/  IADD3 R28, P0, PT, R30, UR18, RZ ;  /* 0x000000121e1c7c10 */ /* 0x000fc8000ff1e0ff */
[----:B------:R-:W-:Y:S02]  /*12db0*/  IADD3.X R29, PT, PT, R31, UR6, RZ, P0, !PT ;  /* 0x000000061f1d7c10 */ /* 0x000fe400087fe4ff */
[----:B0-----:R-:W-:-:S03]  /*12dc0*/  IADD3 R26, P4, PT, R40, UR18, RZ ;  /* 0x00000012281a7c10 */ /* 0x001fc6000ff9e0ff */
[----:B------:R0:W5:Y:S01]  /*12dd0*/  LDG.E.U8 R25, desc[UR24][R28.64] ;  /* 0x000000181c197981 */ /* 0x000162000c1e1100 */
[----:B------:R-:W-:-:S03]  /*12de0*/  IADD3.X R27, PT, PT, R41, UR6, RZ, P4, !PT ;  /* 0x00000006291b7c10 */ /* 0x000fc6000a7fe4ff */
[----:B------:R-:W5:Y:S04]  /*12df0*/  LDL.64 R40, [R1+0x5d8] ;  /* 0x0005d80001287983 */ /* 0x000f680000100a00 */
        /* <DEDUP_REMOVED lines=10> */
[----:B------:R-:W4:Y:S04]  /*12ea0*/  LDL.64 R44, [R1+0x2f0] ;  /* 0x0002f000012c7983 */ /* 0x000f280000100a00 */
[----:B------:R-:W4:Y:S01]  /*12eb0*/  LDG.E.U8 R30, desc[UR24][R30.64] ;  /* 0x000000181e1e7981 */ /* 0x000f22000c1e1100 */
[----:B---3--:R-:W-:-:S04]  /*12ec0*/  IADD3 R32, P0, PT, R34, UR18, RZ ;  /* 0x0000001222207c10 */ /* 0x008fc8000ff1e0ff */
[----:B------:R-:W-:Y:S02]  /*12ed0*/  IADD3.X R33, PT, PT, R35, UR6, RZ, P0, !PT ;  /* 0x0000000623217c10 */ /* 0x000fe400087fe4ff */
[----:B--2---:R-:W-:-:S03]  /*12ee0*/  IADD3 R34, P0, PT, R36, UR18, RZ ;  /* 0x0000001224227c10 */ /* 0x004fc6000ff1e0ff */
[----:B------:R0:W2:Y:S01]  /*12ef0*/  LDG.E.U8 R29, desc[UR24][R32.64] ;  /* 0x00000018201d7981 */ /* 0x0000a2000c1e1100 */
[----:B------:R-:W-:Y:S02]  /*12f00*/  IADD3.X R35, PT, PT, R37, UR6, RZ, P0, !PT ;  /* 0x0000000625237c10 */ /* 0x000fe400087fe4ff */
[----:B------:R-:W-:-:S03]  /*12f10*/  IADD3 R36, P0, PT, R38, UR18, RZ ;  /* 0x0000001226247c10 */ /* 0x000fc6000ff1e0ff */
[----:B------:R1:W3:Y:S01]  /*12f20*/  LDG.E.U8 R31, desc[UR24][R34.64] ;  /* 0x00000018221f7981 */ /* 0x0002e2000c1e1100 */
[----:B0-----:R-:W-:Y:S02]  /*12f30*/  IADD3 R32, P4, PT, R46, UR18, RZ ;  /* 0x000000122e207c10 */ /* 0x001fe4000ff9e0ff */
[----:B------:R-:W-:Y:S02]  /*12f40*/  IADD3.X R37, PT, PT, R39, UR6, RZ, P0, !PT ;  /* 0x0000000627257c10 */ /* 0x000fe400087fe4ff */
[----:B------:R-:W-:Y:S02]  /*12f50*/  IADD3.X R33, PT, PT, R47, UR6, RZ, P4, !PT ;  /* 0x000000062f217c10 */ /* 0x000fe4000a7fe4ff */
[----:B------:R-:W2:Y:S01]  /*12f60*/  LDL.64 R46, [R1+0x870] ;  /* 0x00087000012e7983 */ /* 0x000ea20000100a00 */
[----:B-1----:R-:W-:-:S03]  /*12f70*/  IADD3 R34, P4, PT, R50, UR18, RZ ;  /* 0x0000001232227c10 */ /* 0x002fc6000ff9e0ff */
[----:B------:R-:W3:Y:S01]  /*12f80*/  LDG.E.U8 R32, desc[UR24][R32.64] ;  /* 0x0000001820207981 */ /* 0x000ee2000c1e1100 */
[----:B-----5:R-:W-:Y:S02]  /*12f90*/  IADD3 R38, P0, PT, R48, UR18, RZ ;  /* 0x0000001230267c10 */ /* 0x020fe4000ff1e0ff */
[----:B------:R-:W-:Y:S01]  /*12fa0*/  IADD3.X R35, PT, PT, R51, UR6, RZ, P4, !PT ;  /* 0x0000000633237c10 */ /* 0x000fe2000a7fe4ff */
[----:B------:R0:W5:Y:S01]  /*12fb0*/  LDG.E.U8 R33, desc[UR24][R36.64] ;  /* 0x0000001824217981 */ /* 0x000162000c1e1100 */
[----:B------:R-:W-:-:S03]  /*12fc0*/  IADD3.X R39, PT, PT, R49, UR6, RZ, P0, !PT ;  /* 0x0000000631277c10 */ /* 0x000fc600087fe4ff */
[----:B------:R-:W3:Y:S01]  /*12fd0*/  LDL.64 R48, [R1+0x828] ;  /* 0x0008280001307983 */ /* 0x000ee20000100a00 */
[----:B------:R-:W-:-:S03]  /*12fe0*/  IADD3 RZ, P0, PT, R52, UR18, RZ ;  /* 0x0000001234ff7c10 */ /* 0x000fc6000ff1e0ff */
[----:B------:R-:W5:Y:S04]  /*12ff0*/  LDL.64 R50, [R1+0x7a8] ;  /* 0x0007a80001327983 */ /* 0x000f680000100a00 */
[----:B------:R-:W5:Y:S04]  /*13000*/  LDG.E.U8 R34, desc[UR24][R34.64] ;  /* 0x0000001822227981 */ /* 0x000f68000c1e1100 */
[----:B------:R1:W5:Y:S01]  /*13010*/  LDG.E.U8 R35, desc[UR24][R38.64] ;  /* 0x0000001826237981 */ /* 0x000362000c1e1100 */
[----:B0-----:R-:W-:Y:S01]  /*13020*/  IADD3 R36, P4, PT, R40, UR18, RZ ;  /* 0x0000001228247c10 */ /* 0x001fe2000ff9e0ff */
[----:B------:R-:W-:-:S03]  /*13030*/  VIADD R40, R52, UR18 ;  /* 0x0000001234287c36 */ /* 0x000fc60008000000 */
[----:B------:R-:W-:Y:S02]  /*13040*/  IADD3.X R37, PT, PT, R41, UR6, RZ, P4, !PT ;  /* 0x0000000629257c10 */ /* 0x000fe4000a7fe4ff */
[----:B------:R-:W-:Y:S02]  /*13050*/  IADD3.X R41, PT, PT, R53, UR6, RZ, P0, !PT ;  /* 0x0000000635297c10 */ /* 0x000fe400087fe4ff */
[----:B------:R-:W5:Y:S01]  /*13060*/  LDL.64 R52, [R1+0x728] ;  /* 0x0007280001347983 */ /* 0x000f620000100a00 */
[----:B------:R-:W-:-:S03]  /*13070*/  IADD3 RZ, P4, PT, R42, UR18, RZ ;  /* 0x000000122aff7c10 */ /* 0x000fc6000ff9e0ff */
[----:B------:R-:W5:Y:S01]  /*13080*/  LDG.E.U8 R36, desc[UR24][R36.64] ;  /* 0x0000001824247981 */ /* 0x000f62000c1e1100 */
[----:B-1----:R-:W-:Y:S01]  /*13090*/  VIADD R38, R42, UR18 ;  /* 0x000000122a267c36 */ /* 0x002fe20008000000 */
[----:B------:R-:W-:-:S05]  /*130a0*/  IADD3.X R39, PT, PT, R43, UR6, RZ, P4, !PT ;  /* 0x000000062b277c10 */ /* 0x000fca000a7fe4ff */
[----:B------:R-:W5:Y:S04]  /*130b0*/  LDG.E.U8 R38, desc[UR24][R38.64] ;  /* 0x0000001826267981 */ /* 0x000f68000c1e1100 */
[----:B------:R0:W5:Y:S02]  /*130c0*/  LDG.E.U8 R37, desc[UR24][R40.64] ;  /* 0x0000001828257981 */ /* 0x000164000c1e1100 */
[----:B0-----:R-:W-:-:S04]  /*130d0*/  IADD3 R40, P4, PT, R64, UR18, RZ ;  /* 0x0000001240287c10 */ /* 0x001fc8000ff9e0ff */
[----:B------:R-:W-:Y:S02]  /*130e0*/  IADD3.X R41, PT, PT, R65, UR6, RZ, P4, !PT ;  /* 0x0000000641297c10 */ /* 0x000fe4000a7fe4ff */
[----:B------:R-:W5:Y:S04]  /*130f0*/  LDL.64 R64, [R1+0x5d0] ;  /* 0x0005d00001407983 */ /* 0x000f680000100a00 */
[----:B------:R-:W5:Y:S01]  /*13100*/  LDG.E.U8 R40, desc[UR24][R40.64] ;  /* 0x0000001828287981 */ /* 0x000f62000c1e1100 */
[C---:B----4-:R-:W-:Y:S01]  /*13110*/  IADD3 RZ, P0, PT, R44.reuse, UR18, RZ ;  /* 0x000000122cff7c10 */ /* 0x050fe2000ff1e0ff */
[----:B------:R-:W-:-:S03]  /*13120*/  VIADD R42, R44, UR18 ;  /* 0x000000122c2a7c36 */ /* 0x000fc60008000000 */
[----:B------:R-:W-:-:S05]  /*13130*/  IADD3.X R43, PT, PT, R45, UR6, RZ, P0, !PT ;  /* 0x000000062d2b7c10 */ /* 0x000fca00087fe4ff */
[----:B------:R0:W4:Y:S02]  /*13140*/  LDG.E.U8 R39, desc[UR24][R42.64] ;  /* 0x000000182a277981 */ /* 0x000124000c1e1100 */
[----:B0-----:R-:W-:-:S04]  /*13150*/  IADD3 R42, P4, PT, R56, UR18, RZ ;  /* 0x00000012382a7c10 */ /* 0x001fc8000ff9e0ff */
[----:B------:R-:W-:Y:S02]  /*13160*/  IADD3.X R43, PT, PT, R57, UR6, RZ, P4, !PT ;  /* 0x00000006392b7c10 */ /* 0x000fe4000a7fe4ff */
[----:B------:R-:W4:Y:S04]  /*13170*/  LDL.64 R56, [R1+0x5c8] ;  /* 0x0005c80001387983 */ /* 0x000f280000100a00 */
[----:B------:R-:W4:Y:S01]  /*13180*/  LDG.E.U8 R42, desc[UR24][R42.64] ;  /* 0x000000182a2a7981 */ /* 0x000f22000c1e1100 */
[----:B--2---:R-:W-:-:S04]  /*13190*/  IADD3 R44, P0, PT, R46, UR18, RZ ;  /* 0x000000122e2c7c10 */ /* 0x004fc8000ff1e0ff */
[----:B------:R-:W-:-:S05]  /*131a0*/  IADD3.X R45, PT, PT, R47, UR6, RZ, P0, !PT ;  /* 0x000000062f2d7c10 */ /* 0x000fca00087fe4ff */
[----:B------:R0:W2:Y:S01]  /*131b0*/  LDG.E.U8 R41, desc[UR24][R44.64] ;  /* 0x000000182c297981 */ /* 0x0000a2000c1e1100 */
[----:B---3--:R-:W-:Y:S02]  /*131c0*/  IADD3 R46, P0, PT, R48, UR18, RZ ;  /* 0x00000012302e7c10 */ /* 0x008fe4000ff1e0ff */
[----:B0-----:R-:W-:Y:S02]  /*131d0*/  IADD3 R44, P4, PT, R58, UR18, RZ ;  /* 0x000000123a2c7c10 */ /* 0x001fe4000ff9e0ff */
[----:B------:R-:W-:Y:S02]  /*131e0*/  IADD3.X R47, PT, PT, R49, UR6, RZ, P0, !PT ;  /* 0x00000006312f7c10 */ /* 0x000fe400087fe4ff */
[----:B-----5:R-:W-:Y:S02]  /*131f0*/  IADD3 R48, P0, PT, R50, UR18, RZ ;  /* 0x0000001232307c10 */ /* 0x020fe4000ff1e0ff */
[----:B------:R-:W-:Y:S01]  /*13200*/  IADD3.X R45, PT, PT, R59, UR6, RZ, P4, !PT ;  /* 0x000000063b2d7c10 */ /* 0x000fe2000a7fe4ff */
[----:B------:R0:W3:Y:S01]  /*13210*/  LDG.E.U8 R43, desc[UR24][R46.64] ;  /* 0x000000182e2b7981 */ /* 0x0000e2000c1e1100 */
[----:B------:R-:W-:-:S03]  /*13220*/  IADD3.X R49, PT, PT, R51, UR6, RZ, P0, !PT ;  /* 0x0000000633317c10 */ /* 0x000fc600087fe4ff */
[----:B------:R-:W5:Y:S04]  /*13230*/  LDL.64 R58, [R1+0x360] ;  /* 0x00036000013a7983 */ /* 0x000f680000100a00 */
[----:B------:R-:W2:Y:S01]  /*13240*/  LDG.E.U8 R44, desc[UR24][R44.64] ;  /* 0x000000182c2c7981 */ /* 0x000ea2000c1e1100 */
[----:B0-----:R-:W-:-:S04]  /*13250*/  IADD3 R46, P4, PT, R60, UR18, RZ ;  /* 0x000000123c2e7c10 */ /* 0x001fc8000ff9e0ff */
[----:B------:R-:W-:Y:S02]  /*13260*/  IADD3.X R47, PT, PT, R61, UR6, RZ, P4, !PT ;  /* 0x000000063d2f7c10 */ /* 0x000fe4000a7fe4ff */
[----:B------:R-:W2:Y:S04]  /*13270*/  LDL.64 R60, [R1+0x2e8] ;  /* 0x0002e800013c7983 */ /* 0x000ea80000100a00 */
[----:B------:R0:W3:Y:S01]  /*13280*/  LDG.E.U8 R45, desc[UR24][R48.64] ;  /* 0x00000018302d7981 */ /* 0x0000e2000c1e1100 */
[----:B------:R-:W-:-:S03]  /*13290*/  IADD3 R50, P0, PT, R52, UR18, RZ ;  /* 0x0000001234327c10 */ /* 0x000fc6000ff1e0ff */
[----:B------:R-:W3:Y:S01]  /*132a0*/  LDG.E.U8 R46, desc[UR24][R46.64] ;  /* 0x000000182e2e7981 */ /* 0x000ee2000c1e1100 */
[----:B------:R-:W-:Y:S02]  /*132b0*/  IADD3.X R51, PT, PT, R53, UR6, RZ, P0, !PT ;  /* 0x0000000635337c10 */ /* 0x000fe400087fe4ff */
[----:B------:R-:W-:Y:S02]  /*132c0*/  IADD3 R52, P0, PT, R54, UR18, RZ ;  /* 0x0000001236347c10 */ /* 0x000fe4000ff1e0ff */
[----:B0-----:R-:W-:Y:S02]  /*132d0*/  IADD3 R48, P4, PT, R62, UR18, RZ ;  /* 0x000000123e307c10 */ /* 0x001fe4000ff9e0ff */
[----:B------:R-:W-:Y:S02]  /*132e0*/  IADD3.X R53, PT, PT, R55, UR6, RZ, P0, !PT ;  /* 0x0000000637357c10 */ /* 0x000fe400087fe4ff */
[----:B------:R-:W-:Y:S01]  /*132f0*/  IADD3.X R49, PT, PT, R63, UR6, RZ, P4, !PT ;  /* 0x000000063f317c10 */ /* 0x000fe2000a7fe4ff */
[----:B------:R0:W3:Y:S04]  /*13300*/  LDG.E.U8 R47, desc[UR24][R50.64] ;  /* 0x00000018322f7981 */ /* 0x0000e8000c1e1100 */
[----:B------:R-:W3:Y:S04]  /*13310*/  LDL.64 R62, [R1+0x820] ;  /* 0x00082000013e7983 */ /* 0x000ee80000100a00 */
[----:B------:R-:W3:Y:S01]  /*13320*/  LDG.E.U8 R48, desc[UR24][R48.64] ;  /* 0x0000001830307981 */ /* 0x000ee2000c1e1100 */
[----:B0-----:R-:W-:-:S02]  /*13330*/  IADD3 R50, P4, PT, R70, UR18, RZ ;  /* 0x0000001246327c10 */ /* 0x001fc4000ff9e0ff */
[----:B------:R-:W-:Y:S01]  /*13340*/  IADD3 R54, P0, PT, R64, UR18, RZ ;  /* 0x0000001240367c10 */ /* 0x000fe2000ff1e0ff */
[----:B------:R4:W3:Y:S03]  /*13350*/  LDG.E.U8 R49, desc[UR24][R52.64] ;  /* 0x0000001834317981 */ /* 0x0008e6000c1e1100 */
[----:B------:R-:W-:Y:S02]  /*13360*/  IADD3.X R55, PT, PT, R65, UR6, RZ, P0, !PT ;  /* 0x0000000641377c10 */ /* 0x000fe400087fe4ff */
[----:B------:R-:W3:Y:S01]  /*13370*/  LDL.64 R64, [R1+0x7a0] ;  /* 0x0007a00001407983 */ /* 0x000ee20000100a00 */
[----:B------:R-:W-:Y:S02]  /*13380*/  IADD3.X R51, PT, PT, R71, UR6, RZ, P4, !PT ;  /* 0x0000000647337c10 */ /* 0x000fe4000a7fe4ff */
[----:B------:R-:W-:Y:S01]  /*13390*/  IADD3 RZ, P0, PT, R66, UR18, RZ ;  /* 0x0000001242ff7c10 */ /* 0x000fe2000ff1e0ff */
[----:B------:R-:W3:Y:S04]  /*133a0*/  LDL.64 R70, [R1+0x720] ;  /* 0x0007200001467983 */ /* 0x000ee80000100a00 */
[----:B------:R-:W3:Y:S04]  /*133b0*/  LDG.E.U8 R50, desc[UR24][R50.64] ;  /* 0x0000001832327981 */ /* 0x000ee8000c1e1100 */
[----:B------:R0:W3:Y:S01]  /*133c0*/  LDG.E.U8 R51, desc[UR24][R54.64] ;  /* 0x0000001836337981 */ /* 0x0000e2000c1e1100 */
[----:B----4-:R-:W-:Y:S01]  /*133d0*/  IADD3 R52, P4, PT, R56, UR18, RZ ;  /* 0x0000001238347c10 */ /* 0x010fe2000ff9e0ff */
[----:B------:R-:W-:-:S03]  /*133e0*/  VIADD R56, R66, UR18 ;  /* 0x0000001242387c36 */ /* 0x000fc60008000000 */
[----:B------:R-:W-:Y:S02]  /*133f0*/  IADD3.X R53, PT, PT, R57, UR6, RZ, P4, !PT ;  /* 0x0000000639357c10 */ /* 0x000fe4000a7fe4ff */
[----:B------:R-:W-:Y:S02]  /*13400*/  IADD3.X R57, PT, PT, R67, UR6, RZ, P0, !PT ;  /* 0x0000000643397c10 */ /* 0x000fe400087fe4ff */
[----:B------:R-:W4:Y:S04]  /*13410*/  LDL.64 R66, [R1+0x640] ;  /* 0x0006400001427983 */ /* 0x000f280000100a00 */
[----:B------:R-:W4:Y:S04]  /*13420*/  LDG.E.U8 R52, desc[UR24][R52.64] ;  /* 0x0000001834347981 */ /* 0x000f28000c1e1100 */
[----:B------:R1:W4:Y:S01]  /*13430*/  LDG.E.U8 R53, desc[UR24][R56.64] ;  /* 0x0000001838357981 */ /* 0x000322000c1e1100 */
[C---:B-----5:R-:W-:Y:S01]  /*13440*/  IADD3 RZ, P4, PT, R58.reuse, UR18, RZ ;  /* 0x000000123aff7c10 */ /* 0x060fe2000ff9e0ff */
[----:B0-----:R-:W-:-:S03]  /*13450*/  VIADD R54, R58, UR18 ;  /* 0x000000123a367c36 */ /* 0x001fc60008000000 */
[----:B------:R-:W-:Y:S02]  /*13460*/  IADD3.X R55, PT, PT, R59, UR6, RZ, P4, !PT ;  /* 0x000000063b377c10 */ /* 0x000fe4000a7fe4ff */
[----:B------:R-:W-:Y:S02]  /*13470*/  IADD3 RZ, P4, PT, R82, UR18, RZ ;  /* 0x0000001252ff7c10 */ /* 0x000fe4000ff9e0ff */
[C---:B--2---:R-:W-:Y:S01]  /*13480*/  IADD3 RZ, P0, PT, R60.reuse, UR18, RZ ;  /* 0x000000123cff7c10 */ /* 0x044fe2000ff1e0ff */
[----:B------:R-:W-:Y:S01]  /*13490*/  VIADD R58, R60, UR18 ;  /* 0x000000123c3a7c36 */ /* 0x000fe20008000000 */
[----:B------:R-:W2:Y:S02]  /*134a0*/  LDG.E.U8 R54, desc[UR24][R54.64] ;  /* 0x0000001836367981 */ /* 0x000ea4000c1e1100 */
[----:B------:R-:W-:Y:S01]  /*134b0*/  IADD3.X R59, PT, PT, R61, UR6, RZ, P0, !PT ;  /* 0x000000063d3b7c10 */ /* 0x000fe200087fe4ff */
[----:B-1----:R-:W-:Y:S01]  /*134c0*/  VIADD R56, R82, UR18 ;  /* 0x0000001252387c36 */ /* 0x002fe20008000000 */
[----:B------:R-:W-:-:S05]  /*134d0*/  IADD3.X R57, PT, PT, R83, UR6, RZ, P4, !PT ;  /* 0x0000000653397c10 */ /* 0x000fca000a7fe4ff */
[----:B------:R-:W5:Y:S04]  /*134e0*/  LDG.E.U8 R56, desc[UR24][R56.64] ;  /* 0x0000001838387981 */ /* 0x000f68000c1e1100 */
[----:B------:R0:W2:Y:S01]  /*134f0*/  LDG.E.U8 R55, desc[UR24][R58.64] ;  /* 0x000000183a377981 */ /* 0x0000a2000c1e1100 */
[----:B---3--:R-:W-:Y:S02]  /*13500*/  IADD3 R60, P0, PT, R62, UR18, RZ ;  /* 0x000000123e3c7c10 */ /* 0x008fe4000ff1e0ff */
[----:B0-----:R-:W-:Y:S02]  /*13510*/  IADD3 R58, P4, PT, R80, UR18, RZ ;  /* 0x00000012503a7c10 */ /* 0x001fe4000ff9e0ff */
[----:B------:R-:W-:Y:S02]  /*13520*/  IADD3.X R61, PT, PT, R63, UR6, RZ, P0, !PT ;  /* 0x000000063f3d7c10 */ /* 0x000fe400087fe4ff */
[----:B------:R-:W-:-:S03]  /*13530*/  IADD3.X R59, PT, PT, R81, UR6, RZ, P4, !PT ;  /* 0x00000006513b7c10 */ /* 0x000fc6000a7fe4ff */
[----:B------:R0:W3:Y:S04]  /*13540*/  LDG.E.U8 R57, desc[UR24][R60.64] ;  /* 0x000000183c397981 */ /* 0x0000e8000c1e1100 */
[----:B------:R-:W2:Y:S01]  /*13550*/  LDG.E.U8 R58, desc[UR24][R58.64] ;  /* 0x000000183a3a7981 */ /* 0x000ea2000c1e1100 */
[----:B------:R-:W-:Y:S02]  /*13560*/  IADD3 R62, P0, PT, R64, UR18, RZ ;  /* 0x00000012403e7c10 */ /* 0x000fe4000ff1e0ff */
[----:B0-----:R-:W-:Y:S02]  /*13570*/  IADD3 R60, P4, PT, R78, UR18, RZ ;  /* 0x000000124e3c7c10 */ /* 0x001fe4000ff9e0ff */
[----:B------:R-:W-:Y:S02]  /*13580*/  IADD3.X R63, PT, PT, R65, UR6, RZ, P0, !PT ;  /* 0x00000006413f7c10 */ /* 0x000fe400087fe4ff */
[----:B------:R-:W-:-:S02]  /*13590*/  IADD3 R64, P0, PT, R70, UR18, RZ ;  /* 0x0000001246407c10 */ /* 0x000fc4000ff1e0ff */
[----:B------:R-:W-:Y:S01]  /*135a0*/  IADD3.X R61, PT, PT, R79, UR6, RZ, P4, !PT ;  /* 0x000000064f3d7c10 */ /* 0x000fe2000a7fe4ff */
[----:B------:R0:W2:Y:S01]  /*135b0*/  LDG.E.U8 R59, desc[UR24][R62.64] ;  /* 0x000000183e3b7981 */ /* 0x0000a2000c1e1100 */
[----:B------:R-:W-:-:S03]  /*135c0*/  IADD3.X R65, PT, PT, R71, UR6, RZ, P0, !PT ;  /* 0x0000000647417c10 */ /* 0x000fc600087fe4ff */
[----:B------:R-:W2:Y:S01]  /*135d0*/  LDG.E.U8 R60, desc[UR24][R60.64] ;  /* 0x000000183c3c7981 */ /* 0x000ea2000c1e1100 */
[----:B0-----:R-:W-:-:S04]  /*135e0*/  IADD3 R62, P4, PT, R76, UR18, RZ ;  /* 0x000000124c3e7c10 */ /* 0x001fc8000ff9e0ff */
[----:B------:R-:W-:Y:S01]  /*135f0*/  IADD3.X R63, PT, PT, R77, UR6, RZ, P4, !PT ;  /* 0x000000064d3f7c10 */ /* 0x000fe2000a7fe4ff */
[----:B------:R0:W2:Y:S04]  /*13600*/  LDG.E.U8 R61, desc[UR24][R64.64] ;  /* 0x00000018403d7981 */ /* 0x0000a8000c1e1100 */
[----:B------:R-:W2:Y:S01]  /*13610*/  LDL.64 R76, [R1+0x8e0] ;  /* 0x0008e000014c7983 */ /* 0x000ea20000100a00 */
[----:B------:R-:W-:Y:S02]  /*13620*/  VIADD R82, R198, UR21 ;  /* 0x00000015c6527c36 */ /* 0x000fe40008000000 */
[----:B------:R-:W-:Y:S01]  /*13630*/  VIADD R80, R200, UR60 ;  /* 0x0000003cc8507c36 */ /* 0x000fe20008000000 */
[----:B------:R-:W3:Y:S01]  /*13640*/  LDG.E.U8 R62, desc[UR24][R62.64] ;  /* 0x000000183e3e7981 */ /* 0x000ee2000c1e1100 */
[----:B----4-:R-:W-:-:S04]  /*13650*/  IADD3 R70, P0, PT, R66, UR18, RZ ;  /* 0x0000001242467c10 */ /* 0x010fc8000ff1e0ff */
[----:B------:R-:W-:Y:S02]  /*13660*/  IADD3.X R71, PT, PT, R67, UR6, RZ, P0, !PT ;  /* 0x0000000643477c10 */ /* 0x000fe400087fe4ff */
[----:B------:R-:W-:Y:S02]  /*13670*/  IADD3 R66, P0, PT, R72, UR18, RZ ;  /* 0x0000001248427c10 */ /* 0x000fe4000ff1e0ff */
[----:B0-----:R-:W-:Y:S01]  /*13680*/  IADD3 R64, P4, PT, R74, UR18, RZ ;  /* 0x000000124a407c10 */ /* 0x001fe2000ff9e0ff */
[----:B------:R-:W-:Y:S01]  /*13690*/  VIADD R78, R198, UR61 ;  /* 0x0000003dc64e7c36 */ /* 0x000fe20008000000 */
[----:B------:R-:W-:Y:S01]  /*136a0*/  IADD3.X R67, PT, PT, R73, UR6, RZ, P0, !PT ;  /* 0x0000000649437c10 */ /* 0x000fe200087fe4ff */
[----:B------:R-:W4:Y:S04]  /*136b0*/  LDG.E.U8 R63, desc[UR24][R70.64] ;  /* 0x00000018463f7981 */ /* 0x000f28000c1e1100 */
[----:B------:R-:W3:Y:S01]  /*136c0*/  LDL.64 R72, [R1+0x8d0] ;  /* 0x0008d00001487983 */ /* 0x000ee20000100a00 */
[----:B------:R-:W-:-:S02]  /*136d0*/  IADD3.X R65, PT, PT, R75, UR6, RZ, P4, !PT ;  /* 0x000000064b417c10 */ /* 0x000fc4000a7fe4ff */
[----:B------:R-:W-:Y:S01]  /*136e0*/  IADD3 R86, P4, PT, R86, UR18, RZ ;  /* 0x0000001256567c10 */ /* 0x000fe2000ff9e0ff */
[----:B------:R-:W-:Y:S01]  /*136f0*/  VIADD R74, R198, UR13 ;  /* 0x0000000dc64a7c36 */ /* 0x000fe20008000000 */
[----:B------:R-:W-:Y:S01]  /*13700*/  IADD3 R80, P0, PT, R80, UR18, RZ ;  /* 0x0000001250507c10 */ /* 0x000fe2000ff1e0ff */
[----:B------:R-:W4:Y:S01]  /*13710*/  LDL.64 R70, [R1+0x8c8] ;  /* 0x0008c80001467983 */ /* 0x000f220000100a00 */
[----:B------:R-:W-:Y:S02]  /*13720*/  IADD3.X R87, PT, PT, R89, UR6, RZ, P4, !PT ;  /* 0x0000000659577c10 */ /* 0x000fe4000a7fe4ff */
[----:B------:R-:W-:Y:S01]  /*13730*/  IADD3 R82, P4, PT, R82, UR18, RZ ;  /* 0x0000001252527c10 */ /* 0x000fe2000ff9e0ff */
[----:B------:R-:W4:Y:S01]  /*13740*/  LDL.64 R88, [R1+0x8d8] ;  /* 0x0008d80001587983 */ /* 0x000f220000100a00 */
[----:B------:R-:W-:Y:S02]  /*13750*/  IADD3.X R81, PT, PT, R85, UR6, RZ, P0, !PT ;  /* 0x0000000655517c10 */ /* 0x000fe400087fe4ff */
[----:B------:R-:W-:Y:S01]  /*13760*/  IADD3.X R83, PT, PT, R95, UR6, RZ, P4, !PT ;  /* 0x000000065f537c10 */ /* 0x000fe2000a7fe4ff */
[----:B------:R-:W5:Y:S01]  /*13770*/  LDL.64 R84, [R1+0x358] ;  /* 0x0003580001547983 */ /* 0x000f620000100a00 */
[----:B------:R-:W-:-:S02]  /*13780*/  IADD3 R78, P0, PT, R78, UR18, RZ ;  /* 0x000000124e4e7c10 */ /* 0x000fc4000ff1e0ff */
[----:B------:R-:W-:Y:S01]  /*13790*/  IADD3 R74, P4, PT, R74, UR18, RZ ;  /* 0x000000124a4a7c10 */ /* 0x000fe2000ff9e0ff */
[----:B------:R-:W5:Y:S01]  /*137a0*/  LDG.E.U8 R64, desc[UR24][R64.64] ;  /* 0x0000001840407981 */ /* 0x000f62000c1e1100 */
[----:B------:R-:W-:Y:S02]  /*137b0*/  IADD3.X R79, PT, PT, R101, UR6, RZ, P0, !PT ;  /* 0x00000006654f7c10 */ /* 0x000fe400087fe4ff */
[----:B------:R-:W-:Y:S01]  /*137c0*/  IADD3.X R75, PT, PT, R99, UR6, RZ, P4, !PT ;  /* 0x00000006634b7c10 */ /* 0x000fe2000a7fe4ff */
[----:B------:R-:W5:Y:S01]  /*137d0*/  LDL.64 R100, [R1+0x710] ;  /* 0x0007100001647983 */ /* 0x000f620000100a00 */
[----:B------:R-:W-:Y:S02]  /*137e0*/  IADD3 R92, P0, PT, R92, UR18, RZ ;  /* 0x000000125c5c7c10 */ /* 0x000fe4000ff1e0ff */
[----:B------:R-:W-:Y:S01]  /*137f0*/  IADD3 R94, P4, PT, R94, UR18, RZ ;  /* 0x000000125e5e7c10 */ /* 0x000fe2000ff9e0ff */
[----:B------:R-:W5:Y:S01]  /*13800*/  LDG.E.U8 R174, desc[UR24][R86.64] ;  /* 0x0000001856ae7981 */ /* 0x000f62000c1e1100 */
[----:B------:R-:W-:-:S02]  /*13810*/  IADD3.X R93, PT, PT, R97, UR6, RZ, P0, !PT ;  /* 0x00000006615d7c10 */ /* 0x000fc400087fe4ff */
[----:B------:R-:W-:Y:S01]  /*13820*/  IADD3 R106, P0, PT, R106, UR18, RZ ;  /* 0x000000126a6a7c10 */ /* 0x000fe2000ff1e0ff */
[----:B------:R-:W5:Y:S04]  /*13830*/  LDL.64 R96, [R1+0x788] ;  /* 0x0007880001607983 */ /* 0x000f680000100a00 */
[----:B------:R0:W5:Y:S01]  /*13840*/  LDG.E.U8 R65, desc[UR24][R66.64] ;  /* 0x0000001842417981 */ /* 0x000162000c1e1100 */
[C---:B------:R-:W-:Y:S02]  /*13850*/  VIADD R98, R200.reuse, UR7 ;  /* 0x00000007c8627c36 */ /* 0x040fe40008000000 */
[----:B------:R-:W-:Y:S01]  /*13860*/  VIADD R108, R200, UR15 ;  /* 0x0000000fc86c7c36 */ /* 0x000fe20008000000 */
[----:B------:R-:W5:Y:S04]  /*13870*/  LDG.E.U8 R177, desc[UR24][R80.64] ;  /* 0x0000001850b17981 */ /* 0x000f68000c1e1100 */
[----:B------:R-:W5:Y:S04]  /*13880*/  LDG.E.U8 R176, desc[UR24][R82.64] ;  /* 0x0000001852b07981 */ /* 0x000f68000c1e1100 */
[----:B------:R-:W5:Y:S04]  /*13890*/  LDG.E.U8 R178, desc[UR24][R78.64] ;  /* 0x000000184eb27981 */ /* 0x000f68000c1e1100 */
[----:B------:R-:W5:Y:S04]  /*138a0*/  LDG.E.U8 R180, desc[UR24][R74.64] ;  /* 0x000000184ab47981 */ /* 0x000f68000c1e1100 */
[----:B------:R-:W5:Y:S01]  /*138b0*/  LDG.E.U8 R185, desc[UR24][R92.64] ;  /* 0x000000185cb97981 */ /* 0x000f62000c1e1100 */
[----:B--2---:R-:W-:-:S03]  /*138c0*/  IADD3.X R95, PT, PT, R77, UR6, RZ, P4, !PT ;  /* 0x000000064d5f7c10 */ /* 0x004fc6000a7fe4ff */
[----:B------:R-:W2:Y:S01]  /*138d0*/  LDL.64 R76, [R1+0x8c0] ;  /* 0x0008c000014c7983 */ /* 0x000ea20000100a00 */
[----:B0-----:R-:W-:Y:S02]  /*138e0*/  IADD3 R66, P4, PT, R90, UR18, RZ ;  /* 0x000000125a427c10 */ /* 0x001fe4000ff9e0ff */
[----:B---3--:R-:W-:Y:S01]  /*138f0*/  IADD3.X R107, PT, PT, R73, UR6, RZ, P0, !PT ;  /* 0x00000006496b7c10 */ /* 0x008fe200087fe4ff */
[----:B------:R-:W-:Y:S01]  /*13900*/  UIMAD UR7, UR21, 0x7, URZ ;  /* 0x00000007150778a4 */ /* 0x000fe2000f8e02ff */
[----:B------:R-:W3:Y:S01]  /*13910*/  LDL.64 R72, [R1+0x8b8] ;  /* 0x0008b80001487983 */ /* 0x000ee20000100a00 */
[----:B------:R-:W-:-:S03]  /*13920*/  IADD3.X R67, PT, PT, R91, UR6, RZ, P4, !PT ;  /* 0x000000065b437c10 */ /* 0x000fc6000a7fe4ff */
[----:B------:R-:W3:Y:S01]  /*13930*/  LDL.64 R90, [R1+0x5a8] ;  /* 0x0005a800015a7983 */ /* 0x000ee20000100a00 */
[----:B------:R-:W-:Y:S02]  /*13940*/  IADD3 R98, P0, PT, R98, UR18, RZ ;  /* 0x0000001262627c10 */ /* 0x000fe4000ff1e0ff */
[----:B------:R-:W-:Y:S01]  /*13950*/  IADD3 R108, P4, PT, R108, UR18, RZ ;  /* 0x000000126c6c7c10 */ /* 0x000fe2000ff9e0ff */
[----:B------:R-:W-:Y:S01]  /*13960*/  VIADD R110, R198, UR7 ;  /* 0x00000007c66e7c36 */ /* 0x000fe20008000000 */
[----:B----4-:R-:W-:Y:S01]  /*13970*/  IADD3.X R99, PT, PT, R89, UR6, RZ, P0, !PT ;  /* 0x0000000659637c10 */ /* 0x010fe200087fe4ff */
[----:B------:R-:W-:Y:S01]  /*13980*/  VIADD R112, R200, UR7 ;  /* 0x00000007c8707c36 */ /* 0x000fe20008000000 */
[----:B------:R-:W-:Y:S01]  /*13990*/  IADD3.X R109, PT, PT, R71, UR6, RZ, P4, !PT ;  /* 0x00000006476d7c10 */ /* 0x000fe2000a7fe4ff */
[C---:B-----5:R-:W-:Y:S01]  /*139a0*/  VIADD R70, R84.reuse, UR18 ;  /* 0x0000001254467c36 */ /* 0x060fe20008000000 */
[----:B------:R-:W-:Y:S01]  /*139b0*/  IADD3 RZ, P0, PT, R84, UR18, RZ ;  /* 0x0000001254ff7c10 */ /* 0x000fe2000ff1e0ff */
[----:B------:R-:W4:Y:S01]  /*139c0*/  LDG.E.U8 R66, desc[UR24][R66.64] ;  /* 0x0000001842427981 */ /* 0x000f22000c1e1100 */
[----:B------:R-:W-:-:S02]  /*139d0*/  IADD3 RZ, P4, PT, R126, UR18, RZ ;  /* 0x000000127eff7c10 */ /* 0x000fc4000ff9e0ff */
[----:B------:R-:W-:Y:S01]  /*139e0*/  IADD3.X R71, PT, PT, R85, UR6, RZ, P0, !PT ;  /* 0x0000000655477c10 */ /* 0x000fe200087fe4ff */
[----:B------:R-:W5:Y:S01]  /*139f0*/  LDG.E.U8 R194, desc[UR24][R94.64] ;  /* 0x000000185ec27981 */ /* 0x000f62000c1e1100 */
[----:B------:R-:W-:Y:S02]  /*13a00*/  IADD3.X R89, PT, PT, R127, UR6, RZ, P4, !PT ;  /* 0x000000067f597c10 */ /* 0x000fe4000a7fe4ff */
[----:B------:R-:W-:Y:S01]  /*13a10*/  IADD3 RZ, P0, PT, R124, UR18, RZ ;  /* 0x000000127cff7c10 */ /* 0x000fe2000ff1e0ff */
[----:B------:R-:W4:Y:S01]  /*13a20*/  LDG.E.U8 R206, desc[UR24][R98.64] ;  /* 0x0000001862ce7981 */ /* 0x000f22000c1e1100 */
[----:B------:R-:W-:Y:S02]  /*13a30*/  IADD3 R110, P4, PT, R110, UR18, RZ ;  /* 0x000000126e6e7c10 */ /* 0x000fe4000ff9e0ff */
[----:B------:R-:W-:Y:S01]  /*13a40*/  IADD3.X R85, PT, PT, R125, UR6, RZ, P0, !PT ;  /* 0x000000067d557c10 */ /* 0x000fe200087fe4ff */
[----:B------:R0:W4:Y:S01]  /*13a50*/  LDG.E.U8 R67, desc[UR24][R70.64] ;  /* 0x0000001846437981 */ /* 0x000122000c1e1100 */
[----:B------:R-:W-:Y:S01]  /*13a60*/  IADD3 R112, P0, PT, R112, UR18, RZ ;  /* 0x0000001270707c10 */ /* 0x000fe2000ff1e0ff */
[----:B------:R-:W-:-:S02]  /*13a70*/  VIADD R88, R126, UR18 ;  /* 0x000000127e587c36 */ /* 0x000fc40008000000 */
[----:B------:R-:W-:Y:S01]  /*13a80*/  VIADD R84, R124, UR18 ;  /* 0x000000127c547c36 */ /* 0x000fe20008000000 */
[----:B------:R-:W4:Y:S01]  /*13a90*/  LDG.E.U8 R216, desc[UR24][R106.64] ;  /* 0x000000186ad87981 */ /* 0x000f22000c1e1100 */
[----:B------:R-:W-:-:S03]  /*13aa0*/  IADD3 R2, P2, PT, R3, 0xb5, RZ ;  /* 0x000000b503027810 */ /* 0x000fc60007f5e0ff */
[----:B------:R-:W4:Y:S04]  /*13ab0*/  LDG.E.U8 R217, desc[UR24][R108.64] ;  /* 0x000000186cd97981 */ /* 0x000f28000c1e1100 */
[----:B------:R1:W4:Y:S04]  /*13ac0*/  LDG.E.U8 R173, desc[UR24][R88.64] ;  /* 0x0000001858ad7981 */ /* 0x000328000c1e1100 */
[----:B------:R0:W4:Y:S01]  /*13ad0*/  LDG.E.U8 R175, desc[UR24][R84.64] ;  /* 0x0000001854af7981 */ /* 0x000122000c1e1100 */
[----:B------:R-:W-:Y:S02]  /*13ae0*/  ISETP.GT.U32.AND P5, PT, R2, R197, PT ;  /* 0x000000c50200720c */ /* 0x000fe40003fa4070 */
[----:B------:R-:W-:-:S04]  /*13af0*/  IADD3 R2, P1, PT, R3, 0xb4, RZ ;  /* 0x000000b403027810 */ /* 0x000fc80007f3e0ff */
[----:B------:R-:W-:Y:S02]  /*13b00*/  ISETP.GT.U32.AND P3, PT, R2, R197, PT ;  /* 0x000000c50200720c */ /* 0x000fe40003f64070 */
[----:B--2---:R-:W-:Y:S02]  /*13b10*/  IADD3.X R111, PT, PT, R77, UR6, RZ, P4, !PT ;  /* 0x000000064d6f7c10 */ /* 0x004fe4000a7fe4ff */
[----:B------:R-:W-:-:S03]  /*13b20*/  IADD3 R76, P4, PT, R128, UR18, RZ ;  /* 0x00000012804c7c10 */ /* 0x000fc6000ff9e0ff */
[----:B------:R-:W2:Y:S01]  /*13b30*/  LDG.E.U8 R219, desc[UR24][R110.64] ;  /* 0x000000186edb7981 */ /* 0x000ea2000c1e1100 */
[----:B------:R-:W-:Y:S02]  /*13b40*/  IADD3.X R77, PT, PT, R129, UR6, RZ, P4, !PT ;  /* 0x00000006814d7c10 */ /* 0x000fe4000a7fe4ff */
[----:B0-----:R-:W-:-:S03]  /*13b50*/  IADD3 R70, P4, PT, R120, UR18, RZ ;  /* 0x0000001278467c10 */ /* 0x001fc6000ff9e0ff */
[----:B------:R0:W2:Y:S01]  /*13b60*/  LDG.E.U8 R179, desc[UR24][R76.64] ;  /* 0x000000184cb37981 */ /* 0x0000a2000c1e1100 */
[----:B------:R-:W-:Y:S02]  /*13b70*/  IADD3.X R71, PT, PT, R121, UR6, RZ, P4, !PT ;  /* 0x0000000679477c10 */ /* 0x000fe4000a7fe4ff */
[----:B------:R-:W-:-:S03]  /*13b80*/  IADD3 R120, P4, PT, R100, UR18, RZ ;  /* 0x0000001264787c10 */ /* 0x000fc6000ff9e0ff */
[----:B------:R-:W2:Y:S01]  /*13b90*/  LDG.E.U8 R182, desc[UR24][R70.64] ;  /* 0x0000001846b67981 */ /* 0x000ea2000c1e1100 */
[----:B------:R-:W-:Y:S02]  /*13ba0*/  IADD3.X R121, PT, PT, R101, UR6, RZ, P4, !PT ;  /* 0x0000000665797c10 */ /* 0x000fe4000a7fe4ff */
[----:B------:R-:W-:-:S03]  /*13bb0*/  IADD3 R100, P4, PT, R114, UR18, RZ ;  /* 0x0000001272647c10 */ /* 0x000fc6000ff9e0ff */
[----:B------:R-:W2:Y:S01]  /*13bc0*/  LDG.E.U8 R209, desc[UR24][R120.64] ;  /* 0x0000001878d17981 */ /* 0x000ea2000c1e1100 */
[----:B------:R-:W-:Y:S02]  /*13bd0*/  IADD3.X R101, PT, PT, R115, UR6, RZ, P4, !PT ;  /* 0x0000000673657c10 */ /* 0x000fe4000a7fe4ff */
[----:B------:R-:W-:-:S03]  /*13be0*/  IADD3 R114, P4, PT, R118, UR18, RZ ;  /* 0x0000001276727c10 */ /* 0x000fc6000ff9e0ff */
[----:B------:R-:W2:Y:S01]  /*13bf0*/  LDG.E.U8 R213, desc[UR24][R100.64] ;  /* 0x0000001864d57981 */ /* 0x000ea2000c1e1100 */
[----:B------:R-:W-:-:S05]  /*13c00*/  IADD3.X R115, PT, PT, R119, UR6, RZ, P4, !PT ;  /* 0x0000000677737c10 */ /* 0x000fca000a7fe4ff */
[----:B------:R-:W2:Y:S01]  /*13c10*/  LDG.E.U8 R218, desc[UR24][R114.64] ;  /* 0x0000001872da7981 */ /* 0x000ea2000c1e1100 */
[----:B---3--:R-:W-:Y:S02]  /*13c20*/  IADD3.X R113, PT, PT, R73, UR6, RZ, P0, !PT ;  /* 0x0000000649717c10 */ /* 0x008fe400087fe4ff */
[----:B------:R-:W-:Y:S02]  /*13c30*/  IADD3 R72, P0, PT, R104, UR18, RZ ;  /* 0x0000001268487c10 */ /* 0x000fe4000ff1e0ff */
[----:B------:R-:W-:Y:S01]  /*13c40*/  IADD3 R118, P4, PT, R90, UR18, RZ ;  /* 0x000000125a767c10 */ /* 0x000fe2000ff9e0ff */
[----:B------:R-:W3:Y:S01]  /*13c50*/  LDG.E.U8 R220, desc[UR24][R112.64] ;  /* 0x0000001870dc7981 */ /* 0x000ee2000c1e1100 */
[----:B------:R-:W-:Y:S02]  /*13c60*/  IADD3.X R73, PT, PT, R105, UR6, RZ, P0, !PT ;  /* 0x0000000669497c10 */ /* 0x000fe400087fe4ff */
[----:B------:R-:W-:Y:S02]  /*13c70*/  IADD3 R104, P0, PT, R96, UR18, RZ ;  /* 0x0000001260687c10 */ /* 0x000fe4000ff1e0ff */
[----:B------:R-:W-:Y:S01]  /*13c80*/  IADD3.X R119, PT, PT, R91, UR6, RZ, P4, !PT ;  /* 0x000000065b777c10 */ /* 0x000fe2000a7fe4ff */
[----:B------:R0:W2:Y:S01]  /*13c90*/  LDG.E.U8 R181, desc[UR24][R72.64] ;  /* 0x0000001848b57981 */ /* 0x0000a2000c1e1100 */
[----:B------:R-:W-:-:S02]  /*13ca0*/  IADD3.X R105, PT, PT, R97, UR6, RZ, P0, !PT ;  /* 0x0000000661697c10 */ /* 0x000fc400087fe4ff */
[----:B------:R-:W-:Y:S01]  /*13cb0*/  IADD3 R96, P0, PT, R102, UR18, RZ ;  /* 0x0000001266607c10 */ /* 0x000fe2000ff1e0ff */
[----:B------:R-:W2:Y:S03]  /*13cc0*/  LDG.E.U8 R230, desc[UR24][R118.64] ;  /* 0x0000001876e67981 */ /* 0x000ea6000c1e1100 */
[----:B------:R-:W-:Y:S01]  /*13cd0*/  IADD3.X R97, PT, PT, R103, UR6, RZ, P0, !PT ;  /* 0x0000000667617c10 */ /* 0x000fe200087fe4ff */
[----:B------:R-:W2:Y:S01]  /*13ce0*/  LDG.E.U8 R190, desc[UR24][R104.64] ;  /* 0x0000001868be7981 */ /* 0x000ea2000c1e1100 */
[----:B------:R-:W-:-:S03]  /*13cf0*/  IADD3 R102, P0, PT, R116, UR18, RZ ;  /* 0x0000001274667c10 */ /* 0x000fc6000ff1e0ff */
[----:B------:R0:W2:Y:S01]  /*13d00*/  LDG.E.U8 R210, desc[UR24][R96.64] ;  /* 0x0000001860d27981 */ /* 0x0000a2000c1e1100 */
[----:B------:R-:W-:Y:S02]  /*13d10*/  IADD3.X R103, PT, PT, R117, UR6, RZ, P0, !PT ;  /* 0x0000000675677c10 */ /* 0x000fe400087fe4ff */
[----:B------:R-:W-:-:S03]  /*13d20*/  IADD3 R116, P0, PT, R122, UR18, RZ ;  /* 0x000000127a747c10 */ /* 0x000fc6000ff1e0ff */
[----:B------:R0:W2:Y:S01]  /*13d30*/  LDG.E.U8 R215, desc[UR24][R102.64] ;  /* 0x0000001866d77981 */ /* 0x0000a2000c1e1100 */
[----:B------:R-:W-:-:S05]  /*13d40*/  IADD3.X R117, PT, PT, R123, UR6, RZ, P0, !PT ;  /* 0x000000067b757c10 */ /* 0x000fca00087fe4ff */
[----:B------:R0:W2:Y:S01]  /*13d50*/  LDG.E.U8 R221, desc[UR24][R116.64] ;  /* 0x0000001874dd7981 */ /* 0x0000a2000c1e1100 */
[C---:B------:R-:W-:Y:S02]  /*13d60*/  IADD3 R2, P0, PT, R3.reuse, 0x80, RZ ;  /* 0x0000008003027810 */ /* 0x040fe40007f1e0ff */
[----:B------:R-:W-:-:S03]  /*13d70*/  IADD3 R69, P4, PT, R3, 0x81, RZ ;  /* 0x0000008103457810 */ /* 0x000fc60007f9e0ff */
[----:B------:R0:W-:Y:S04]  /*13d80*/  STL [R1+0x14], R2 ;  /* 0x0000140201007387 */ /* 0x0001e80000100800 */
[----:B------:R1:W-:Y:S01]  /*13d90*/  STL [R1+0x10], R69 ;  /* 0x0000104501007387 */ /* 0x0003e20000100800 */
[--C-:B0-----:R-:W-:Y:S02]  /*13da0*/  IMAD.X R2, RZ, RZ, R196.reuse, P0 ;  /* 0x000000ffff027224 */ /* 0x101fe400000e06c4 */
[----:B-1----:R-:W-:-:S03]  /*13db0*/  IMAD.X R69, RZ, RZ, R196, P4 ;  /* 0x000000ffff457224 */ /* 0x002fc600020e06c4 */
[----:B------:R0:W-:Y:S02]  /*13dc0*/  STL [R1+0xc], R2 ;  /* 0x00000c0201007387 */ /* 0x0001e40000100800 */
[----:B0-----:R-:W-:-:S05]  /*13dd0*/  IADD3 R2, P4, PT, R3, 0x83, RZ ;  /* 0x0000008303027810 */ /* 0x001fca0007f9e0ff */
[----:B------:R-:W-:Y:S01]  /*13de0*/  IMAD.X R89, RZ, RZ, R196, P4 ;  /* 0x000000ffff597224 */ /* 0x000fe200020e06c4 */
[C---:B------:R-:W-:Y:S02]  /*13df0*/  IADD3 R88, P4, PT, R3.reuse, 0x85, RZ ;  /* 0x0000008503587810 */ /* 0x040fe40007f9e0ff */
[----:B------:R-:W-:-:S03]  /*13e00*/  IADD3 R82, P0, PT, R3, 0x82, RZ ;  /* 0x0000008203527810 */ /* 0x000fc60007f1e0ff */
[--C-:B------:R-:W-:Y:S01]  /*13e10*/  IMAD.X R85, RZ, RZ, R196.reuse, P4 ;  /* 0x000000ffff557224 */ /* 0x100fe200020e06c4 */
[C---:B------:R-:W-:Y:S01]  /*13e20*/  IADD3 R84, P4, PT, R3.reuse, 0x87, RZ ;  /* 0x0000008703547810 */ /* 0x040fe20007f9e0ff */
[----:B------:R-:W-:Y:S01]  /*13e30*/  IMAD.X R91, RZ, RZ, R196, P0 ;  /* 0x000000ffff5b7224 */ /* 0x000fe200000e06c4 */
[----:B------:R-:W-:-:S03]  /*13e40*/  IADD3 R90, P0, PT, R3, 0x84, RZ ;  /* 0x00000084035a7810 */ /* 0x000fc60007f1e0ff */
[--C-:B------:R-:W-:Y:S01]  /*13e50*/  IMAD.X R81, RZ, RZ, R196.reuse, P4 ;  /* 0x000000ffff517224 */ /* 0x100fe200020e06c4 */
[C---:B------:R-:W-:Y:S01]  /*13e60*/  IADD3 R80, P4, PT, R3.reuse, 0x89, RZ ;  /* 0x0000008903507810 */ /* 0x040fe20007f9e0ff */
[----:B------:R-:W-:Y:S01]  /*13e70*/  IMAD.X R87, RZ, RZ, R196, P0 ;  /* 0x000000ffff577224 */ /* 0x000fe200000e06c4 */
[----:B------:R-:W-:-:S03]  /*13e80*/  IADD3 R86, P0, PT, R3, 0x86, RZ ;  /* 0x0000008603567810 */ /* 0x000fc60007f1e0ff */
[--C-:B------:R-:W-:Y:S01]  /*13e90*/  IMAD.X R77, RZ, RZ, R196.reuse, P4 ;  /* 0x000000ffff4d7224 */ /* 0x100fe200020e06c4 */
[----:B------:R-:W-:Y:S01]  /*13ea0*/  IADD3 R76, P4, PT, R3, 0x8b, RZ ;  /* 0x0000008b034c7810 */ /* 0x000fe20007f9e0ff */
[----:B------:R0:W-:Y:S01]  /*13eb0*/  STL [R1+0x4], R82 ;  /* 0x0000045201007387 */ /* 0x0001e20000100800 */
[----:B------:R-:W-:-:S03]  /*13ec0*/  IMAD.X R83, RZ, RZ, R196, P0 ;  /* 0x000000ffff537224 */ /* 0x000fc600000e06c4 */
[--C-:B------:R-:W-:Y:S01]  /*13ed0*/  IMAD.X R73, RZ, RZ, R196.reuse, P4 ;  /* 0x000000ffff497224 */ /* 0x100fe200020e06c4 */
[C---:B------:R-:W-:Y:S02]  /*13ee0*/  IADD3 R72, P4, PT, R3.reuse, 0x8d, RZ ;  /* 0x0000008d03487810 */ /* 0x040fe40007f9e0ff */
[C---:B0-----:R-:W-:Y:S01]  /*13ef0*/  IADD3 R82, P0, PT, R3.reuse, 0x88, RZ ;  /* 0x0000008803527810 */ /* 0x041fe20007f1e0ff */
[----:B------:R0:W-:Y:S04]  /*13f00*/  STL [R1+0x8], R69 ;  /* 0x0000084501007387 */ /* 0x0001e80000100800 */
[--C-:B------:R-:W-:Y:S01]  /*13f10*/  IMAD.X R79, RZ, RZ, R196.reuse, P0 ;  /* 0x000000ffff4f7224 */ /* 0x100fe200000e06c4 */
[----:B------:R1:W-:Y:S01]  /*13f20*/  STL [R1], R2 ;  /* 0x0000000201007387 */ /* 0x0003e20000100800 */
[C---:B------:R-:W-:Y:S01]  /*13f30*/  IADD3 R78, P0, PT, R3.reuse, 0x8a, RZ ;  /* 0x0000008a034e7810 */ /* 0x040fe20007f1e0ff */
[----:B0-----:R-:W-:Y:S01]  /*13f40*/  IMAD.X R69, RZ, RZ, R196, P4 ;  /* 0x000000ffff457224 */ /* 0x001fe200020e06c4 */
[----:B-1----:R-:W-:-:S03]  /*13f50*/  IADD3 R2, P4, PT, R3, 0x8f, RZ ;  /* 0x0000008f03027810 */ /* 0x002fc60007f9e0ff */
        /* <DEDUP_REMOVED lines=77> */
[----:B------:R-:W-:Y:S01]  /*14430*/  ISETP.GT.U32.AND P0, PT, R116, R197, PT ;  /* 0x000000c57400720c */ /* 0x000fe20003f04070 */
[--C-:B------:R-:W-:Y:S01]  /*14440*/  IMAD.X R128, RZ, RZ, R196.reuse, P4 ;  /* 0x000000ffff807224 */ /* 0x100fe200020e06c4 */
[----:B------:R-:W-:Y:S01]  /*14450*/  IADD3 R116, P4, PT, R3, 0xb6, RZ ;  /* 0x000000b603747810 */ /* 0x000fe20007f9e0ff */
[----:B------:R-:W-:-:S03]  /*14460*/  IMAD.X R252, RZ, RZ, R196, P1 ;  /* 0x000000fffffc7224 */ /* 0x000fc600008e06c4 */
[----:B------:R-:W-:Y:S01]  /*14470*/  ISETP.GT.U32.AND P1, PT, R116, R197, PT ;  /* 0x000000c57400720c */ /* 0x000fe20003f24070 */
[----:B------:R-:W-:Y:S01]  /*14480*/  IMAD.X R116, RZ, RZ, R196, P2 ;  /* 0x000000ffff747224 */ /* 0x000fe200010e06c4 */
[----:B------:R-:W-:Y:S02]  /*14490*/  IADD3 R117, P2, PT, R3, 0xb7, RZ ;  /* 0x000000b703757810 */ /* 0x000fe40007f5e0ff */
[----:B------:R-:W-:-:S03]  /*144a0*/  ISETP.GT.U32.AND.EX P3, PT, R252, RZ, PT, P3 ;  /* 0x000000fffc00720c */ /* 0x000fc60003f64130 */
[--C-:B------:R-:W-:Y:S01]  /*144b0*/  IMAD.X R251, RZ, RZ, R196.reuse, P2 ;  /* 0x000000fffffb7224 */ /* 0x100fe200010e06c4 */
[C---:B------:R-:W-:Y:S01]  /*144c0*/  IADD3 R124, P2, PT, R3.reuse, 0xb8, RZ ;  /* 0x000000b8037c7810 */ /* 0x040fe20007f5e0ff */
[----:B------:R-:W0:Y:S04]  /*144d0*/  S2R R252, SR_TID.X ;  /* 0x0000000000fc7919 */ /* 0x000e280000002100 */
[----:B------:R-:W-:Y:S01]  /*144e0*/  IMAD.X R118, RZ, RZ, R196, P2 ;  /* 0x000000ffff767224 */ /* 0x000fe200010e06c4 */
[----:B------:R-:W-:-:S05]  /*144f0*/  IADD3 R126, P2, PT, R3, 0xb9, RZ ;  /* 0x000000b9037e7810 */ /* 0x000fca0007f5e0ff */
[----:B------:R-:W-:Y:S01]  /*14500*/  IMAD.X R119, RZ, RZ, R196, P2 ;  /* 0x000000ffff777224 */ /* 0x000fe200010e06c4 */
[----:B------:R-:W-:Y:S02]  /*14510*/  IADD3 R121, P2, PT, R3, 0xba, RZ ;  /* 0x000000ba03797810 */ /* 0x000fe40007f5e0ff */
[----:B------:R-:W-:-:S03]  /*14520*/  ISETP.GT.U32.AND.EX P5, PT, R116, RZ, PT, P5 ;  /* 0x000000ff7400720c */ /* 0x000fc60003fa4150 */
[--C-:B------:R-:W-:Y:S01]  /*14530*/  IMAD.X R116, RZ, RZ, R196.reuse, P2 ;  /* 0x000000ffff747224 */ /* 0x100fe200010e06c4 */
[----:B------:R-:W-:Y:S01]  /*14540*/  IADD3 R122, P2, PT, R3, 0xbb, RZ ;  /* 0x000000bb037a7810 */ /* 0x000fe20007f5e0ff */
[----:B------:R-:W-:Y:S01]  /*14550*/  IMAD.X R250, RZ, RZ, R196, P4 ;  /* 0x000000fffffa7224 */ /* 0x000fe200020e06c4 */
[----:B------:R-:W-:-:S03]  /*14560*/  ISETP.GT.U32.AND P4, PT, R117, R197, PT ;  /* 0x000000c57500720c */ /* 0x000fc60003f84070 */
[----:B------:R-:W-:Y:S01]  /*14570*/  IMAD.X R117, RZ, RZ, R196, P2 ;  /* 0x000000ffff757224 */ /* 0x000fe200010e06c4 */
[----:B------:R-:W-:-:S05]  /*14580*/  IADD3 R248, P2, PT, R3, 0xbc, RZ ;  /* 0x000000bc03f87810 */ /* 0x000fca0007f5e0ff */
[----:B------:R-:W-:Y:S01]  /*14590*/  IMAD.X R125, RZ, RZ, R196, P2 ;  /* 0x000000ffff7d7224 */ /* 0x000fe200010e06c4 */
[----:B------:R-:W-:Y:S02]  /*145a0*/  IADD3 R249, P2, PT, R3, 0xbd, RZ ;  /* 0x000000bd03f97810 */ /* 0x000fe40007f5e0ff */
[----:B0-----:R-:W-:-:S03]  /*145b0*/  LOP3.LUT R252, R252, 0x7f, RZ, 0xc0, !PT ;  /* 0x0000007ffcfc7812 */ /* 0x001fc600078ec0ff */
[--C-:B------:R-:W-:Y:S01]  /*145c0*/  IMAD.X R245, RZ, RZ, R196.reuse, P2 ;  /* 0x000000fffff57224 */ /* 0x100fe200010e06c4 */
[C---:B------:R-:W-:Y:S01]  /*145d0*/  IADD3 R246, P2, PT, R3.reuse, 0xbe, RZ ;  /* 0x000000be03f67810 */ /* 0x040fe20007f5e0ff */
[----:B------:R-:W-:Y:S04]  /*145e0*/  STS.U8 [R252+UR10+0xd400], R68 ;  /* 0x00d40044fc007988 */ /* 0x000fe8000800000a */
[----:B------:R-:W-:Y:S01]  /*145f0*/  STS.U8 [R252+UR10+0xf400], R135 ;  /* 0x00f40087fc007988 */ /* 0x000fe2000800000a */
[--C-:B------:R-:W-:Y:S01]  /*14600*/  IMAD.X R123, RZ, RZ, R196.reuse, P2 ;  /* 0x000000ffff7b7224 */ /* 0x100fe200010e06c4 */
[----:B------:R-:W-:Y:S02]  /*14610*/  IADD3 R247, P2, PT, R3, 0xbf, RZ ;  /* 0x000000bf03f77810 */ /* 0x000fe40007f5e0ff */
[----:B------:R-:W-:Y:S04]  /*14620*/  STS.U8 [R252+UR10+0xc400], R174 ;  /* 0x00c400aefc007988 */ /* 0x000fe8000800000a */
[----:B------:R-:W-:Y:S04]  /*14630*/  STS.U8 [R252+UR10+0xc000], R136 ;  /* 0x00c00088fc007988 */ /* 0x000fe8000800000a */
[----:B------:R-:W-:Y:S04]  /*14640*/  STS.U8 [R252+UR10+0xe000], R137 ;  /* 0x00e00089fc007988 */ /* 0x000fe8000800000a */
[----:B------:R-:W-:Y:S01]  /*14650*/  STS.U8 [R252+UR10+0xc800], R138 ;  /* 0x00c8008afc007988 */ /* 0x000fe2000800000a */
[----:B------:R-:W-:-:S03]  /*14660*/  IMAD.X R134, RZ, RZ, R196, P2 ;  /* 0x000000ffff867224 */ /* 0x000fc600010e06c4 */
[----:B------:R-:W-:Y:S01]  /*14670*/  STS.U8 [R252+UR10+0xe800], R139 ;  /* 0x00e8008bfc007988 */ /* 0x000fe2000800000a */
[----:B------:R-:W-:-:S03]  /*14680*/  ISETP.GT.U32.AND P2, PT, R133, R197, PT ;  /* 0x000000c58500720c */ /* 0x000fc60003f44070 */
[----:B------:R-:W-:Y:S01]  /*14690*/  STS.U8 [R252+UR10+0xcc00], R140 ;  /* 0x00cc008cfc007988 */ /* 0x000fe2000800000a */
[----:B------:R-:W-:-:S03]  /*146a0*/  SEL R133, RZ, 0x4, !P5 ;  /* 0x00000004ff857807 */ /* 0x000fc60006800000 */
[----:B------:R-:W-:Y:S01]  /*146b0*/  STS.U8 [R252+UR10+0xec00], R141 ;  /* 0x00ec008dfc007988 */ /* 0x000fe2000800000a */
[----:B------:R-:W-:-:S03]  /*146c0*/  ISETP.GT.U32.AND.EX P4, PT, R251, RZ, PT, P4 ;  /* 0x000000fffb00720c */ /* 0x000fc60003f84140 */
[----:B------:R-:W-:Y:S01]  /*146d0*/  STS.U8 [R252+UR10+0xd000], R142 ;  /* 0x00d0008efc007988 */ /* 0x000fe2000800000a */
[----:B------:R-:W-:-:S03]  /*146e0*/  ISETP.GT.U32.AND P5, PT, R132, R197, PT ;  /* 0x000000c58400720c */ /* 0x000fc60003fa4070 */
[----:B------:R-:W-:Y:S01]  /*146f0*/  STS.U8 [R252+UR10+0xf000], R143 ;  /* 0x00f0008ffc007988 */ /* 0x000fe2000800000a */
[----:B------:R-:W-:-:S03]  /*14700*/  SEL R132, RZ, 0x7fff8, !P3 ;  /* 0x0007fff8ff847807 */ /* 0x000fc60005800000 */
[----:B------:R-:W-:Y:S01]  /*14710*/  STS.U8 [R252+UR10+0xd800], R144 ;  /* 0x00d80090fc007988 */ /* 0x000fe2000800000a */
[----:B------:R-:W-:-:S03]  /*14720*/  ISETP.GT.U32.AND P3, PT, R131, R197, PT ;  /* 0x000000c58300720c */ /* 0x000fc60003f64070 */
[----:B------:R-:W-:Y:S01]  /*14730*/  STS.U8 [R252+UR10+0xf800], R145 ;  /* 0x00f80091fc007988 */ /* 0x000fe2000800000a */
[----:B------:R-:W-:-:S03]  /*14740*/  ISETP.GT.U32.AND.EX P1, PT, R250, RZ, PT, P1 ;  /* 0x000000fffa00720c */ /* 0x000fc60003f24110 */
[----:B------:R-:W-:Y:S01]  /*14750*/  STS.U8 [R252+UR10+0xdc00], R146 ;  /* 0x00dc0092fc007988 */ /* 0x000fe2000800000a */
[----:B------:R-:W-:Y:S02]  /*14760*/  SEL R131, RZ, 0x1, !P4 ;  /* 0x00000001ff837807 */ /* 0x000fe40006000000 */
[----:B------:R-:W-:Y:S01]  /*14770*/  LOP3.LUT R251, R252, 0x10, RZ, 0x3c, !PT ;  /* 0x00000010fcfb7812 */ /* 0x000fe200078e3cff */
[----:B------:R-:W-:Y:S01]  /*14780*/  STS.U8 [R252+UR10+0xfc00], R147 ;  /* 0x00fc0093fc007988 */ /* 0x000fe2000800000a */
[----:B------:R-:W-:-:S03]  /*14790*/  ISETP.GT.U32.AND P4, PT, R249, R197, PT ;  /* 0x000000c5f900720c */ /* 0x000fc60003f84070 */
[----:B------:R0:W-:Y:S01]  /*147a0*/  STS.U8 [R252+UR10+0xe400], R177 ;  /* 0x00e400b1fc007988 */ /* 0x0001e2000800000a */
[----:B------:R-:W-:Y:S02]  /*147b0*/  ISETP.GT.U32.AND.EX P0, PT, R130, RZ, PT, P0 ;  /* 0x000000ff8200720c */ /* 0x000fe40003f04100 */
[----:B------:R-:W-:Y:S02]  /*147c0*/  SEL R130, RZ, 0x1fffe, !P1 ;  /* 0x0001fffeff827807 */ /* 0x000fe40004800000 */
[----:B------:R-:W-:Y:S02]  /*147d0*/  ISETP.GT.U32.AND.EX P2, PT, R129, RZ, PT, P2 ;  /* 0x000000ff8100720c */ /* 0x000fe40003f44120 */
[----:B------:R-:W-:Y:S01]  /*147e0*/  ISETP.GT.U32.AND P1, PT, R248, R197, PT ;  /* 0x000000c5f800720c */ /* 0x000fe20003f24070 */
[----:B0-----:R-:W0:Y:S01]  /*147f0*/  S2R R252, SR_TID.X ;  /* 0x0000000000fc7919 */ /* 0x001e220000002100 */
[----:B------:R-:W-:Y:S02]  /*14800*/  ISETP.GT.U32.AND.EX P4, PT, R245, RZ, PT, P4 ;  /* 0x000000fff500720c */ /* 0x000fe40003f84140 */
[----:B------:R-:W-:-:S02]  /*14810*/  ISETP.GT.U32.AND.EX P5, PT, R128, RZ, PT, P5 ;  /* 0x000000ff8000720c */ /* 0x000fc40003fa4150 */
[----:B------:R-:W-:Y:S02]  /*14820*/  SEL R128, RZ, 0x7fff8, !P2 ;  /* 0x0007fff8ff807807 */ /* 0x000fe40005000000 */
[-C--:B------:R-:W-:Y:S02]  /*14830*/  ISETP.GT.U32.AND P2, PT, R246, R197.reuse, PT ;  /* 0x000000c5f600720c */ /* 0x080fe40003f44070 */
[----:B------:R-:W-:Y:S02]  /*14840*/  ISETP.GT.U32.AND.EX P1, PT, R125, RZ, PT, P1 ;  /* 0x000000ff7d00720c */ /* 0x000fe40003f24110 */
[----:B------:R-:W-:Y:S02]  /*14850*/  SEL R125, RZ, 0x4, !P4 ;  /* 0x00000004ff7d7807 */ /* 0x000fe40006000000 */
[----:B------:R-:W-:Y:S02]  /*14860*/  ISETP.GT.U32.AND P4, PT, R122, R197, PT ;  /* 0x000000c57a00720c */ /* 0x000fe40003f84070 */
[----:B------:R-:W-:-:S02]  /*14870*/  ISETP.GT.U32.AND.EX P2, PT, R123, RZ, PT, P2 ;  /* 0x000000ff7b00720c */ /* 0x000fc40003f44120 */
[----:B------:R-:W-:Y:S02]  /*14880*/  ISETP.GT.U32.AND.EX P4, PT, R117, RZ, PT, P4 ;  /* 0x000000ff7500720c */ /* 0x000fe40003f84140 */
[----:B------:R-:W-:Y:S02]  /*14890*/  ISETP.GT.U32.AND.EX P3, PT, R127, RZ, PT, P3 ;  /* 0x000000ff7f00720c */ /* 0x000fe40003f64130 */
[----:B------:R-:W-:Y:S02]  /*148a0*/  SEL R127, RZ, 0x1, !P5 ;  /* 0x00000001ff7f7807 */ /* 0x000fe40006800000 */
[----:B------:R-:W-:Y:S02]  /*148b0*/  SEL R123, RZ, 0x1fffe, !P2 ;  /* 0x0001fffeff7b7807 */ /* 0x000fe40005000000 */
[-C--:B------:R-:W-:Y:S02]  /*148c0*/  ISETP.GT.U32.AND P5, PT, R126, R197.reuse, PT ;  /* 0x000000c57e00720c */ /* 0x080fe40003fa4070 */
[----:B------:R-:W-:-:S02]  /*148d0*/  ISETP.GT.U32.AND P2, PT, R120, R197, PT ;  /* 0x000000c57800720c */ /* 0x000fc40003f44070 */
[----:B------:R-:W-:Y:S02]  /*148e0*/  SEL R120, RZ, 0x1, !P4 ;  /* 0x00000001ff787807 */ /* 0x000fe40006000000 */
[-C--:B------:R-:W-:Y:S02]  /*148f0*/  ISETP.GT.U32.AND P4, PT, R239, R197.reuse, PT ;  /* 0x000000c5ef00720c */ /* 0x080fe40003f84070 */
[----:B------:R-:W-:Y:S02]  /*14900*/  ISETP.GT.U32.AND.EX P5, PT, R119, RZ, PT, P5 ;  /* 0x000000ff7700720c */ /* 0x000fe40003fa4150 */
[----:B------:R-:W-:Y:S01]  /*14910*/  ISETP.GT.U32.AND.EX P4, PT, R113, RZ, PT, P4 ;  /* 0x000000ff7100720c */ /* 0x000fe20003f84140 */
[----:B------:R-:W-:Y:S01]  /*14920*/  STS.U8 [R251+UR10+0xd480], R148 ;  /* 0x00d48094fb007988 */ /* 0x000fe2000800000a */
[----:B------:R-:W-:Y:S02]  /*14930*/  SEL R122, RZ, 0x4, !P5 ;  /* 0x00000004ff7a7807 */ /* 0x000fe40006800000 */
[----:B------:R-:W-:Y:S01]  /*14940*/  ISETP.GT.U32.AND P5, PT, R115, R197, PT ;  /* 0x000000c57300720c */ /* 0x000fe20003fa4070 */
[----:B------:R-:W-:Y:S01]  /*14950*/  STS.U8 [R251+UR10+0xf480], R149 ;  /* 0x00f48095fb007988 */ /* 0x000fe2000800000a */
[----:B------:R-:W-:-:S02]  /*14960*/  SEL R115, RZ, 0x1fffe, !P4 ;  /* 0x0001fffeff737807 */ /* 0x000fc40006000000 */
[----:B------:R-:W-:Y:S01]  /*14970*/  ISETP.GT.U32.AND P4, PT, R244, R197, PT ;  /* 0x000000c5f400720c */ /* 0x000fe20003f84070 */
[----:B------:R-:W-:Y:S04]  /*14980*/  STS.U8 [R251+UR10+0xc080], R176 ;  /* 0x00c080b0fb007988 */ /* 0x000fe8000800000a */
[----:B------:R-:W-:Y:S01]  /*14990*/  STS.U8 [R251+UR10+0xe080], R150 ;  /* 0x00e08096fb007988 */ /* 0x000fe2000800000a */
[----:B------:R-:W-:-:S03]  /*149a0*/  ISETP.GT.U32.AND.EX P4, PT, R238, RZ, PT, P4 ;  /* 0x000000ffee00720c */ /* 0x000fc60003f84140 */
[----:B------:R-:W-:Y:S01]  /*149b0*/  STS.U8 [R251+UR10+0xc480], R178 ;  /* 0x00c480b2fb007988 */ /* 0x000fe2000800000a */
[----:B0-----:R-:W-:-:S03]  /*149c0*/  LOP3.LUT R238, R252, 0x7f, RZ, 0xc0, !PT ;  /* 0x0000007ffcee7812 */ /* 0x001fc600078ec0ff */
[----:B------:R-:W-:Y:S04]  /*149d0*/  STS.U8 [R251+UR10+0xe480], R151 ;  /* 0x00e48097fb007988 */ /* 0x000fe8000800000a */
[----:B------:R-:W-:Y:S04]  /*149e0*/  STS.U8 [R251+UR10+0xc880], R152 ;  /* 0x00c88098fb007988 */ /* 0x000fe8000800000a */
[----:B------:R-:W-:Y:S01]  /*149f0*/  STS.U8 [R251+UR10+0xe880], R153 ;  /* 0x00e88099fb007988 */ /* 0x000fe2000800000a */
[----:B------:R-:W-:-:S03]  /*14a00*/  LOP3.LUT R135, R238, 0x20, RZ, 0x3c, !PT ;  /* 0x00000020ee877812 */ /* 0x000fc600078e3cff */
[----:B------:R-:W-:Y:S04]  /*14a10*/  STS.U8 [R251+UR10+0xcc80], R154 ;  /* 0x00cc809afb007988 */ /* 0x000fe8000800000a */
[----:B------:R-:W-:Y:S01]  /*14a20*/  STS.U8 [R251+UR10+0xec80], R155 ;  /* 0x00ec809bfb007988 */ /* 0x000fe2000800000a */
[----:B------:R-:W-:-:S03]  /*14a30*/  LOP3.LUT P6, RZ, R252, 0x7f, RZ, 0xc0, !PT ;  /* 0x0000007ffcff7812 */ /* 0x000fc600078cc0ff */
[----:B------:R-:W-:Y:S01]  /*14a40*/  STS.U8 [R251+UR10+0xd080], R156 ;  /* 0x00d0809cfb007988 */ /* 0x000fe2000800000a */
[----:B------:R-:W-:-:S03]  /*14a50*/  SEL R126, RZ, 0x1fffe, !P3 ;  /* 0x0001fffeff7e7807 */ /* 0x000fc60005800000 */
[----:B------:R-:W-:Y:S01]  /*14a60*/  STS.U8 [R251+UR10+0xf080], R157 ;  /* 0x00f0809dfb007988 */ /* 0x000fe2000800000a */
[----:B------:R-:W-:-:S03]  /*14a70*/  ISETP.GT.U32.AND P3, PT, R124, R197, PT ;  /* 0x000000c57c00720c */ /* 0x000fc60003f64070 */
[----:B------:R-:W-:Y:S01]  /*14a80*/  STS.U8 [R251+UR10+0xd880], R158 ;  /* 0x00d8809efb007988 */ /* 0x000fe2000800000a */
[----:B------:R-:W-:-:S03]  /*14a90*/  LOP3.LUT R68, R238, 0x30, RZ, 0x3c, !PT ;  /* 0x00000030ee447812 */ /* 0x000fc600078e3cff */
[----:B------:R-:W-:Y:S01]  /*14aa0*/  STS.U8 [R251+UR10+0xf880], R159 ;  /* 0x00f8809ffb007988 */ /* 0x000fe2000800000a */
[----:B------:R-:W-:-:S03]  /*14ab0*/  UMOV UR6, 0x1 ;  /* 0x0000000100067882 */ /* 0x000fc60000000000 */
[----:B------:R-:W-:Y:S04]  /*14ac0*/  STS.U8 [R251+UR10+0xdc80], R160 ;  /* 0x00dc80a0fb007988 */ /* 0x000fe8000800000a */
[----:B------:R-:W-:Y:S01]  /*14ad0*/  STS.U8 [R251+UR10+0xfc80], R161 ;  /* 0x00fc80a1fb007988 */ /* 0x000fe2000800000a */
[----:B------:R-:W-:-:S03]  /*14ae0*/  ISETP.GT.U32.AND.EX P3, PT, R118, RZ, PT, P3 ;  /* 0x000000ff7600720c */ /* 0x000fc60003f64130 */
[----:B------:R0:W-:Y:S01]  /*14af0*/  STS.U8 [R135+UR10+0xd900], R4 ;  /* 0x00d9000487007988 */ /* 0x0001e2000800000a */
[----:B------:R-:W-:-:S04]  /*14b00*/  @!UP1 UIADD3 UR6, UPT, UPT, -UR6, 0x100000, URZ ;  /* 0x0010000006069890 */ /* 0x000fc8000fffe1ff */
[----:B------:R-:W-:Y:S02]  /*14b10*/  @!UP1 USHF.L.U32 UR7, UR6, 0xb, URZ ;  /* 0x0000000b06079899 */ /* 0x000fe400080006ff */
[----:B------:R-:W-:Y:S01]  /*14b20*/  @!UP1 USHF.L.U32 UR6, UR6, 0x1, URZ ;  /* 0x0000000106069899 */ /* 0x000fe200080006ff */
[----:B------:R-:W-:Y:S01]  /*14b30*/  SEL R124, RZ, 0x7fff8, !P1 ;  /* 0x0007fff8ff7c7807 */ /* 0x000fe20004800000 */
[----:B------:R-:W-:Y:S01]  /*14b40*/  STS.U8 [R135+UR10+0xd500], R162 ;  /* 0x00d500a287007988 */ /* 0x000fe2000800000a */
[----:B------:R-:W-:Y:S02]  /*14b50*/  ISETP.GT.U32.AND P1, PT, R121, R197, PT ;  /* 0x000000c57900720c */ /* 0x000fe40003f24070 */
[----:B0-----:R-:W-:Y:S01]  /*14b60*/  LOP3.LUT R4, R238, 0x40, RZ, 0x3c, !PT ;  /* 0x00000040ee047812 */ /* 0x001fe200078e3cff */
[----:B------:R-:W-:Y:S01]  /*14b70*/  STS.U8 [R135+UR10+0xf500], R163 ;  /* 0x00f500a387007988 */ /* 0x000fe2000800000a */
[----:B------:R-:W-:-:S03]  /*14b80*/  SEL R121, RZ, 0x7fff8, !P3 ;  /* 0x0007fff8ff797807 */ /* 0x000fc60005800000 */
        /* <DEDUP_REMOVED lines=11> */
[----:B------:R1:W-:Y:S04]  /*14c40*/  STS.U8 [R135+UR10+0xdd00], R6 ;  /* 0x00dd000687007988 */ /* 0x0003e8000800000a */
[----:B------:R-:W-:Y:S01]  /*14c50*/  STS.U8 [R135+UR10+0xfd00], R7 ;  /* 0x00fd000787007988 */ /* 0x000fe2000800000a */
[----:B0-----:R-:W-:-:S03]  /*14c60*/  LOP3.LUT R5, R238, 0x50, RZ, 0x3c, !PT ;  /* 0x00000050ee057812 */ /* 0x001fc600078e3cff */
[----:B------:R-:W-:Y:S01]  /*14c70*/  STS.U8 [R68+UR10+0xd580], R8 ;  /* 0x00d5800844007988 */ /* 0x000fe2000800000a */
[----:B------:R-:W-:-:S03]  /*14c80*/  ISETP.GT.U32.AND P3, PT, R243, R197, PT ;  /* 0x000000c5f300720c */ /* 0x000fc60003f64070 */
[----:B------:R-:W-:Y:S01]  /*14c90*/  STS.U8 [R68+UR10+0xf580], R9 ;  /* 0x00f5800944007988 */ /* 0x000fe2000800000a */
[----:B------:R-:W-:-:S03]  /*14ca0*/  ISETP.GT.U32.AND.EX P2, PT, R242, RZ, PT, P2 ;  /* 0x000000fff200720c */ /* 0x000fc60003f44120 */
[----:B------:R-:W-:Y:S01]  /*14cb0*/  STS.U8 [R68+UR10+0xc180], R10 ;  /* 0x00c1800a44007988 */ /* 0x000fe2000800000a */
[----:B-1----:R-:W-:-:S03]  /*14cc0*/  LOP3.LUT R6, R238, 0x70, RZ, 0x3c, !PT ;  /* 0x00000070ee067812 */ /* 0x002fc600078e3cff */
        /* <DEDUP_REMOVED lines=13> */
[----:B------:R-:W-:-:S03]  /*14da0*/  ISETP.GT.U32.AND.EX P1, PT, R116, RZ, PT, P1 ;  /* 0x000000ff7400720c */ /* 0x000fc60003f24110 */
[----:B------:R-:W-:Y:S04]  /*14db0*/  STS.U8 [R4+UR10+0xd600], R23 ;  /* 0x00d6001704007988 */ /* 0x000fe8000800000a */
[----:B------:R-:W-:Y:S04]  /*14dc0*/  STS.U8 [R4+UR10+0xf600], R24 ;  /* 0x00f6001804007988 */ /* 0x000fe8000800000a */
[----:B-----5:R-:W-:Y:S04]  /*14dd0*/  STS.U8 [R4+UR10+0xc200], R194 ;  /* 0x00c200c204007988 */ /* 0x020fe8000800000a */
        /* <DEDUP_REMOVED lines=13> */
[----:B------:R-:W-:Y:S01]  /*14eb0*/  ISETP.GT.U32.AND.EX P5, PT, R114, RZ, PT, P5 ;  /* 0x000000ff7200720c */ /* 0x000fe20003fa4150 */
[----:B------:R-:W-:Y:S01]  /*14ec0*/  VOTEU.ALL UP2, P6 ;  /* 0x0000000000ff7886 */ /* 0x000fe20003040000 */
[----:B------:R-:W-:Y:S01]  /*14ed0*/  SEL R118, RZ, 0x4, !P2 ;  /* 0x00000004ff767807 */ /* 0x000fe20005000000 */
[----:B------:R1:W-:Y:S01]  /*14ee0*/  STS.U8 [R5+UR10+0xf280], R37 ;  /* 0x00f2802505007988 */ /* 0x0003e2000800000a */
[----:B------:R-:W-:-:S02]  /*14ef0*/  ISETP.GT.U32.AND.EX P3, PT, R241, RZ, PT, P3 ;  /* 0x000000fff100720c */ /* 0x000fc40003f64130 */
[----:B0-----:R-:W-:Y:S01]  /*14f00*/  LOP3.LUT R4, R238, 0x60, RZ, 0x3c, !PT ;  /* 0x00000060ee047812 */ /* 0x001fe200078e3cff */
[----:B------:R1:W-:Y:S01]  /*14f10*/  STS.U8 [R5+UR10+0xd680], R38 ;  /* 0x00d6802605007988 */ /* 0x0003e2000800000a */
[----:B------:R-:W-:-:S03]  /*14f20*/  SEL R119, RZ, 0x1fffe, !P1 ;  /* 0x0001fffeff777807 */ /* 0x000fc60004800000 */
[----:B------:R1:W-:Y:S01]  /*14f30*/  STS.U8 [R5+UR10+0xf680], R39 ;  /* 0x00f6802705007988 */ /* 0x0003e2000800000a */
[----:B------:R-:W-:-:S03]  /*14f40*/  ISETP.GT.U32.AND P2, PT, R226, R197, PT ;  /* 0x000000c5e200720c */ /* 0x000fc60003f44070 */
[----:B------:R1:W-:Y:S01]  /*14f50*/  STS.U8 [R5+UR10+0xc280], R40 ;  /* 0x00c2802805007988 */ /* 0x0003e2000800000a */
[----:B------:R-:W-:-:S03]  /*14f60*/  ISETP.GT.U32.AND P1, PT, R231, R197, PT ;  /* 0x000000c5e700720c */ /* 0x000fc60003f24070 */
[----:B------:R1:W-:Y:S01]  /*14f70*/  STS.U8 [R5+UR10+0xe280], R41 ;  /* 0x00e2802905007988 */ /* 0x0003e2000800000a */
[----:B------:R-:W-:-:S03]  /*14f80*/  SEL R117, RZ, 0x7fff8, !P5 ;  /* 0x0007fff8ff757807 */ /* 0x000fc60006800000 */
        /* <DEDUP_REMOVED lines=11> */
[----:B------:R-:W-:-:S03]  /*15040*/  ISETP.GT.U32.AND P5, PT, R232, R197, PT ;  /* 0x000000c5e800720c */ /* 0x000fc60003fa4070 */
        /* <DEDUP_REMOVED lines=16> */
[----:B------:R-:W-:-:S03]  /*15150*/  SEL R116, RZ, 0x1, !P3 ;  /* 0x00000001ff747807 */ /* 0x000fc60005800000 */
[----:B------:R1:W-:Y:S04]  /*15160*/  STS.U8 [R6+UR10+0xd380], R67 ;  /* 0x00d3804306007988 */ /* 0x0003e8000800000a */
[----:B------:R1:W-:Y:S04]  /*15170*/  STS.U8 [R6+UR10+0xf380], R173 ;  /* 0x00f380ad06007988 */ /* 0x0003e8000800000a */
[----:B------:R1:W-:Y:S04]  /*15180*/  STS.U8 [R6+UR10+0xd780], R175 ;  /* 0x00d780af06007988 */ /* 0x0003e8000800000a */
[----:B--2---:R1:W-:Y:S04]  /*15190*/  STS.U8 [R6+UR10+0xc380], R219 ;  /* 0x00c380db06007988 */ /* 0x0043e8000800000a */
[----:B---3--:R1:W-:Y:S04]  /*151a0*/  STS.U8 [R6+UR10+0xe380], R220 ;  /* 0x00e380dc06007988 */ /* 0x0083e8000800000a */
        /* <DEDUP_REMOVED lines=11> */
[----:B------:R-:W-:Y:S01]  /*15260*/  ISETP.GT.U32.AND P3, PT, R227, R197, PT ;  /* 0x000000c5e300720c */ /* 0x000fe20003f64070 */
[----:B------:R0:W-:Y:S06]  /*15270*/  MEMBAR.ALL.CTA ;  /* 0x0000000000007992 */ /* 0x0001ec0000008000 */
[----:B0-----:R-:W-:Y:S04]  /*15280*/  FENCE.VIEW.ASYNC.S ;  /* 0x00000000000073c6 */ /* 0x001fe80000000000 */
[----:B------:R-:W0:Y:S02]  /*15290*/  FENCE.VIEW.ASYNC.S ;  /* 0x00000000000073c6 */ /* 0x000e240000000000 */
[----:B0-----:R1:W0:Y:S02]  /*152a0*/  @!UP2 SYNCS.EXCH.64 URZ, [UR10+0x16010], UR6 ;  /* 0x016010060affa5b2 */ /* 0x0012240008000100 */
[----:B0-----:R-:W-:Y:S01]  /*152b0*/  BAR.SYNC.DEFER_BLOCKING 0x0 ;  /* 0x0000000000007b1d */ /* 0x001fe20000010000 */
[----:B------:R-:W-:-:S02]  /*152c0*/  ISETP.GT.U32.AND.EX P2, PT, R107, RZ, PT, P2 ;  /* 0x000000ff6b00720c */ /* 0x000fc40003f44120 */
[----:B------:R-:W-:Y:S02]  /*152d0*/  ISETP.GT.U32.AND.EX P1, PT, R225, RZ, PT, P1 ;  /* 0x000000ffe100720c */ /* 0x000fe40003f24110 */
[----:B------:R-:W-:Y:S02]  /*152e0*/  ISETP.GT.U32.AND.EX P5, PT, R109, RZ, PT, P5 ;  /* 0x000000ff6d00720c */ /* 0x000fe40003fa4150 */
[----:B------:R-:W-:Y:S02]  /*152f0*/  SEL R113, RZ, 0x7fff8, !P2 ;  /* 0x0007fff8ff717807 */ /* 0x000fe40005000000 */
[----:B------:R-:W-:Y:S02]  /*15300*/  ISETP.GT.U32.AND.EX P3, PT, R108, RZ, PT, P3 ;  /* 0x000000ff6c00720c */ /* 0x000fe40003f64130 */
[----:B------:R-:W-:Y:S02]  /*15310*/  SEL R114, RZ, 0x4, !P1 ;  /* 0x00000004ff727807 */ /* 0x000fe40004800000 */
[----:B------:R-:W-:-:S02]  /*15320*/  ISETP.GT.U32.AND P2, PT, R112, R197, PT ;  /* 0x000000c57000720c */ /* 0x000fc40003f44070 */
[-C--:B------:R-:W-:Y:S02]  /*15330*/  ISETP.GT.U32.AND P1, PT, R240, R197.reuse, PT ;  /* 0x000000c5f000720c */ /* 0x080fe40003f24070 */
[----:B------:R-:W-:Y:S02]  /*15340*/  SEL R112, RZ, 0x1, !P5 ;  /* 0x00000001ff707807 */ /* 0x000fe40006800000 */
[-C--:B------:R-:W-:Y:S02]  /*15350*/  ISETP.GT.U32.AND P5, PT, R111, R197.reuse, PT ;  /* 0x000000c56f00720c */ /* 0x080fe40003fa4070 */
[----:B------:R-:W-:Y:S02]  /*15360*/  SEL R111, RZ, 0x1fffe, !P3 ;  /* 0x0001fffeff6f7807 */ /* 0x000fe40005800000 */
[----:B------:R-:W-:Y:S02]  /*15370*/  ISETP.GT.U32.AND P3, PT, R110, R197, PT ;  /* 0x000000c56e00720c */ /* 0x000fe40003f64070 */
[----:B------:R-:W-:-:S02]  /*15380*/  ISETP.GT.U32.AND.EX P1, PT, R237, RZ, PT, P1 ;  /* 0x000000ffed00720c */ /* 0x000fc40003f24110 */
[----:B------:R-:W-:Y:S02]  /*15390*/  SEL R110, RZ, 0x4, !P4 ;  /* 0x00000004ff6e7807 */ /* 0x000fe40006000000 */
[-C--:B------:R-:W-:Y:S02]  /*153a0*/  ISETP.GT.U32.AND P4, PT, R228, R197.reuse, PT ;  /* 0x000000c5e400720c */ /* 0x080fe40003f84070 */
[----:B------:R-:W-:Y:S02]  /*153b0*/  ISETP.GT.U32.AND.EX P2, PT, R236, RZ, PT, P2 ;  /* 0x000000ffec00720c */ /* 0x000fe40003f44120 */
[----:B------:R-:W-:Y:S02]  /*153c0*/  ISETP.GT.U32.AND.EX P5, PT, R235, RZ, PT, P5 ;  /* 0x000000ffeb00720c */ /* 0x000fe40003fa4150 */
[----:B------:R-:W-:Y:S02]  /*153d0*/  SEL R109, RZ, 0x7fff8, !P1 ;  /* 0x0007fff8ff6d7807 */ /* 0x000fe40004800000 */
[----:B------:R-:W-:-:S02]  /*153e0*/  ISETP.GT.U32.AND P1, PT, R233, R197, PT ;  /* 0x000000c5e900720c */ /* 0x000fc40003f24070 */
[----:B------:R-:W-:Y:S02]  /*153f0*/  ISETP.GT.U32.AND.EX P3, PT, R223, RZ, PT, P3 ;  /* 0x000000ffdf00720c */ /* 0x000fe40003f64130 */
[----:B------:R-:W-:Y:S02]  /*15400*/  ISETP.GT.U32.AND.EX P4, PT, R222, RZ, PT, P4 ;  /* 0x000000ffde00720c */ /* 0x000fe40003f84140 */
[----:B------:R-:W-:Y:S02]  /*15410*/  SEL R129, RZ, 0x4, !P0 ;  /* 0x00000004ff817807 */ /* 0x000fe40004000000 */
[----:B------:R-:W-:Y:S02]  /*15420*/  SEL R108, RZ, 0x1, !P2 ;  /* 0x00000001ff6c7807 */ /* 0x000fe40005000000 */
[----:B------:R-:W-:Y:S02]  /*15430*/  SEL R107, RZ, 0x1fffe, !P5 ;  /* 0x0001fffeff6b7807 */ /* 0x000fe40006800000 */
[----:B------:R-:W-:-:S02]  /*15440*/  ISETP.GT.U32.AND P0, PT, R247, R197, PT ;  /* 0x000000c5f700720c */ /* 0x000fc40003f04070 */
[-C--:B------:R-:W-:Y:S02]  /*15450*/  ISETP.GT.U32.AND P2, PT, R229, R197.reuse, PT ;  /* 0x000000c5e500720c */ /* 0x080fe40003f44070 */
[----:B------:R-:W-:Y:S02]  /*15460*/  ISETP.GT.U32.AND P5, PT, R195, R197, PT ;  /* 0x000000c5c300720c */ /* 0x000fe40003fa4070 */
[----:B------:R-:W-:Y:S02]  /*15470*/  ISETP.GT.U32.AND.EX P1, PT, R234, RZ, PT, P1 ;  /* 0x000000ffea00720c */ /* 0x000fe40003f24110 */
[----:B------:R-:W-:Y:S02]  /*15480*/  SEL R136, RZ, 0x4, !P3 ;  /* 0x00000004ff887807 */ /* 0x000fe40005800000 */
[----:B------:R-:W-:Y:S01]  /*15490*/  SEL R135, RZ, 0x7fff8, !P4 ;  /* 0x0007fff8ff877807 */ /* 0x000fe20006000000 */
[----:B-1----:R-:W-:Y:S08]  /*154a0*/  BRA.U UP3, `(.L_x_16) ;  /* 0x00000001037c7547 */ /* 0x002ff0000b800000 */
[----:B------:R-:W-:Y:S01]  /*154b0*/  UMOV UR60, UR68 ;  /* 0x00000044003c7c82 */ /* 0x000fe20008000000 */
[----:B------:R-:W-:Y:S01]  /*154c0*/  UMOV UR61, 0x40004040 ;  /* 0x40004040003d7882 */ /* 0x000fe20000000000 */
[----:B------:R-:W-:Y:S01]  /*154d0*/  UMOV UR62, UR69 ;  /* 0x00000045003e7c82 */ /* 0x000fe20008000000 */
[----:B------:R-:W-:Y:S01]  /*154e0*/  UMOV UR63, 0x40004040 ;  /* 0x40004040003f7882 */ /* 0x000fe20000000000 */
[----:B------:R-:W-:Y:S01]  /*154f0*/  UMOV UR70, 0x0 ;  /* 0x0000000000467882 */ /* 0x000fe20000000000 */
[----:B------:R-:W-:Y:S01]  /*15500*/  UMOV UR71, 0x8108010 ;  /* 0x0810801000477882 */ /* 0x000fe20000000000 */
[----:B------:R-:W-:Y:S01]  /*15510*/  UIADD3 UR6, UPT, UPT, UR10, 0x16010, URZ ;  /* 0x000160100a067890 */ /* 0x000fe2000fffe0ff */
[----:B------:R0:W-:Y:S01]  /*15520*/  UTCQMMA gdesc[UR60], gdesc[UR62], tmem[UR16], tmem[UR70], idesc[UR71], !UPT ;  /* 0x00ff463e3c0075ea */ /* 0x0001e2000f800310 */
[----:B------:R-:W-:Y:S01]  /*15530*/  UMOV UR76, 0x0 ;  /* 0x00000000004c7882 */ /* 0x000fe20000000000 */
[----:B------:R-:W-:Y:S01]  /*15540*/  UMOV UR77, 0x8108010 ;  /* 0x08108010004d7882 */ /* 0x000fe20000000000 */
[----:B------:R-:W-:Y:S01]  /*15550*/  UMOV UR74, 0x0 ;  /* 0x00000000004a7882 */ /* 0x000fe20000000000 */
[----:B------:R-:W-:Y:S01]  /*15560*/  UMOV UR75, 0x8108010 ;  /* 0x08108010004b7882 */ /* 0x000fe20000000000 */
[----:B------:R-:W-:Y:S01]  /*15570*/  UMOV UR72, 0x0 ;  /* 0x0000000000487882 */ /* 0x000fe20000000000 */
[----:B------:R-:W-:Y:S01]  /*15580*/  UMOV UR73, 0x8108010 ;  /* 0x0810801000497882 */ /* 0x000fe20000000000 */
[----:B------:R-:W-:Y:S01]  /*15590*/  UMOV UR64, 0x0 ;  /* 0x0000000000407882 */ /* 0x000fe20000000000 */
[----:B------:R-:W-:Y:S01]  /*155a0*/  UMOV UR65, 0x8108010 ;  /* 0x0810801000417882 */ /* 0x000fe20000000000 */
[----:B------:R-:W-:Y:S01]  /*155b0*/  UMOV UR7, URZ ;  /* 0x000000ff00077c82 */ /* 0x000fe20008000000 */
[----:B0-----:R-:W-:Y:S01]  /*155c0*/  UMOV UR62, 0x0 ;  /* 0x00000000003e7882 */ /* 0x001fe20000000000 */
[----:B------:R-:W-:Y:S01]  /*155d0*/  UMOV UR63, 0x8108010 ;  /* 0x08108010003f7882 */ /* 0x000fe20000000000 */
[----:B------:R-:W-:Y:S01]  /*155e0*/  UMOV UR66, 0x0 ;  /* 0x0000000000427882 */ /* 0x000fe20000000000 */
[----:B------:R0:W-:Y:S01]  /*155f0*/  UTCQMMA gdesc[UR26], gdesc[UR28], tmem[UR16], tmem[UR62], idesc[UR63], UPT ;  /* 0x00ff3e1c1a0075ea */ /* 0x0001e2000b800310 */
[----:B------:R0:W-:Y:S01]  /*15600*/  UTCQMMA gdesc[UR30], gdesc[UR44], tmem[UR16], tmem[UR70], idesc[UR71], UPT ;  /* 0x00ff462c1e0075ea */ /* 0x0001e2000b800310 */
[----:B------:R0:W-:Y:S01]  /*15610*/  UTCQMMA gdesc[UR32], gdesc[UR46], tmem[UR16], tmem[UR76], idesc[UR77], UPT ;  /* 0x00ff4c2e200075ea */ /* 0x0001e2000b800310 */
[----:B------:R0:W-:Y:S01]  /*15620*/  UTCQMMA gdesc[UR34], gdesc[UR48], tmem[UR16], tmem[UR74], idesc[UR75], UPT ;  /* 0x00ff4a30220075ea */ /* 0x0001e2000b800310 */
[----:B------:R-:W-:Y:S01]  /*15630*/  UMOV UR67, 0x8108010 ;  /* 0x0810801000437882 */ /* 0x000fe20000000000 */
[----:B------:R0:W-:Y:S01]  /*15640*/  UTCQMMA gdesc[UR36], gdesc[UR50], tmem[UR16], tmem[UR72], idesc[UR73], UPT ;  /* 0x00ff4832240075ea */ /* 0x0001e2000b800310 */
[----:B------:R-:W-:Y:S01]  /*15650*/  UMOV UR6, UR6 ;  /* 0x0000000600067c82 */ /* 0x000fe20008000000 */
[----:B------:R0:W-:Y:S01]  /*15660*/  UTCQMMA gdesc[UR38], gdesc[UR52], tmem[UR16], tmem[UR64], idesc[UR65], UPT ;  /* 0x00ff4034260075ea */ /* 0x0001e2000b800310 */
[----:B------:R0:W-:Y:S01]  /*15670*/  UTCQMMA gdesc[UR40], gdesc[UR56], tmem[UR16], tmem[UR66], idesc[UR67], UPT ;  /* 0x00ff4238280075ea */ /* 0x0001e2000b800310 */
[----:B------:R0:W-:Y:S01]  /*15680*/  UTCBAR [UR6], URZ ;  /* 0x000000ff060073e9 */ /* 0x0001e200080000ff */
[----:B------:R-:W-:Y:S01]  /*15690*/  NOP ;  /* 0x0000000000007918 */ /* 0x000fe20000000000 */
.L_x_16:
[----:B------:R-:W1:Y:S01]  /*156a0*/  SYNCS.PHASECHK.TRANS64.TRYWAIT P4, [UR10+0x16010], RZ ;  /* 0x016010ffff0075a7 */ /* 0x000e62000808110a */
[----:B------:R-:W-:Y:S02]  /*156b0*/  SEL R137, RZ, 0x1, !P1 ;  /* 0x00000001ff897807 */ /* 0x000fe40004800000 */
[-C--:B------:R-:W-:Y:S02]  /*156c0*/  ISETP.GT.U32.AND P3, PT, R192, R197.reuse, PT ;  /* 0x000000c5c000720c */ /* 0x080fe40003f64070 */
[----:B------:R-:W-:Y:S02]  /*156d0*/  ISETP.GT.U32.AND.EX P2, PT, R224, RZ, PT, P2 ;  /* 0x000000ffe000720c */ /* 0x000fe40003f44120 */
[----:B------:R-:W-:Y:S02]  /*156e0*/  ISETP.GT.U32.AND P1, PT, R205, R197, PT ;  /* 0x000000c5cd00720c */ /* 0x000fe40003f24070 */
[----:B------:R-:W-:Y:S02]  /*156f0*/  ISETP.GT.U32.AND.EX P5, PT, R204, RZ, PT, P5 ;  /* 0x000000ffcc00720c */ /* 0x000fe40003fa4150 */
[----:B------:R-:W-:-:S02]  /*15700*/  SEL R138, RZ, 0x1fffe, !P2 ;  /* 0x0001fffeff8a7807 */ /* 0x000fc40005000000 */
[----:B------:R-:W-:Y:S02]  /*15710*/  ISETP.GT.U32.AND.EX P3, PT, R202, RZ, PT, P3 ;  /* 0x000000ffca00720c */ /* 0x000fe40003f64130 */
[----:B------:R-:W-:Y:S02]  /*15720*/  ISETP.GT.U32.AND.EX P1, PT, R208, RZ, PT, P1 ;  /* 0x000000ffd000720c */ /* 0x000fe40003f24110 */
[----:B------:R-:W-:Y:S02]  /*15730*/  ISETP.GT.U32.AND P2, PT, R203, R197, PT ;  /* 0x000000c5cb00720c */ /* 0x000fe40003f44070 */
[----:B------:R-:W-:Y:S02]  /*15740*/  SEL R139, RZ, 0x4, !P5 ;  /* 0x00000004ff8b7807 */ /* 0x000fe40006800000 */
[----:B------:R-:W-:Y:S02]  /*15750*/  SEL R140, RZ, 0x7fff8, !P3 ;  /* 0x0007fff8ff8c7807 */ /* 0x000fe40005800000 */
[----:B------:R-:W-:-:S02]  /*15760*/  SEL R141, RZ, 0x1, !P1 ;  /* 0x00000001ff8d7807 */ /* 0x000fc40004800000 */
[-C--:B------:R-:W-:Y:S02]  /*15770*/  ISETP.GT.U32.AND P5, PT, R184, R197.reuse, PT ;  /* 0x000000c5b800720c */ /* 0x080fe40003fa4070 */
        /* <DEDUP_REMOVED lines=13> */
[----:B------:R-:W-:Y:S02]  /*15850*/  ISETP.GT.U32.AND P1, PT, R214, R197, PT ;  /* 0x000000c5d600720c */ /* 0x000fe40003f24070 */
[----:B------:R-:W-:Y:S01]  /*15860*/  ISETP.GT.U32.AND.EX P2, PT, R191, RZ, PT, P2 ;  /* 0x000000ffbf00720c */ /* 0x000fe20003f44120 */
[----:B-1----:R-:W-:-:S12]  /*15870*/  @!P4 BRA `(.L_x_17) ;  /* 0x0000010c003cc947 */ /* 0x002fd80003800000 */
.L_x_25:
[----:B------:R-:W2:Y:S04]  /*15880*/  LDL.LU R151, [R1+0x14] ;  /* 0x0000140001977983 */ /* 0x000ea80000300800 */
[----:B------:R-:W3:Y:S04]  /*15890*/  LDL.LU R150, [R1+0x10] ;  /* 0x0000100001967983 */ /* 0x000ee80000300800 */
[----:B------:R-:W4:Y:S04]  /*158a0*/  LDL.LU R149, [R1+0xc] ;  /* 0x00000c0001957983 */ /* 0x000f280000300800 */
[----:B------:R-:W5:Y:S04]  /*158b0*/  LDL.LU R148, [R1+0x4] ;  /* 0x0000040001947983 */ /* 0x000f680000300800 */
[----:B------:R-:W5:Y:S04]  /*158c0*/  LDL.LU R147, [R1+0x8] ;  /* 0x0000080001937983 */ /* 0x000f680000300800 */
[----:B------:R-:W5:Y:S01]  /*158d0*/  LDL.LU R146, [R1] ;  /* 0x0000000001927983 */ /* 0x000f620000300800 */
[----:B------:R-:W-:Y:S01]  /*158e0*/  ISETP.GT.U32.AND.EX P5, PT, R102, RZ, PT, P5 ;  /* 0x000000ff6600720c */ /* 0x000fe20003fa4150 */
[----:B------:R-:W-:Y:S01]  /*158f0*/  IMAD.IADD R141, R141, 0x1, R142 ;  /* 0x000000018d8d7824 */ /* 0x000fe200078e028e */
[----:B------:R-:W-:Y:S01]  /*15900*/  SEL R102, RZ, 0x1fffe, !P2 ;  /* 0x0001fffeff667807 */ /* 0x000fe20005000000 */
[----:B------:R-:W-:Y:S01]  /*15910*/  BAR.SYNC.DEFER_BLOCKING 0x0 ;  /* 0x0000000000007b1d */ /* 0x000fe20000010000 */
[----:B------:R-:W-:Y:S01]  /*15920*/  ISETP.GT.U32.AND.EX P3, PT, R104, RZ, PT, P3 ;  /* 0x000000ff6800720c */ /* 0x000fe20003f64130 */
[----:B------:R-:W-:Y:S01]  /*15930*/  IMAD.IADD R130, R131, 0x1, R130 ;  /* 0x0000000183827824 */ /* 0x000fe200078e0282 */
[-C--:B------:R-:W-:Y:S01]  /*15940*/  ISETP.GT.U32.AND P2, PT, R94, R197.reuse, PT ;  /* 0x000000c55e00720c */ /* 0x080fe20003f44070 */
[----:B------:R-:W-:Y:S01]  /*15950*/  IMAD.IADD R119, R120, 0x1, R119 ;  /* 0x0000000178777824 */ /* 0x000fe200078e0277 */
[----:B------:R-:W-:Y:S01]  /*15960*/  SEL R94, RZ, 0x4, !P5 ;  /* 0x00000004ff5e7807 */ /* 0x000fe20006800000 */
[----:B------:R-:W-:Y:S01]  /*15970*/  IMAD.IADD R102, R145, 0x1, R102 ;  /* 0x0000000191667824 */ /* 0x000fe200078e0266 */
[-C--:B------:R-:W-:Y:S01]  /*15980*/  ISETP.GT.U32.AND P4, PT, R103, R197.reuse, PT ;  /* 0x000000c56700720c */ /* 0x080fe20003f84070 */
[----:B------:R-:W1:Y:S01]  /*15990*/  LDTM.x64 R4, tmem[UR12+0x100] ;  /* 0x0001000c000479ee */ /* 0x000e620008340000 */
[-C--:B------:R-:W-:Y:S01]  /*159a0*/  ISETP.GT.U32.AND P5, PT, R95, R197.reuse, PT ;  /* 0x000000c55f00720c */ /* 0x080fe20003fa4070 */
[----:B------:R-:W-:Y:S01]  /*159b0*/  IMAD.IADD R126, R127, 0x1, R126 ;  /* 0x000000017f7e7824 */ /* 0x000fe200078e027e */
[----:B------:R-:W-:Y:S01]  /*159c0*/  SEL R95, RZ, 0x7fff8, !P3 ;  /* 0x0007fff8ff5f7807 */ /* 0x000fe20005800000 */
[----:B------:R-:W-:Y:S01]  /*159d0*/  IMAD.IADD R115, R116, 0x1, R115 ;  /* 0x0000000174737824 */ /* 0x000fe200078e0273 */
[----:B------:R-:W-:Y:S01]  /*159e0*/  ISETP.GT.U32.AND P3, PT, R96, R197, PT ;  /* 0x000000c56000720c */ /* 0x000fe20003f64070 */
[----:B------:R-:W-:Y:S01]  /*159f0*/  IMAD.IADD R107, R108, 0x1, R107 ;  /* 0x000000016c6b7824 */ /* 0x000fe200078e026b */
[----:B------:R-:W-:Y:S01]  /*15a00*/  ISETP.GT.U32.AND.EX P4, PT, R106, RZ, PT, P4 ;  /* 0x000000ff6a00720c */ /* 0x000fe20003f84140 */
[----:B------:R-:W-:Y:S01]  /*15a10*/  IMAD.IADD R137, R137, 0x1, R138 ;  /* 0x0000000189897824 */ /* 0x000fe200078e028a */
[----:B------:R-:W-:Y:S01]  /*15a20*/  ISETP.GT.U32.AND.EX P3, PT, R100, RZ, PT, P3 ;  /* 0x000000ff6400720c */ /* 0x000fe20003f64130 */
[----:B------:R-:W-:Y:S01]  /*15a30*/  IMAD.IADD R111, R112, 0x1, R111 ;  /* 0x00000001706f7824 */ /* 0x000fe200078e026f */
[----:B------:R-:W-:Y:S01]  /*15a40*/  ISETP.GT.U32.AND.EX P2, PT, R97, RZ, PT, P2 ;  /* 0x000000ff6100720c */ /* 0x000fe20003f44120 */
[----:B------:R-:W0:Y:S01]  /*15a50*/  S2R R100, SR_TID.X ;  /* 0x0000000000647919 */ /* 0x000e220000002100 */
[----:B------:R-:W-:-:S02]  /*15a60*/  SEL R96, RZ, 0x1fffe, !P4 ;  /* 0x0001fffeff607807 */ /* 0x000fc40006000000 */
[-C--:B------:R-:W-:Y:S02]  /*15a70*/  ISETP.GT.U32.AND P4, PT, R98, R197.reuse, PT ;  /* 0x000000c56200720c */ /* 0x080fe40003f84070 */
[----:B------:R-:W-:Y:S02]  /*15a80*/  ISETP.GT.U32.AND.EX P5, PT, R99, RZ, PT, P5 ;  /* 0x000000ff6300720c */ /* 0x000fe40003fa4150 */
[----:B------:R-:W-:Y:S02]  /*15a90*/  SEL R98, RZ, 0x1, !P3 ;  /* 0x00000001ff627807 */ /* 0x000fe40005800000 */
[----:B------:R-:W-:Y:S02]  /*15aa0*/  SEL R97, RZ, 0x4, !P2 ;  /* 0x00000004ff617807 */ /* 0x000fe40005000000 */
[----:B------:R-:W-:Y:S01]  /*15ab0*/  ISETP.GT.U32.AND P2, PT, R2, R197, PT ;  /* 0x000000c50200720c */ /* 0x000fe20003f44070 */
[----:B-1----:R-:W-:Y:S01]  /*15ac0*/  FMUL R5, R5, UR22 ;  /* 0x0000001605057c20 */ /* 0x002fe20008400000 */
[----:B------:R-:W-:Y:S01]  /*15ad0*/  SEL R2, RZ, 0x7fff8, !P5 ;  /* 0x0007fff8ff027807 */ /* 0x000fe20006800000 */
[----:B------:R-:W-:Y:S01]  /*15ae0*/  FMUL R4, R4, UR22 ;  /* 0x0000001604047c20 */ /* 0x000fe20008400000 */
[----:B------:R-:W-:Y:S01]  /*15af0*/  FMUL R8, R8, UR22 ;  /* 0x0000001608087c20 */ /* 0x000fe20008400000 */
[----:B------:R-:W-:Y:S01]  /*15b00*/  FMUL R7, R7, UR22 ;  /* 0x0000001607077c20 */ /* 0x000fe20008400000 */
[----:B------:R-:W-:Y:S01]  /*15b10*/  FMUL R11, R11, UR22 ;  /* 0x000000160b0b7c20 */ /* 0x000fe20008400000 */
[----:B------:R-:W-:Y:S01]  /*15b20*/  FMUL R10, R10, UR22 ;  /* 0x000000160a0a7c20 */ /* 0x000fe20008400000 */
[----:B------:R-:W-:Y:S01]  /*15b30*/  FMUL R14, R14, UR22 ;  /* 0x000000160e0e7c20 */ /* 0x000fe20008400000 */
[----:B------:R-:W-:Y:S01]  /*15b40*/  ISETP.GT.U32.AND.EX P4, PT, R101, RZ, PT, P4 ;  /* 0x000000ff6500720c */ /* 0x000fe20003f84140 */
[----:B------:R-:W-:Y:S01]  /*15b50*/  FMUL R13, R13, UR22 ;  /* 0x000000160d0d7c20 */ /* 0x000fe20008400000 */
[----:B------:R-:W-:Y:S01]  /*15b60*/  ISETP.GT.U32.AND.EX P1, PT, R105, RZ, PT, P1 ;  /* 0x000000ff6900720c */ /* 0x000fe20003f24110 */
[----:B------:R-:W-:Y:S01]  /*15b70*/  FMUL R6, R6, UR22 ;  /* 0x0000001606067c20 */ /* 0x000fe20008400000 */
[----:B------:R-:W-:Y:S01]  /*15b80*/  SEL R99, RZ, 0x1fffe, !P4 ;  /* 0x0001fffeff637807 */ /* 0x000fe20006000000 */
[----:B------:R-:W-:Y:S01]  /*15b90*/  FMUL R9, R9, UR22 ;  /* 0x0000001609097c20 */ /* 0x000fe20008400000 */
[----:B------:R-:W-:Y:S01]  /*15ba0*/  ISETP.GT.U32.AND.EX P0, PT, R134, RZ, PT, P0 ;  /* 0x000000ff8600720c */ /* 0x000fe20003f04100 */
[----:B------:R-:W-:Y:S01]  /*15bb0*/  FMUL R12, R12, UR22 ;  /* 0x000000160c0c7c20 */ /* 0x000fe20008400000 */
[----:B------:R-:W-:Y:S01]  /*15bc0*/  LOP3.LUT R141, R141, 0x3, RZ, 0xc0, !PT ;  /* 0x000000038d8d7812 */ /* 0x000fe200078ec0ff */
[----:B------:R-:W-:Y:S01]  /*15bd0*/  IMAD.IADD R98, R98, 0x1, R99 ;  /* 0x0000000162627824 */ /* 0x000fe200078e0263 */
[----:B------:R-:W-:Y:S01]  /*15be0*/  LOP3.LUT R130, R130, 0x3, RZ, 0xc0, !PT ;  /* 0x0000000382827812 */ /* 0x000fe200078ec0ff */
[----:B------:R-:W-:Y:S01]  /*15bf0*/  FMUL R15, R15, UR22 ;  /* 0x000000160f0f7c20 */ /* 0x000fe20008400000 */
[----:B------:R-:W-:Y:S01]  /*15c00*/  IADD3 R139, PT, PT, R141, R140, R139 ;  /* 0x0000008c8d8b7210 */ /* 0x000fe20007ffe08b */
[----:B------:R-:W-:Y:S01]  /*15c10*/  FMUL R16, R16, UR22 ;  /* 0x0000001610107c20 */ /* 0x000fe20008400000 */
[----:B------:R-:W-:Y:S01]  /*15c20*/  LOP3.LUT R98, R98, 0x3, RZ, 0xc0, !PT ;  /* 0x0000000362627812 */ /* 0x000fe200078ec0ff */
[----:B------:R-:W-:Y:S01]  /*15c30*/  FMUL R17, R17, UR22 ;  /* 0x0000001611117c20 */ /* 0x000fe20008400000 */
[----:B------:R-:W-:Y:S01]  /*15c40*/  IADD3 R130, PT, PT, R130, R132, R133 ;  /* 0x0000008482827210 */ /* 0x000fe20007ffe085 */
[----:B------:R-:W-:Y:S01]  /*15c50*/  IMAD.SHL.U32 R139, R139, 0x100, RZ ;  /* 0x000001008b8b7824 */ /* 0x000fe200078e00ff */
[----:B------:R-:W-:Y:S01]  /*15c60*/  LOP3.LUT R119, R119, 0x3, RZ, 0xc0, !PT ;  /* 0x0000000377777812 */ /* 0x000fe200078ec0ff */
[----:B------:R-:W-:Y:S01]  /*15c70*/  FMUL R21, R21, UR22 ;  /* 0x0000001615157c20 */ /* 0x000fe20008400000 */
[----:B------:R-:W-:Y:S01]  /*15c80*/  IADD3 R2, PT, PT, R98, R2, R97 ;  /* 0x0000000262027210 */ /* 0x000fe20007ffe061 */
[----:B------:R-:W-:Y:S01]  /*15c90*/  IMAD.SHL.U32 R130, R130, 0x100, RZ ;  /* 0x0000010082827824 */ /* 0x000fe200078e00ff */
[----:B------:R-:W-:Y:S01]  /*15ca0*/  LOP3.LUT R102, R102, 0x3, RZ, 0xc0, !PT ;  /* 0x0000000366667812 */ /* 0x000fe200078ec0ff */
[----:B------:R-:W-:Y:S01]  /*15cb0*/  FMUL R27, R27, UR22 ;  /* 0x000000161b1b7c20 */ /* 0x000fe20008400000 */
[----:B------:R-:W-:Y:S01]  /*15cc0*/  IADD3 R119, PT, PT, R119, R121, R122 ;  /* 0x0000007977777210 */ /* 0x000fe20007ffe07a */
[----:B------:R-:W-:Y:S01]  /*15cd0*/  FMUL R30, R30, UR22 ;  /* 0x000000161e1e7c20 */ /* 0x000fe20008400000 */
        /* <DEDUP_REMOVED lines=9> */
[----:B------:R-:W-:Y:S01]  /*15d70*/  IMAD R102, R102, 0x1000, R139 ;  /* 0x0000100066667824 */ /* 0x000fe200078e028b */
[----:B------:R-:W-:Y:S01]  /*15d80*/  ISETP.GT.U32.AND.EX P2, PT, R92, RZ, PT, P2 ;  /* 0x000000ff5c00720c */ /* 0x000fe20003f44120 */
[----:B------:R-:W-:Y:S01]  /*15d90*/  FMUL R34, R34, UR22 ;  /* 0x0000001622227c20 */ /* 0x000fe20008400000 */
[----:B------:R-:W-:Y:S01]  /*15da0*/  LOP3.LUT R115, R115, 0x3, RZ, 0xc0, !PT ;  /* 0x0000000373737812 */ /* 0x000fe200078ec0ff */
[----:B------:R-:W-:Y:S01]  /*15db0*/  IMAD R126, R126, 0x1000, R130 ;  /* 0x000010007e7e7824 */ /* 0x000fe200078e0282 */
        /* <DEDUP_REMOVED lines=8> */
[----:B------:R-:W-:Y:S01]  /*15e40*/  IADD3 R135, PT, PT, R137, R135, R136 ;  /* 0x0000008789877210 */ /* 0x000fe20007ffe088 */
[----:B------:R-:W-:Y:S01]  /*15e50*/  FMUL R40, R40, UR22 ;  /* 0x0000001628287c20 */ /* 0x000fe20008400000 */
[----:B------:R-:W-:Y:S01]  /*15e60*/  LOP3.LUT R107, R107, 0xf, RZ, 0xc0, !PT ;  /* 0x0000000f6b6b7812 */ /* 0x000fe200078ec0ff */
[----:B------:R-:W-:Y:S01]  /*15e70*/  FMUL R41, R41, UR22 ;  /* 0x0000001629297c20 */ /* 0x000fe20008400000 */
[----:B------:R-:W-:Y:S01]  /*15e80*/  LOP3.LUT R111, R111, 0x3, RZ, 0xc0, !PT ;  /* 0x000000036f6f7812 */ /* 0x000fe200078ec0ff */
[----:B------:R-:W-:Y:S01]  /*15e90*/  FMUL R42, R42, UR22 ;  /* 0x000000162a2a7c20 */ /* 0x000fe20008400000 */
[----:B------:R-:W-:Y:S01]  /*15ea0*/  LOP3.LUT R115, R115, 0xf00, RZ, 0xe2, !PT ;  /* 0x00000f0073737812 */ /* 0x000fe200078ee2ff */
[----:B------:R-:W-:Y:S01]  /*15eb0*/  IMAD R107, R135, 0x10, R107 ;  /* 0x00000010876b7824 */ /* 0x000fe200078e026b */
[----:B------:R-:W-:Y:S01]  /*15ec0*/  IADD3 R111, PT, PT, R111, R113, R114 ;  /* 0x000000716f6f7210 */ /* 0x000fe20007ffe072 */
[----:B------:R-:W-:Y:S01]  /*15ed0*/  FMUL R43, R43, UR22 ;  /* 0x000000162b2b7c20 */ /* 0x000fe20008400000 */
[----:B------:R-:W-:Y:S01]  /*15ee0*/  FSEL R214, R35, -INF , !P1 ;  /* 0xff80000023d67808 */ /* 0x000fe20004800000 */
[----:B------:R-:W-:Y:S01]  /*15ef0*/  FMUL R45, R45, UR22 ;  /* 0x000000162d2d7c20 */ /* 0x000fe20008400000 */
[----:B------:R-:W-:Y:S01]  /*15f00*/  LOP3.LUT R107, R107, 0xff, RZ, 0xc0, !PT ;  /* 0x000000ff6b6b7812 */ /* 0x000fe200078ec0ff */
[----:B------:R-:W-:Y:S01]  /*15f10*/  IMAD R111, R111, 0x1000, R115 ;  /* 0x000010006f6f7824 */ /* 0x000fe200078e0273 */
[----:B0-----:R-:W-:Y:S01]  /*15f20*/  LOP3.LUT P6, RZ, R100, 0x7f, RZ, 0xc0, !PT ;  /* 0x0000007f64ff7812 */ /* 0x001fe200078cc0ff */
        /* <DEDUP_REMOVED lines=12> */
[----:B------:R-:W0:Y:S01]  /*15ff0*/  @!P6 SYNCS.CCTL.IV [UR10+0x16010] ;  /* 0x01601000ff00e9b1 */ /* 0x000e22000800000a */
[----:B------:R-:W-:Y:S01]  /*16000*/  NOP ;  /* 0x0000000000007918 */ /* 0x000fe20000000000 */
[----:B------:R-:W-:Y:S01]  /*16010*/  FMUL R57, R57, UR22 ;  /* 0x0000001639397c20 */ /* 0x000fe20008400000 */
[----:B------:R-:W-:Y:S01]  /*16020*/  FMUL R58, R58, UR22 ;  /* 0x000000163a3a7c20 */ /* 0x000fe20008400000 */
[----:B--2---:R-:W-:-:S02]  /*16030*/  ISETP.GT.U32.AND P5, PT, R151, R197, PT ;  /* 0x000000c59700720c */ /* 0x004fc40003fa4070 */
[----:B---3--:R-:W-:Y:S02]  /*16040*/  ISETP.GT.U32.AND P3, PT, R150, R197, PT ;  /* 0x000000c59600720c */ /* 0x008fe40003f64070 */
[----:B----4-:R-:W-:-:S04]  /*16050*/  ISETP.GT.U32.AND.EX P5, PT, R149, RZ, PT, P5 ;  /* 0x000000ff9500720c */ /* 0x010fc80003fa4150 */
[----:B------:R-:W-:Y:S02]  /*16060*/  FSEL R4, R4, -INF , !P5 ;  /* 0xff80000004047808 */ /* 0x000fe40006800000 */
[-C--:B-----5:R-:W-:Y:S02]  /*16070*/  ISETP.GT.U32.AND P4, PT, R148, R197.reuse, PT ;  /* 0x000000c59400720c */ /* 0x0a0fe40003f84070 */
[----:B------:R-:W-:Y:S02]  /*16080*/  ISETP.GT.U32.AND.EX P3, PT, R147, RZ, PT, P3 ;  /* 0x000000ff9300720c */ /* 0x000fe40003f64130 */
[----:B------:R-:W-:Y:S02]  /*16090*/  ISETP.GT.U32.AND.EX P4, PT, R91, RZ, PT, P4 ;  /* 0x000000ff5b00720c */ /* 0x000fe40003f84140 */
[----:B------:R-:W-:Y:S02]  /*160a0*/  FSEL R5, R5, -INF , !P3 ;  /* 0xff80000005057808 */ /* 0x000fe40005800000 */
[----:B------:R-:W-:-:S02]  /*160b0*/  ISETP.GT.U32.AND P3, PT, R90, R197, PT ;  /* 0x000000c55a00720c */ /* 0x000fc40003f64070 */
[-C--:B------:R-:W-:Y:S02]  /*160c0*/  ISETP.GT.U32.AND P5, PT, R146, R197.reuse, PT ;  /* 0x000000c59200720c */ /* 0x080fe40003fa4070 */
[----:B------:R-:W-:Y:S02]  /*160d0*/  ISETP.GT.U32.AND.EX P3, PT, R87, RZ, PT, P3 ;  /* 0x000000ff5700720c */ /* 0x000fe40003f64130 */
[----:B------:R-:W-:Y:S02]  /*160e0*/  ISETP.GT.U32.AND.EX P5, PT, R89, RZ, PT, P5 ;  /* 0x000000ff5900720c */ /* 0x000fe40003fa4150 */
[----:B------:R-:W-:Y:S02]  /*160f0*/  FSEL R8, R8, -INF , !P3 ;  /* 0xff80000008087808 */ /* 0x000fe40005800000 */
[----:B------:R-:W-:Y:S02]  /*16100*/  ISETP.GT.U32.AND P3, PT, R84, R197, PT ;  /* 0x000000c55400720c */ /* 0x000fe40003f64070 */
[----:B------:R-:W-:-:S02]  /*16110*/  FSEL R7, R7, -INF , !P5 ;  /* 0xff80000007077808 */ /* 0x000fc40006800000 */
        /* <DEDUP_REMOVED lines=11> */
[----:B------:R-:W-:-:S02]  /*161d0*/  SEL R72, RZ, 0x1, !P1 ;  /* 0x00000001ff487807 */ /* 0x000fc40004800000 */
[----:B------:R-:W-:Y:S02]  /*161e0*/  FSEL R13, R13, -INF , !P5 ;  /* 0xff8000000d0d7808 */ /* 0x000fe40006800000 */
[-C--:B------:R-:W-:Y:S01]  /*161f0*/  ISETP.GT.U32.AND P5, PT, R70, R197.reuse, PT ;  /* 0x000000c54600720c */ /* 0x080fe20003fa4070 */
[----:B------:R-:W-:Y:S01]  /*16200*/  IMAD.IADD R72, R72, 0x1, R96 ;  /* 0x0000000148487824 */ /* 0x000fe200078e0260 */
[----:B------:R-:W-:Y:S02]  /*16210*/  SEL R70, RZ, 0x1, !P0 ;  /* 0x00000001ff467807 */ /* 0x000fe40004000000 */
[----:B------:R-:W-:Y:S02]  /*16220*/  FSEL R6, R6, -INF , !P4 ;  /* 0xff80000006067808 */ /* 0x000fe40006000000 */
[----:B------:R-:W-:Y:S01]  /*16230*/  ISETP.GT.U32.AND P4, PT, R88, R197, PT ;  /* 0x000000c55800720c */ /* 0x000fe20003f84070 */
[----:B------:R-:W-:Y:S01]  /*16240*/  IMAD.IADD R70, R70, 0x1, R123 ;  /* 0x0000000146467824 */ /* 0x000fe200078e027b */
[----:B------:R-:W-:-:S02]  /*16250*/  LOP3.LUT R72, R72, 0x3, RZ, 0xc0, !PT ;  /* 0x0000000348487812 */ /* 0x000fc400078ec0ff */
[----:B------:R-:W-:Y:S02]  /*16260*/  ISETP.GT.U32.AND.EX P4, PT, R85, RZ, PT, P4 ;  /* 0x000000ff5500720c */ /* 0x000fe40003f84140 */
[----:B------:R-:W-:Y:S02]  /*16270*/  LOP3.LUT R70, R70, 0x3, RZ, 0xc0, !PT ;  /* 0x0000000346467812 */ /* 0x000fe400078ec0ff */
[----:B------:R-:W-:Y:S02]  /*16280*/  IADD3 R72, PT, PT, R72, R95, R94 ;  /* 0x0000005f48487210 */ /* 0x000fe40007ffe05e */
[----:B------:R-:W-:Y:S02]  /*16290*/  FSEL R9, R9, -INF , !P4 ;  /* 0xff80000009097808 */ /* 0x000fe40006000000 */
[----:B------:R-:W-:Y:S02]  /*162a0*/  IADD3 R70, PT, PT, R70, R124, R125 ;  /* 0x0000007c46467210 */ /* 0x000fe40007ffe07d */
[----:B------:R-:W-:-:S02]  /*162b0*/  LOP3.LUT R72, R72, 0xf, RZ, 0xc0, !PT ;  /* 0x0000000f48487812 */ /* 0x000fc400078ec0ff */
[-C--:B------:R-:W-:Y:S02]  /*162c0*/  ISETP.GT.U32.AND P4, PT, R82, R197.reuse, PT ;  /* 0x000000c55200720c */ /* 0x080fe40003f84070 */
[----:B------:R-:W-:Y:S01]  /*162d0*/  LOP3.LUT R70, R70, 0xf, RZ, 0xc0, !PT ;  /* 0x0000000f46467812 */ /* 0x000fe200078ec0ff */
[----:B------:R-:W-:Y:S01]  /*162e0*/  IMAD R2, R2, 0x10, R72 ;  /* 0x0000001002027824 */ /* 0x000fe200078e0248 */
[----:B------:R-:W-:Y:S01]  /*162f0*/  ISETP.GT.U32.AND.EX P4, PT, R79, RZ, PT, P4 ;  /* 0x000000ff4f00720c */ /* 0x000fe20003f84140 */
[----:B------:R-:W-:Y:S01]  /*16300*/  FMUL R72, R18, UR22 ;  /* 0x0000001612487c20 */ /* 0x000fe20008400000 */
[----:B------:R-:W-:Y:S01]  /*16310*/  ISETP.GT.U32.AND.EX P3, PT, R69, RZ, PT, P3 ;  /* 0x000000ff4500720c */ /* 0x000fe20003f64130 */
[----:B------:R-:W-:Y:S01]  /*16320*/  IMAD R70, R119, 0x10, R70 ;  /* 0x0000001077467824 */ /* 0x000fe200078e0246 */
[----:B------:R-:W-:Y:S01]  /*16330*/  FSEL R12, R12, -INF , !P4 ;  /* 0xff8000000c0c7808 */ /* 0x000fe20006000000 */
[----:B------:R-:W-:Y:S01]  /*16340*/  FMUL R18, R19, UR22 ;  /* 0x0000001613127c20 */ /* 0x000fe20008400000 */
[----:B------:R-:W-:-:S02]  /*16350*/  ISETP.GT.U32.AND P4, PT, R76, R197, PT ;  /* 0x000000c54c00720c */ /* 0x000fc40003f84070 */
[----:B------:R-:W-:Y:S02]  /*16360*/  LOP3.LUT R2, R2, 0xff, RZ, 0xc0, !PT ;  /* 0x000000ff02027812 */ /* 0x000fe400078ec0ff */
[----:B------:R-:W-:Y:S01]  /*16370*/  ISETP.GT.U32.AND.EX P4, PT, R73, RZ, PT, P4 ;  /* 0x000000ff4900720c */ /* 0x000fe20003f84140 */
[----:B------:R-:W-:Y:S01]  /*16380*/  FMUL R73, R23, UR22 ;  /* 0x0000001617497c20 */ /* 0x000fe20008400000 */
[----:B------:R-:W-:Y:S01]  /*16390*/  LOP3.LUT R70, R70, 0xff, RZ, 0xc0, !PT ;  /* 0x000000ff46467812 */ /* 0x000fe200078ec0ff */
[----:B------:R-:W-:Y:S01]  /*163a0*/  IMAD.IADD R2, R102, 0x1, R2 ;  /* 0x0000000166027824 */ /* 0x000fe200078e0202 */
[----:B------:R-:W-:Y:S02]  /*163b0*/  FSEL R15, R15, -INF , !P4 ;  /* 0xff8000000f0f7808 */ /* 0x000fe40006000000 */
[----:B------:R-:W-:Y:S01]  /*163c0*/  ISETP.GT.U32.AND P4, PT, R74, R197, PT ;  /* 0x000000c54a00720c */ /* 0x000fe20003f84070 */
[----:B------:R-:W-:Y:S01]  /*163d0*/  IMAD.IADD R126, R126, 0x1, R70 ;  /* 0x000000017e7e7824 */ /* 0x000fe200078e0246 */
[----:B------:R-:W-:Y:S01]  /*163e0*/  LOP3.LUT R70, R2, 0xffff, RZ, 0xc0, !PT ;  /* 0x0000ffff02467812 */ /* 0x000fe200078ec0ff */
[----:B------:R-:W-:Y:S01]  /*163f0*/  IMAD.IADD R2, R111, 0x1, R107 ;  /* 0x000000016f027824 */ /* 0x000fe200078e026b */
[----:B------:R-:W-:-:S02]  /*16400*/  ISETP.GT.U32.AND.EX P4, PT, R71, RZ, PT, P4 ;  /* 0x000000ff4700720c */ /* 0x000fc40003f84140 */
[--C-:B------:R-:W-:Y:S02]  /*16410*/  SHF.R.U32.HI R71, RZ, 0x1, R70.reuse ;  /* 0x00000001ff477819 */ /* 0x100fe40000011646 */
[----:B------:R-:W-:Y:S02]  /*16420*/  FSEL R16, R16, -INF , !P4 ;  /* 0xff80000010107808 */ /* 0x000fe40006000000 */
[----:B------:R-:W-:Y:S02]  /*16430*/  LOP3.LUT P4, RZ, R71, 0x1, RZ, 0xc0, !PT ;  /* 0x0000000147ff7812 */ /* 0x000fe4000788c0ff */
[--C-:B------:R-:W-:Y:S02]  /*16440*/  SHF.R.U32.HI R71, RZ, 0x2, R70.reuse ;  /* 0x00000002ff477819 */ /* 0x100fe40000011646 */
[----:B------:R-:W-:Y:S02]  /*16450*/  ISETP.GT.U32.AND.EX P5, PT, R93, RZ, PT, P5 ;  /* 0x000000ff5d00720c */ /* 0x000fe40003fa4150 */
[----:B------:R-:W-:-:S02]  /*16460*/  SHF.R.U32.HI R69, RZ, 0xf, R70 ;  /* 0x0000000fff457819 */ /* 0x000fc40000011646 */
[----:B------:R-:W-:Y:S02]  /*16470*/  FSEL R17, R17, -INF , !P3 ;  /* 0xff80000011117808 */ /* 0x000fe40005800000 */
[----:B------:R-:W-:Y:S02]  /*16480*/  LOP3.LUT P3, RZ, R71, 0x1, RZ, 0xc0, !PT ;  /* 0x0000000147ff7812 */ /* 0x000fe4000786c0ff */
[----:B------:R-:W-:Y:S02]  /*16490*/  SHF.R.U32.HI R71, RZ, 0xe, R70 ;  /* 0x0000000eff477819 */ /* 0x000fe40000011646 */
[----:B------:R-:W-:Y:S01]  /*164a0*/  FSEL R19, R72, -INF , !P5 ;  /* 0xff80000048137808 */ /* 0x000fe20006800000 */
[----:B------:R-:W-:Y:S01]  /*164b0*/  FMUL R72, R20, UR22 ;  /* 0x0000001614487c20 */ /* 0x000fe20008400000 */
[----:B------:R-:W-:Y:S02]  /*164c0*/  LOP3.LUT P5, RZ, R69, 0x1, RZ, 0xc0, !PT ;  /* 0x0000000145ff7812 */ /* 0x000fe400078ac0ff */
[----:B------:R-:W-:-:S02]  /*164d0*/  FSEL R18, R18, -INF , !P2 ;  /* 0xff80000012127808 */ /* 0x000fc40005000000 */
[--C-:B------:R-:W-:Y:S02]  /*164e0*/  SHF.R.U32.HI R69, RZ, 0xd, R70.reuse ;  /* 0x0000000dff457819 */ /* 0x100fe40000011646 */
[----:B------:R-:W-:Y:S01]  /*164f0*/  LOP3.LUT P2, RZ, R71, 0x1, RZ, 0xc0, !PT ;  /* 0x0000000147ff7812 */ /* 0x000fe2000784c0ff */
[----:B------:R-:W-:Y:S01]  /*16500*/  FMUL R71, R22, UR22 ;  /* 0x0000001616477c20 */ /* 0x000fe20008400000 */
[--C-:B------:R-:W-:Y:S02]  /*16510*/  SHF.R.U32.HI R20, RZ, 0xb, R70.reuse ;  /* 0x0000000bff147819 */ /* 0x100fe40000011646 */
[----:B------:R-:W-:Y:S01]  /*16520*/  FSEL R22, R72, -INF , !P5 ;  /* 0xff80000048167808 */ /* 0x000fe20006800000 */
[----:B------:R-:W-:Y:S01]  /*16530*/  FMUL R72, R24, UR22 ;  /* 0x0000001618487c20 */ /* 0x000fe20008400000 */
[----:B------:R-:W-:Y:S02]  /*16540*/  LOP3.LUT P5, RZ, R69, 0x1, RZ, 0xc0, !PT ;  /* 0x0000000145ff7812 */ /* 0x000fe400078ac0ff */
[----:B------:R-:W-:-:S02]  /*16550*/  SHF.R.U32.HI R69, RZ, 0xc, R70 ;  /* 0x0000000cff457819 */ /* 0x000fc40000011646 */
[----:B------:R-:W-:Y:S02]  /*16560*/  FSEL R21, R21, -INF , !P2 ;  /* 0xff80000015157808 */ /* 0x000fe40005000000 */
[----:B------:R-:W-:Y:S02]  /*16570*/  LOP3.LUT P2, RZ, R20, 0x1, RZ, 0xc0, !PT ;  /* 0x0000000114ff7812 */ /* 0x000fe4000784c0ff */
[----:B------:R-:W-:Y:S01]  /*16580*/  FSEL R20, R71, -INF , !P5 ;  /* 0xff80000047147808 */ /* 0x000fe20006800000 */
[----:B------:R-:W-:Y:S01]  /*16590*/  FMUL R71, R25, UR22 ;  /* 0x0000001619477c20 */ /* 0x000fe20008400000 */
[----:B------:R-:W-:Y:S02]  /*165a0*/  LOP3.LUT P5, RZ, R69, 0x1, RZ, 0xc0, !PT ;  /* 0x0000000145ff7812 */ /* 0x000fe400078ac0ff */
[--C-:B------:R-:W-:Y:S02]  /*165b0*/  SHF.R.U32.HI R69, RZ, 0xa, R70.reuse ;  /* 0x0000000aff457819 */ /* 0x100fe40000011646 */
[----:B------:R-:W-:-:S02]  /*165c0*/  SHF.R.U32.HI R23, RZ, 0x8, R70 ;  /* 0x00000008ff177819 */ /* 0x000fc40000011646 */
[----:B------:R-:W-:Y:S02]  /*165d0*/  FSEL R24, R73, -INF , !P5 ;  /* 0xff80000049187808 */ /* 0x000fe40006800000 */
[----:B------:R-:W-:Y:S02]  /*165e0*/  LOP3.LUT P5, RZ, R69, 0x1, RZ, 0xc0, !PT ;  /* 0x0000000145ff7812 */ /* 0x000fe400078ac0ff */
[----:B------:R-:W-:Y:S02]  /*165f0*/  SHF.R.U32.HI R69, RZ, 0x9, R70 ;  /* 0x00000009ff457819 */ /* 0x000fe40000011646 */
[----:B------:R-:W-:Y:S01]  /*16600*/  FSEL R25, R72, -INF , !P2 ;  /* 0xff80000048197808 */ /* 0x000fe20005000000 */
[----:B------:R-:W-:Y:S01]  /*16610*/  FMUL R72, R26, UR22 ;  /* 0x000000161a487c20 */ /* 0x000fe20008400000 */
[----:B------:R-:W-:Y:S02]  /*16620*/  LOP3.LUT P2, RZ, R23, 0x1, RZ, 0xc0, !PT ;  /* 0x0000000117ff7812 */ /* 0x000fe4000784c0ff */
[----:B------:R-:W-:Y:S01]  /*16630*/  FSEL R23, R71, -INF , !P5 ;  /* 0xff80000047177808 */ /* 0x000fe20006800000 */
[----:B------:R-:W-:Y:S01]  /*16640*/  FMUL R71, R28, UR22 ;  /* 0x000000161c477c20 */ /* 0x000fe20008400000 */
[----:B------:R-:W-:-:S02]  /*16650*/  LOP3.LUT P5, RZ, R69, 0x1, RZ, 0xc0, !PT ;  /* 0x0000000145ff7812 */ /* 0x000fc400078ac0ff */
[--C-:B------:R-:W-:Y:S02]  /*16660*/  SHF.R.U32.HI R69, RZ, 0x7, R70.reuse ;  /* 0x00000007ff457819 */ /* 0x100fe40000011646 */
[--C-:B------:R-:W-:Y:S02]  /*16670*/  SHF.R.U32.HI R26, RZ, 0x5, R70.reuse ;  /* 0x00000005ff1a7819 */ /* 0x100fe40000011646 */
[----:B------:R-:W-:Y:S02]  /*16680*/  FSEL R28, R72, -INF , !P5 ;  /* 0xff800000481c7808 */ /* 0x000fe40006800000 */
[----:B------:R-:W-:Y:S02]  /*16690*/  LOP3.LUT P5, RZ, R69, 0x1, RZ, 0xc0, !PT ;  /* 0x0000000145ff7812 */ /* 0x000fe400078ac0ff */
[----:B------:R-:W-:Y:S02]  /*166a0*/  SHF.R.U32.HI R69, RZ, 0x6, R70 ;  /* 0x00000006ff457819 */ /* 0x000fe40000011646 */
[----:B------:R-:W-:-:S02]  /*166b0*/  FSEL R27, R27, -INF , !P2 ;  /* 0xff8000001b1b7808 */ /* 0x000fc40005000000 */
[----:B------:R-:W-:Y:S02]  /*166c0*/  LOP3.LUT P2, RZ, R26, 0x1, RZ, 0xc0, !PT ;  /* 0x000000011aff7812 */ /* 0x000fe4000784c0ff */
[----:B------:R-:W-:Y:S01]  /*166d0*/  FSEL R26, R71, -INF , !P5 ;  /* 0xff800000471a7808 */ /* 0x000fe20006800000 */
[----:B------:R-:W-:Y:S01]  /*166e0*/  FMUL R71, R31, UR22 ;  /* 0x000000161f477c20 */ /* 0x000fe20008400000 */
[----:B------:R-:W-:Y:S01]  /*166f0*/  LOP3.LUT P5, RZ, R69, 0x1, RZ, 0xc0, !PT ;  /* 0x0000000145ff7812 */ /* 0x000fe200078ac0ff */
[----:B------:R-:W-:Y:S01]  /*16700*/  FMUL R69, R29, UR22 ;  /* 0x000000161d457c20 */ /* 0x000fe20008400000 */
[--C-:B------:R-:W-:Y:S02]  /*16710*/  SHF.R.U32.HI R29, RZ, 0x3, R70.reuse ;  /* 0x00000003ff1d7819 */ /* 0x100fe40000011646 */
[----:B------:R-:W-:Y:S02]  /*16720*/  SHF.R.U32.HI R70, RZ, 0x4, R70 ;  /* 0x00000004ff467819 */ /* 0x000fe40000011646 */
[----:B------:R-:W-:-:S02]  /*16730*/  PRMT R2, R126, 0x5410, R2 ;  /* 0x000054107e027816 */ /* 0x000fc40000000002 */
[----:B------:R-:W-:Y:S02]  /*16740*/  FSEL R31, R69, -INF , !P5 ;  /* 0xff800000451f7808 */ /* 0x000fe40006800000 */
[----:B------:R-:W-:Y:S02]  /*16750*/  LOP3.LUT P5, RZ, R70, 0x1, RZ, 0xc0, !PT ;  /* 0x0000000146ff7812 */ /* 0x000fe400078ac0ff */
[----:B------:R-:W-:Y:S02]  /*16760*/  SHF.R.U64 R69, R2, 0x1f, RZ ;  /* 0x0000001f02457819 */ /* 0x000fe400000012ff */
[----:B------:R-:W-:Y:S02]  /*16770*/  FSEL R30, R30, -INF , !P2 ;  /* 0xff8000001e1e7808 */ /* 0x000fe40005000000 */
[----:B------:R-:W-:Y:S02]  /*16780*/  LOP3.LUT P2, RZ, R29, 0x1, RZ, 0xc0, !PT ;  /* 0x000000011dff7812 */ /* 0x000fe4000784c0ff */
[----:B------:R-:W-:-:S02]  /*16790*/  FSEL R29, R71, -INF , !P5 ;  /* 0xff800000471d7808 */ /* 0x000fc40006800000 */
[----:B------:R-:W-:Y:S02]  /*167a0*/  LOP3.LUT P5, RZ, R69, 0x1, RZ, 0xc0, !PT ;  /* 0x0000000145ff7812 */ /* 0x000fe400078ac0ff */
[----:B------:R-:W-:Y:S02]  /*167b0*/  FSEL R210, R33, -INF , !P3 ;  /* 0xff80000021d27808 */ /* 0x000fe40005800000 */
[C---:B------:R-:W-:Y:S02]  /*167c0*/  SHF.R.U64 R69, R2.reuse, 0x1e, RZ ;  /* 0x0000001e02457819 */ /* 0x040fe400000012ff */
[----:B------:R-:W-:Y:S02]  /*167d0*/  SHF.R.U64 R33, R2, 0x1b, RZ ;  /* 0x0000001b02217819 */ /* 0x000fe400000012ff */
[----:B------:R-:W-:Y:S02]  /*167e0*/  FSEL R211, R211, -INF , !P2 ;  /* 0xff800000d3d37808 */ /* 0x000fe40005000000 */
[----:B------:R-:W-:-:S02]  /*167f0*/  LOP3.LUT P2, RZ, R69, 0x1, RZ, 0xc0, !PT ;  /* 0x0000000145ff7812 */ /* 0x000fc4000784c0ff */
[----:B------:R-:W-:Y:S02]  /*16800*/  LOP3.LUT P1, RZ, R33, 0x1, RZ, 0xc0, !PT ;  /* 0x0000000121ff7812 */ /* 0x000fe4000782c0ff */
[C---:B------:R-:W-:Y:S02]  /*16810*/  SHF.R.U64 R32, R2.reuse, 0x1d, RZ ;  /* 0x0000001d02207819 */ /* 0x040fe400000012ff */
[----:B------:R-:W-:Y:S02]  /*16820*/  SHF.R.U64 R33, R2, 0x19, RZ ;  /* 0x0000001902217819 */ /* 0x000fe400000012ff */
[----:B------:R-:W-:Y:S02]  /*16830*/  FSEL R212, R37, -INF , !P2 ;  /* 0xff80000025d47808 */ /* 0x000fe40005000000 */
[----:B------:R-:W-:Y:S02]  /*16840*/  LOP3.LUT P3, RZ, R32, 0x1, RZ, 0xc0, !PT ;  /* 0x0000000120ff7812 */ /* 0x000fe4000786c0ff */
[----:B------:R-:W-:-:S02]  /*16850*/  LOP3.LUT P2, RZ, R33, 0x1, RZ, 0xc0, !PT ;  /* 0x0000000121ff7812 */ /* 0x000fc4000784c0ff */
[C---:B------:R-:W-:Y:S02]  /*16860*/  SHF.R.U64 R70, R2.reuse, 0x1c, RZ ;  /* 0x0000001c02467819 */ /* 0x040fe400000012ff */
[C---:B------:R-:W-:Y:S02]  /*16870*/  SHF.R.U64 R32, R2.reuse, 0x1a, RZ ;  /* 0x0000001a02207819 */ /* 0x040fe400000012ff */
[----:B------:R-:W-:Y:S02]  /*16880*/  SHF.R.U64 R33, R2, 0x18, RZ ;  /* 0x0000001802217819 */ /* 0x000fe400000012ff */
[----:B------:R-:W-:Y:S02]  /*16890*/  FSEL R69, R34, -INF , !P4 ;  /* 0xff80000022457808 */ /* 0x000fe40006000000 */
[----:B------:R-:W-:Y:S02]  /*168a0*/  FSEL R213, R36, -INF , !P5 ;  /* 0xff80000024d57808 */ /* 0x000fe40006800000 */
[----:B------:R-:W-:-:S02]  /*168b0*/  FSEL R217, R38, -INF , !P3 ;  /* 0xff80000026d97808 */ /* 0x000fc40005800000 */
[----:B------:R-:W-:Y:S02]  /*168c0*/  LOP3.LUT P4, RZ, R70, 0x1, RZ, 0xc0, !PT ;  /* 0x0000000146ff7812 */ /* 0x000fe4000788c0ff */
[----:B------:R-:W-:Y:S02]  /*168d0*/  LOP3.LUT P5, RZ, R32, 0x1, RZ, 0xc0, !PT ;  /* 0x0000000120ff7812 */ /* 0x000fe400078ac0ff */
[----:B------:R-:W-:Y:S02]  /*168e0*/  LOP3.LUT P3, RZ, R33, 0x1, RZ, 0xc0, !PT ;  /* 0x0000000121ff7812 */ /* 0x000fe4000786c0ff */
[C---:B------:R-:W-:Y:S02]  /*168f0*/  SHF.R.U64 R32, R2.reuse, 0x17, RZ ;  /* 0x0000001702207819 */ /* 0x040fe400000012ff */
[----:B------:R-:W-:Y:S02]  /*16900*/  SHF.R.U64 R33, R2, 0x16, RZ ;  /* 0x0000001602217819 */ /* 0x000fe400000012ff */
[----:B------:R-:W-:-:S02]  /*16910*/  FSEL R216, R39, -INF , !P4 ;  /* 0xff80000027d87808 */ /* 0x000fc40006000000 */
[----:B------:R-:W-:Y:S02]  /*16920*/  FSEL R215, R40, -INF , !P1 ;  /* 0xff80000028d77808 */ /* 0x000fe40004800000 */
        /* <DEDUP_REMOVED lines=14> */
[----:B------:R-:W-:Y:S02]  /*16a10*/  SHF.R.U64 R32, R2, 0xe, RZ ;  /* 0x0000000e02207819 */ /* 0x000fe400000012ff */
[----:B------:R-:W-:Y:S02]  /*16a20*/  FSEL R225, R48, -INF , !P3 ;  /* 0xff80000030e17808 */ /* 0x000fe40005800000 */
[----:B------:R-:W-:Y:S01]  /*16a30*/  LOP3.LUT P3, RZ, R32, 0x1, RZ, 0xc0, !PT ;  /* 0x0000000120ff7812 */ /* 0x000fe2000786c0ff */
[----:B------:R-:W-:Y:S01]  /*16a40*/  IMAD.U32 R32, R0, -0x80000000, RZ ;  /* 0x8000000000207824 */ /* 0x000fe200078e00ff */
[----:B------:R-:W-:-:S02]  /*16a50*/  SHF.R.U64 R33, R2, 0x12, RZ ;  /* 0x0000001202217819 */ /* 0x000fc400000012ff */
[----:B------:R-:W-:Y:S01]  /*16a60*/  FSEL R223, R44, -INF , !P4 ;  /* 0xff8000002cdf7808 */ /* 0x000fe20006000000 */
[----:B0-----:R-:W0:Y:S01]  /*16a70*/  SYNCS.PHASECHK.TRANS64.TRYWAIT P6, [UR20], R32 ;  /* 0x00000020ff0075a7 */ /* 0x001e2200080c1114 */
[----:B------:R-:W-:Y:S02]  /*16a80*/  LOP3.LUT P4, RZ, R33, 0x1, RZ, 0xc0, !PT ;  /* 0x0000000121ff7812 */ /* 0x000fe4000788c0ff */
[----:B------:R-:W-:Y:S02]  /*16a90*/  SHF.R.U64 R33, R2, 0x10, RZ ;  /* 0x0000001002217819 */ /* 0x000fe400000012ff */
[----:B------:R-:W-:Y:S02]  /*16aa0*/  FSEL R221, R46, -INF , !P5 ;  /* 0xff8000002edd7808 */ /* 0x000fe40006800000 */
[----:B------:R-:W-:Y:S02]  /*16ab0*/  LOP3.LUT P5, RZ, R33, 0x1, RZ, 0xc0, !PT ;  /* 0x0000000121ff7812 */ /* 0x000fe400078ac0ff */
[----:B------:R-:W-:-:S02]  /*16ac0*/  SHF.R.U64 R33, R2, 0xf, RZ ;  /* 0x0000000f02217819 */ /* 0x000fc400000012ff */
[----:B------:R-:W-:Y:S02]  /*16ad0*/  FSEL R226, R47, -INF , !P2 ;  /* 0xff8000002fe27808 */ /* 0x000fe40005000000 */
[----:B------:R-:W-:Y:S02]  /*16ae0*/  LOP3.LUT P2, RZ, R33, 0x1, RZ, 0xc0, !PT ;  /* 0x0000000121ff7812 */ /* 0x000fe4000784c0ff */
[C---:B------:R-:W-:Y:S02]  /*16af0*/  SHF.R.U64 R33, R2.reuse, 0xd, RZ ;  /* 0x0000000d02217819 */ /* 0x040fe400000012ff */
[----:B------:R-:W-:Y:S02]  /*16b00*/  FSEL R224, R49, -INF , !P4 ;  /* 0xff80000031e07808 */ /* 0x000fe40006000000 */
[----:B------:R-:W-:Y:S02]  /*16b10*/  LOP3.LUT P4, RZ, R33, 0x1, RZ, 0xc0, !PT ;  /* 0x0000000121ff7812 */ /* 0x000fe4000788c0ff */
[----:B------:R-:W-:-:S02]  /*16b20*/  SHF.R.U64 R33, R2, 0xc, RZ ;  /* 0x0000000c02217819 */ /* 0x000fc400000012ff */
[----:B------:R-:W-:Y:S02]  /*16b30*/  SHF.R.U64 R0, R2, 0xb, RZ ;  /* 0x0000000b02007819 */ /* 0x000fe400000012ff */
[----:B------:R-:W-:Y:S02]  /*16b40*/  FSEL R229, R50, -INF , !P1 ;  /* 0xff80000032e57808 */ /* 0x000fe40004800000 */
[----:B------:R-:W-:Y:S02]  /*16b50*/  LOP3.LUT P1, RZ, R33, 0x1, RZ, 0xc0, !PT ;  /* 0x0000000121ff7812 */ /* 0x000fe4000782c0ff */
[C---:B------:R-:W-:Y:S02]  /*16b60*/  SHF.R.U64 R33, R2.reuse, 0xa, RZ ;  /* 0x0000000a02217819 */ /* 0x040fe400000012ff */
[----:B------:R-:W-:Y:S02]  /*16b70*/  SHF.R.U64 R34, R2, 0x9, RZ ;  /* 0x0000000902227819 */ /* 0x000fe400000012ff */
[----:B------:R-:W-:-:S02]  /*16b80*/  FSEL R227, R52, -INF , !P2 ;  /* 0xff80000034e37808 */ /* 0x000fc40005000000 */
[----:B------:R-:W-:Y:S02]  /*16b90*/  LOP3.LUT P2, RZ, R0, 0x1, RZ, 0xc0, !PT ;  /* 0x0000000100ff7812 */ /* 0x000fe4000784c0ff */
[----:B------:R-:W-:Y:S02]  /*16ba0*/  FSEL R0, R53, -INF , !P3 ;  /* 0xff80000035007808 */ /* 0x000fe40005800000 */
[----:B------:R-:W-:Y:S02]  /*16bb0*/  FSEL R232, R54, -INF , !P4 ;  /* 0xff80000036e87808 */ /* 0x000fe40006000000 */
[----:B------:R-:W-:Y:S02]  /*16bc0*/  LOP3.LUT P3, RZ, R33, 0x1, RZ, 0xc0, !PT ;  /* 0x0000000121ff7812 */ /* 0x000fe4000786c0ff */
[----:B------:R-:W-:Y:S02]  /*16bd0*/  LOP3.LUT P4, RZ, R34, 0x1, RZ, 0xc0, !PT ;  /* 0x0000000122ff7812 */ /* 0x000fe4000788c0ff */
[----:B------:R-:W-:-:S02]  /*16be0*/  SHF.R.U64 R33, R2, 0x8, RZ ;  /* 0x0000000802217819 */ /* 0x000fc400000012ff */
[----:B------:R-:W-:Y:S02]  /*16bf0*/  SHF.R.U64 R34, R2, 0x7, RZ ;  /* 0x0000000702227819 */ /* 0x000fe400000012ff */
[----:B------:R-:W-:Y:S02]  /*16c00*/  FSEL R231, R55, -INF , !P1 ;  /* 0xff80000037e77808 */ /* 0x000fe40004800000 */
[----:B------:R-:W-:Y:S02]  /*16c10*/  FSEL R230, R56, -INF , !P2 ;  /* 0xff80000038e67808 */ /* 0x000fe40005000000 */
[----:B------:R-:W-:Y:S02]  /*16c20*/  LOP3.LUT P1, RZ, R33, 0x1, RZ, 0xc0, !PT ;  /* 0x0000000121ff7812 */ /* 0x000fe4000782c0ff */
[----:B------:R-:W-:Y:S02]  /*16c30*/  LOP3.LUT P2, RZ, R34, 0x1, RZ, 0xc0, !PT ;  /* 0x0000000122ff7812 */ /* 0x000fe4000784c0ff */
[----:B------:R-:W-:-:S02]  /*16c40*/  SHF.R.U64 R33, R2, 0x6, RZ ;  /* 0x0000000602217819 */ /* 0x000fc400000012ff */
[C---:B------:R-:W-:Y:S02]  /*16c50*/  SHF.R.U64 R34, R2.reuse, 0x5, RZ ;  /* 0x0000000502227819 */ /* 0x040fe400000012ff */
[----:B------:R-:W-:Y:S02]  /*16c60*/  SHF.R.U64 R35, R2, 0x4, RZ ;  /* 0x0000000402237819 */ /* 0x000fe400000012ff */
[----:B------:R-:W-:Y:S02]  /*16c70*/  FSEL R228, R51, -INF , !P5 ;  /* 0xff80000033e47808 */ /* 0x000fe40006800000 */
[----:B------:R-:W-:Y:S02]  /*16c80*/  FSEL R233, R57, -INF , !P3 ;  /* 0xff80000039e97808 */ /* 0x000fe40005800000 */
[----:B------:R-:W-:Y:S02]  /*16c90*/  FSEL R234, R58, -INF , !P4 ;  /* 0xff8000003aea7808 */ /* 0x000fe40006000000 */
[----:B------:R-:W-:-:S02]  /*16ca0*/  LOP3.LUT P3, RZ, R33, 0x1, RZ, 0xc0, !PT ;  /* 0x0000000121ff7812 */ /* 0x000fc4000786c0ff */
[----:B------:R-:W-:Y:S02]  /*16cb0*/  LOP3.LUT P4, RZ, R34, 0x1, RZ, 0xc0, !PT ;  /* 0x0000000122ff7812 */ /* 0x000fe4000788c0ff */
[----:B------:R-:W-:Y:S01]  /*16cc0*/  LOP3.LUT P5, RZ, R35, 0x1, RZ, 0xc0, !PT ;  /* 0x0000000123ff7812 */ /* 0x000fe200078ac0ff */
[----:B0-----:R-:W-:-:S12]  /*16cd0*/  @!P6 BRA `(.L_x_18) ;  /* 0x000000f80030e947 */ /* 0x001fd80003800000 */
.L_x_26:
[----:B------:R-:W2:Y:S04]  /*16ce0*/  LDL.64 R132, [R1+0x590] ;  /* 0x0005900001847983 */ /* 0x000ea80000100a00 */
[----:B------:R-:W3:Y:S04]  /*16cf0*/  LDL.64 R134, [R1+0x570] ;  /* 0x0005700001867983 */ /* 0x000ee80000100a00 */
[----:B------:R-:W4:Y:S04]  /*16d00*/  LDL.64 R136, [R1+0x550] ;  /* 0x0005500001887983 */ /* 0x000f280000100a00 */
[----:B------:R-:W2:Y:S04]  /*16d10*/  LDL.64 R138, [R1+0x530] ;  /* 0x00053000018a7983 */ /* 0x000ea80000100a00 */
        /* <DEDUP_REMOVED lines=12> */
[----:B------:R-:W-:Y:S04]  /*16de0*/  STL.64 [R1+0xb30], R62 ;  /* 0x000b303e01007387 */ /* 0x000fe80000100a00 */
[----:B------:R0:W-:Y:S04]  /*16df0*/  STL.64 [R1+0xb20], R64 ;  /* 0x000b204001007387 */ /* 0x0001e80000100a00 */
[----:B0-----:R-:W2:Y:S04]  /*16e00*/  LDL.64 R64, [R1+0x2d0] ;  /* 0x0002d00001407983 */ /* 0x001ea80000100a00 */
        /* <DEDUP_REMOVED lines=35> */
[----:B0-----:R-:W3:Y:S04]  /*17040*/  LDL.64 R214, [R1+0x1e8] ;  /* 0x0001e80001d67983 */ /* 0x001ee80000100a00 */
        /* <DEDUP_REMOVED lines=10> */
[----:B------:R0:W-:Y:S01]  /*170f0*/  STL.64 [R1+0xa48], R226 ;  /* 0x000a48e201007387 */ /* 0x0001e20000100a00 */
[----:B------:R-:W-:-:S03]  /*17100*/  FMUL R59, R59, UR22 ;  /* 0x000000163b3b7c20 */ /* 0x000fc60008400000 */
        /* <DEDUP_REMOVED lines=8> */
[----:B------:R-:W-:-:S03]  /*17190*/  FSEL R235, R59, -INF , !P1 ;  /* 0xff8000003beb7808 */ /* 0x000fc60004800000 */
[----:B0-----:R-:W3:Y:S04]  /*171a0*/  LDL.64 R232, [R1+0x240] ;  /* 0x0002400001e87983 */ /* 0x001ee80000100a00 */
[----:B------:R0:W-:Y:S01]  /*171b0*/  STL.64 [R1+0xa28], R230 ;  /* 0x000a28e601007387 */ /* 0x0001e20000100a00 */
[----:B------:R-:W-:-:S03]  /*171c0*/  FSEL R237, R60, -INF , !P2 ;  /* 0xff8000003ced7808 */ /* 0x000fc60005000000 */
[----:B0-----:R-:W3:Y:S04]  /*171d0*/  LDL.64 R230, [R1+0x280] ;  /* 0x0002800001e67983 */ /* 0x001ee80000100a00 */
[----:B------:R0:W-:Y:S04]  /*171e0*/  STL [R1+0xa20], R238 ;  /* 0x000a20ee01007387 */ /* 0x0001e80000100800 */
[----:B------:R-:W3:Y:S04]  /*171f0*/  LDL.64 R250, [R1+0x1c0] ;  /* 0x0001c00001fa7983 */ /* 0x000ee80000100a00 */
[----:B------:R-:W3:Y:S04]  /*17200*/  LDL.64 R242, [R1+0x1a0] ;  /* 0x0001a00001f27983 */ /* 0x000ee80000100a00 */
[----:B0-----:R-:W3:Y:S04]  /*17210*/  LDL.64 R238, [R1+0x260] ;  /* 0x0002600001ee7983 */ /* 0x001ee80000100a00 */
[----:B------:R-:W3:Y:S04]  /*17220*/  LDL.64 R240, [R1+0x180] ;  /* 0x0001800001f07983 */ /* 0x000ee80000100a00 */
[----:B------:R-:W3:Y:S04]  /*17230*/  LDL.64 R248, [R1+0x160] ;  /* 0x0001600001f87983 */ /* 0x000ee80000100a00 */
[----:B------:R-:W3:Y:S04]  /*17240*/  LDL.64 R246, [R1+0x140] ;  /* 0x0001400001f67983 */ /* 0x000ee80000100a00 */
[----:B------:R-:W3:Y:S04]  /*17250*/  LDL.64 R244, [R1+0x118] ;  /* 0x0001180001f47983 */ /* 0x000ee80000100a00 */
[----:B------:R-:W-:Y:S04]  /*17260*/  STL [R1+0x91c], R201 ;  /* 0x00091cc901007387 */ /* 0x000fe80000100800 */
[----:B------:R0:W-:Y:S01]  /*17270*/  STL [R1+0x918], R200 ;  /* 0x000918c801007387 */ /* 0x0001e20000100800 */
[----:B------:R-:W-:-:S03]  /*17280*/  FSEL R236, R61, -INF , !P3 ;  /* 0xff8000003dec7808 */ /* 0x000fc60005800000 */
[----:B0-----:R-:W3:Y:S04]  /*17290*/  LDL.64 R200, [R1+0x1e0] ;  /* 0x0001e00001c87983 */ /* 0x001ee80000100a00 */
[----:B------:R-:W-:Y:S04]  /*172a0*/  STL [R1+0x914], R199 ;  /* 0x000914c701007387 */ /* 0x000fe80000100800 */
[----:B------:R0:W-:Y:S04]  /*172b0*/  STL [R1+0x910], R198 ;  /* 0x000910c601007387 */ /* 0x0001e80000100800 */
[----:B0-----:R-:W3:Y:S04]  /*172c0*/  LDL.64 R198, [R1+0x200] ;  /* 0x0002000001c67983 */ /* 0x001ee80000100a00 */
[----:B------:R-:W-:Y:S04]  /*172d0*/  STL [R1+0x90c], R197 ;  /* 0x00090cc501007387 */ /* 0x000fe80000100800 */
[----:B------:R0:W-:Y:S04]  /*172e0*/  STL [R1+0x908], R196 ;  /* 0x000908c401007387 */ /* 0x0001e80000100800 */
[----:B0-----:R-:W3:Y:S04]  /*172f0*/  LDL.64 R196, [R1+0x220] ;  /* 0x0002200001c47983 */ /* 0x001ee80000100a00 */
[----:B------:R-:W-:Y:S04]  /*17300*/  STL [R1+0x904], R3 ;  /* 0x0009040301007387 */ /* 0x000fe80000100800 */
[----:B------:R0:W-:Y:S04]  /*17310*/  STL.64 [R1+0xb00], R234 ;  /* 0x000b00ea01007387 */ /* 0x0001e80000100a00 */
[----:B0-----:R-:W3:Y:S04]  /*17320*/  LDL.64 R234, [R1+0x230] ;  /* 0x0002300001ea7983 */ /* 0x001ee80000100a00 */
[----:B------:R0:W-:Y:S04]  /*17330*/  STL.64 [R1+0xb08], R236 ;  /* 0x000b08ec01007387 */ /* 0x0001e80000100a00 */
[----:B0-----:R-:W3:Y:S01]  /*17340*/  LDL.64 R236, [R1+0x250] ;  /* 0x0002500001ec7983 */ /* 0x001ee20000100a00 */
[----:B------:R-:W-:-:S02]  /*17350*/  USHF.R.S32.HI UR6, URZ, 0x1f, UR17 ;  /* 0x0000001fff067899 */ /* 0x000fc40008011411 */
[----:B--2---:R-:W-:Y:S02]  /*17360*/  IADD3 RZ, P1, PT, R64, UR17, RZ ;  /* 0x0000001140ff7c10 */ /* 0x004fe4000ff3e0ff */
[----:B------:R-:W-:Y:S02]  /*17370*/  IADD3 RZ, P3, PT, R192, UR17, RZ ;  /* 0x00000011c0ff7c10 */ /* 0x000fe4000ff7e0ff */
[----:B------:R-:W-:Y:S02]  /*17380*/  IADD3.X R33, PT, PT, R65, UR6, RZ, P1, !PT ;  /* 0x0000000641217c10 */ /* 0x000fe40008ffe4ff */
[----:B------:R-:W-:Y:S02]  /*17390*/  IADD3 RZ, P1, PT, R194, UR17, RZ ;  /* 0x00000011c2ff7c10 */ /* 0x000fe4000ff3e0ff */
[----:B------:R-:W-:Y:S02]  /*173a0*/  IADD3.X R37, PT, PT, R193, UR6, RZ, P3, !PT ;  /* 0x00000006c1257c10 */ /* 0x000fe40009ffe4ff */
[----:B------:R-:W-:Y:S01]  /*173b0*/  IADD3.X R39, PT, PT, R195, UR6, RZ, P1, !PT ;  /* 0x00000006c3277c10 */ /* 0x000fe20008ffe4ff */
[----:B------:R-:W-:Y:S01]  /*173c0*/  STL.64 [R1+0xb38], R64 ;  /* 0x000b384001007387 */ /* 0x000fe20000100a00 */
[----:B------:R-:W-:-:S03]  /*173d0*/  IADD3 RZ, P2, PT, R66, UR17, RZ ;  /* 0x0000001142ff7c10 */ /* 0x000fc6000ff5e0ff */
[----:B------:R-:W-:Y:S01]  /*173e0*/  STL.64 [R1+0xb40], R66 ;  /* 0x000b404201007387 */ /* 0x000fe20000100a00 */
[----:B------:R-:W-:-:S03]  /*173f0*/  IADD3.X R35, PT, PT, R67, UR6, RZ, P2, !PT ;  /* 0x0000000643237c10 */ /* 0x000fc600097fe4ff */
[----:B------:R-:W-:Y:S04]  /*17400*/  STL [R1+0xb14], R37 ;  /* 0x000b142501007387 */ /* 0x000fe80000100800 */
[----:B------:R-:W-:Y:S01]  /*17410*/  STL [R1+0xb10], R39 ;  /* 0x000b102701007387 */ /* 0x000fe20000100800 */
[----:B------:R-:W-:-:S04]  /*17420*/  IADD3 RZ, P1, PT, R4, UR17, RZ ;  /* 0x0000001104ff7c10 */ /* 0x000fc8000ff3e0ff */
[----:B------:R-:W-:Y:S02]  /*17430*/  IADD3.X R45, PT, PT, R5, UR6, RZ, P1, !PT ;  /* 0x00000006052d7c10 */ /* 0x000fe40008ffe4ff */
[----:B------:R-:W-:-:S04]  /*17440*/  IADD3 RZ, P1, PT, R10, UR17, RZ ;  /* 0x000000110aff7c10 */ /* 0x000fc8000ff3e0ff */
[----:B------:R-:W-:Y:S02]  /*17450*/  IADD3.X R51, PT, PT, R11, UR6, RZ, P1, !PT ;  /* 0x000000060b337c10 */ /* 0x000fe40008ffe4ff */
[----:B------:R-:W-:-:S04]  /*17460*/  IADD3 RZ, P1, PT, R16, UR17, RZ ;  /* 0x0000001110ff7c10 */ /* 0x000fc8000ff3e0ff */
[----:B------:R-:W-:Y:S01]  /*17470*/  IADD3.X R57, PT, PT, R17, UR6, RZ, P1, !PT ;  /* 0x0000000611397c10 */ /* 0x000fe20008ffe4ff */
[----:B---3--:R0:W-:Y:S01]  /*17480*/  STL.64 [R1+0xb28], R236 ;  /* 0x000b28ec01007387 */ /* 0x0081e20000100a00 */
[----:B------:R-:W-:-:S03]  /*17490*/  IADD3 RZ, P2, PT, R236, UR17, RZ ;  /* 0x00000011ecff7c10 */ /* 0x000fc6000ff5e0ff */
[----:B------:R-:W2:Y:S01]  /*174a0*/  LDL.64 R164, [R1+0x3d0] ;  /* 0x0003d00001a47983 */ /* 0x000ea20000100a00 */
[----:B------:R-:W-:-:S03]  /*174b0*/  IADD3.X R41, PT, PT, R237, UR6, RZ, P2, !PT ;  /* 0x00000006ed297c10 */ /* 0x000fc600097fe4ff */
[----:B------:R-:W3:Y:S04]  /*174c0*/  LDL.64 R160, [R1+0x3b0] ;  /* 0x0003b00001a07983 */ /* 0x000ee80000100a00 */
[----:B0-----:R-:W3:Y:S04]  /*174d0*/  LDL.64 R236, [R1+0x100] ;  /* 0x0001000001ec7983 */ /* 0x001ee80000100a00 */
[----:B------:R-:W3:Y:S04]  /*174e0*/  LDL.64 R66, [R1+0x588] ;  /* 0x0005880001427983 */ /* 0x000ee80000100a00 */
[----:B------:R-:W3:Y:S04]  /*174f0*/  LDL.64 R64, [R1+0x548] ;  /* 0x0005480001407983 */ /* 0x000ee80000100a00 */
[----:B------:R-:W3:Y:S01]  /*17500*/  LDL.64 R62, [R1+0x528] ;  /* 0x00052800013e7983 */ /* 0x000ee20000100a00 */
[----:B------:R-:W-:-:S02]  /*17510*/  IADD3 RZ, P2, PT, R6, UR17, RZ ;  /* 0x0000001106ff7c10 */ /* 0x000fc4000ff5e0ff */
[----:B------:R-:W-:Y:S01]  /*17520*/  IADD3 RZ, P1, PT, R224, UR17, RZ ;  /* 0x00000011e0ff7c10 */ /* 0x000fe2000ff3e0ff */
[----:B------:R-:W-:Y:S01]  /*17530*/  USHF.R.S32.HI UR7, URZ, 0x1f, UR17 ;  /* 0x0000001fff077899 */ /* 0x000fe20008011411 */
[----:B------:R-:W-:Y:S01]  /*17540*/  IADD3.X R47, PT, PT, R7, UR6, RZ, P2, !PT ;  /* 0x00000006072f7c10 */ /* 0x000fe200097fe4ff */
[----:B------:R-:W3:Y:S01]  /*17550*/  LDL.64 R162, [R1+0x390] ;  /* 0x0003900001a27983 */ /* 0x000ee20000100a00 */
[----:B------:R-:W-:-:S03]  /*17560*/  IADD3 RZ, P2, PT, R12, UR17, RZ ;  /* 0x000000110cff7c10 */ /* 0x000fc6000ff5e0ff */
[----:B------:R-:W3:Y:S01]  /*17570*/  LDL.64 R170, [R1+0x568] ;  /* 0x0005680001aa7983 */ /* 0x000ee20000100a00 */
[----:B------:R-:W-:Y:S02]  /*17580*/  IADD3.X R53, PT, PT, R13, UR6, RZ, P2, !PT ;  /* 0x000000060d357c10 */ /* 0x000fe400097fe4ff */
[----:B------:R-:W-:Y:S01]  /*17590*/  IADD3 RZ, P2, PT, R18, UR17, RZ ;  /* 0x0000001112ff7c10 */ /* 0x000fe2000ff5e0ff */
[----:B------:R-:W3:Y:S03]  /*175a0*/  LDL.64 R36, [R1+0x508] ;  /* 0x0005080001247983 */ /* 0x000ee60000100a00 */
[----:B------:R-:W-:Y:S01]  /*175b0*/  IADD3.X R59, PT, PT, R19, UR6, RZ, P2, !PT ;  /* 0x00000006133b7c10 */ /* 0x000fe200097fe4ff */
[----:B------:R-:W3:Y:S01]  /*175c0*/  LDL.64 R38, [R1+0x4e8] ;  /* 0x0004e80001267983 */ /* 0x000ee20000100a00 */
[----:B------:R-:W-:Y:S02]  /*175d0*/  IADD3 RZ, P2, PT, R24, UR17, RZ ;  /* 0x0000001118ff7c10 */ /* 0x000fe4000ff5e0ff */
[----:B------:R-:W-:Y:S01]  /*175e0*/  IADD3.X R71, PT, PT, R225, UR6, RZ, P1, !PT ;  /* 0x00000006e1477c10 */ /* 0x000fe20008ffe4ff */
[----:B------:R-:W3:Y:S01]  /*175f0*/  LDL.64 R182, [R1+0x4a8] ;  /* 0x0004a80001b67983 */ /* 0x000ee20000100a00 */
[----:B------:R-:W-:-:S02]  /*17600*/  IADD3 RZ, P1, PT, R28, UR17, RZ ;  /* 0x000000111cff7c10 */ /* 0x000fc4000ff3e0ff */
[----:B------:R-:W-:Y:S01]  /*17610*/  IADD3.X R73, PT, PT, R25, UR6, RZ, P2, !PT ;  /* 0x0000000619497c10 */ /* 0x000fe200097fe4ff */
[----:B------:R-:W3:Y:S01]  /*17620*/  LDL.64 R180, [R1+0x4c8] ;  /* 0x0004c80001b47983 */ /* 0x000ee20000100a00 */
[----:B------:R-:W-:Y:S02]  /*17630*/  IADD3 RZ, P2, PT, R230, UR17, RZ ;  /* 0x00000011e6ff7c10 */ /* 0x000fe4000ff5e0ff */
        /* <DEDUP_REMOVED lines=15> */
[----:B------:R-:W-:Y:S02]  /*17730*/  IADD3.X R91, PT, PT, R197, UR6, RZ, P2, !PT ;  /* 0x00000006c55b7c10 */ /* 0x000fe400097fe4ff */
[----:B------:R-:W-:Y:S02]  /*17740*/  IADD3 RZ, P2, PT, R214, UR17, RZ ;  /* 0x00000011d6ff7c10 */ /* 0x000fe4000ff5e0ff */
[----:B------:R-:W-:Y:S02]  /*17750*/  IADD3.X R95, PT, PT, R199, UR6, RZ, P1, !PT ;  /* 0x00000006c75f7c10 */ /* 0x000fe40008ffe4ff */
[----:B------:R-:W-:Y:S02]  /*17760*/  IADD3 RZ, P1, PT, R212, UR17, RZ ;  /* 0x00000011d4ff7c10 */ /* 0x000fe4000ff3e0ff */
[----:B------:R-:W-:Y:S02]  /*17770*/  IADD3.X R97, PT, PT, R215, UR6, RZ, P2, !PT ;  /* 0x00000006d7617c10 */ /* 0x000fe400097fe4ff */
        /* <DEDUP_REMOVED lines=16> */
[----:B------:R-:W-:Y:S02]  /*17880*/  IADD3 R122, P2, PT, R132, UR17, RZ ;  /* 0x00000011847a7c10 */ /* 0x000fe4000ff5e0ff */
[----:B------:R-:W-:Y:S02]  /*17890*/  IADD3.X R129, PT, PT, R23, UR6, RZ, P1, !PT ;  /* 0x0000000617817c10 */ /* 0x000fe40008ffe4ff */
[----:B----4-:R-:W-:-:S02]  /*178a0*/  IADD3 R130, P1, PT, R136, UR17, RZ ;  /* 0x0000001188827c10 */ /* 0x010fc4000ff3e0ff */
[----:B------:R-:W-:Y:S02]  /*178b0*/  IADD3.X R123, PT, PT, R133, UR7, RZ, P2, !PT ;  /* 0x00000007857b7c10 */ /* 0x000fe400097fe4ff */
[----:B------:R-:W-:Y:S02]  /*178c0*/  IADD3 R132, P2, PT, R138, UR17, RZ ;  /* 0x000000118a847c10 */ /* 0x000fe4000ff5e0ff */
[----:B------:R-:W-:Y:S02]  /*178d0*/  IADD3.X R131, PT, PT, R137, UR7, RZ, P1, !PT ;  /* 0x0000000789837c10 */ /* 0x000fe40008ffe4ff */
[----:B------:R-:W-:Y:S01]  /*178e0*/  SHF.R.U64 R32, R2, 0x3, RZ ;  /* 0x0000000302207819 */ /* 0x000fe200000012ff */
[----:B------:R-:W-:Y:S01]  /*178f0*/  VIADD R42, R234, UR17 ;  /* 0x00000011ea2a7c36 */ /* 0x000fe20008000000 */
[----:B------:R-:W-:Y:S01]  /*17900*/  IADD3 R136, P1, PT, R142, UR17, RZ ;  /* 0x000000118e887c10 */ /* 0x000fe2000ff3e0ff */
[----:B------:R-:W-:Y:S01]  /*17910*/  VIADD R44, R4, UR17 ;  /* 0x00000011042c7c36 */ /* 0x000fe20008000000 */
[----:B------:R-:W-:Y:S01]  /*17920*/  IADD3.X R133, PT, PT, R139, UR7, RZ, P2, !PT ;  /* 0x000000078b857c10 */ /* 0x000fe200097fe4ff */
        /* <DEDUP_REMOVED lines=21> */
[----:B------:R-:W-:Y:S01]  /*17a80*/  IADD3.X R151, PT, PT, R157, UR7, RZ, P2, !PT ;  /* 0x000000079d977c10 */ /* 0x000fe200097fe4ff */
[----:B------:R-:W-:Y:S01]  /*17a90*/  VIADD R80, R26, UR17 ;  /* 0x000000111a507c36 */ /* 0x000fe20008000000 */
[----:B------:R-:W-:Y:S01]  /*17aa0*/  IADD3 RZ, P3, PT, R234, UR17, RZ ;  /* 0x00000011eaff7c10 */ /* 0x000fe2000ff7e0ff */
[----:B------:R-:W-:Y:S01]  /*17ab0*/  VIADD R84, R30, UR17 ;  /* 0x000000111e547c36 */ /* 0x000fe20008000000 */
[----:B------:R-:W4:Y:S01]  /*17ac0*/  LDG.E.U8 R46, desc[UR24][R46.64] ;  /* 0x000000182e2e7981 */ /* 0x000f22000c1e1100 */
[----:B------:R-:W-:-:S02]  /*17ad0*/  VIADD R88, R210, UR17 ;  /* 0x00000011d2587c36 */ /* 0x000fc40008000000 */
[----:B------:R-:W-:Y:S01]  /*17ae0*/  VIADD R92, R68, UR17 ;  /* 0x00000011445c7c36 */ /* 0x000fe20008000000 */
[----:B------:R-:W4:Y:S01]  /*17af0*/  LDG.E.U8 R44, desc[UR24][R44.64] ;  /* 0x000000182c2c7981 */ /* 0x000f22000c1e1100 */
[----:B------:R-:W-:Y:S02]  /*17b00*/  VIADD R96, R214, UR17 ;  /* 0x00000011d6607c36 */ /* 0x000fe40008000000 */
[----:B------:R-:W-:Y:S01]  /*17b10*/  VIADD R100, R212, UR17 ;  /* 0x00000011d4647c36 */ /* 0x000fe20008000000 */
[----:B------:R-:W4:Y:S01]  /*17b20*/  LDG.E.U8 R52, desc[UR24][R52.64] ;  /* 0x0000001834347981 */ /* 0x000f22000c1e1100 */
[----:B------:R-:W-:Y:S02]  /*17b30*/  VIADD R104, R216, UR17 ;  /* 0x00000011d8687c36 */ /* 0x000fe40008000000 */
        /* <DEDUP_REMOVED lines=23> */
[----:B------:R-:W-:-:S03]  /*17cb0*/  VIADD R118, R246, UR17 ;  /* 0x00000011f6767c36 */ /* 0x000fc60008000000 */
[----:B------:R-:W4:Y:S04]  /*17cc0*/  LDG.E.U8 R132, desc[UR24][R132.64] ;  /* 0x0000001884847981 */ /* 0x000f28000c1e1100 */
[----:B------:R-:W4:Y:S04]  /*17cd0*/  LDG.E.U8 R148, desc[UR24][R148.64] ;  /* 0x0000001894947981 */ /* 0x000f28000c1e1100 */
[----:B------:R-:W4:Y:S04]  /*17ce0*/  LDG.E.U8 R138, desc[UR24][R138.64] ;  /* 0x000000188a8a7981 */ /* 0x000f28000c1e1100 */
[----:B------:R-:W4:Y:S04]  /*17cf0*/  LDG.E.U8 R144, desc[UR24][R144.64] ;  /* 0x0000001890907981 */ /* 0x000f28000c1e1100 */
[----:B------:R-:W4:Y:S04]  /*17d00*/  LDG.E.U8 R130, desc[UR24][R130.64] ;  /* 0x0000001882827981 */ /* 0x000f28000c1e1100 */
[----:B------:R-:W4:Y:S01]  /*17d10*/  LDG.E.U8 R142, desc[UR24][R142.64] ;  /* 0x000000188e8e7981 */ /* 0x000f22000c1e1100 */
[----:B--2---:R-:W-:-:S03]  /*17d20*/  IADD3 R154, P1, PT, R164, UR17, RZ ;  /* 0x00000011a49a7c10 */ /* 0x004fc6000ff3e0ff */
[----:B------:R-:W2:Y:S01]  /*17d30*/  LDG.E.U8 R78, desc[UR24][R78.64] ;  /* 0x000000184e4e7981 */ /* 0x000ea2000c1e1100 */
[----:B---3--:R-:W-:-:S03]  /*17d40*/  IADD3 R156, P2, PT, R160, UR17, RZ ;  /* 0x00000011a09c7c10 */ /* 0x008fc6000ff5e0ff */
[----:B------:R-:W3:Y:S01]  /*17d50*/  LDG.E.U8 R84, desc[UR24][R84.64] ;  /* 0x0000001854547981 */ /* 0x000ee2000c1e1100 */
[----:B------:R-:W-:Y:S02]  /*17d60*/  IADD3.X R155, PT, PT, R165, UR7, RZ, P1, !PT ;  /* 0x00000007a59b7c10 */ /* 0x000fe40008ffe4ff */
[----:B------:R-:W-:Y:S01]  /*17d70*/  IADD3 RZ, P1, PT, R236, UR17, RZ ;  /* 0x00000011ecff7c10 */ /* 0x000fe2000ff3e0ff */
[----:B------:R-:W-:Y:S01]  /*17d80*/  IMAD.MOV.U32 R3, RZ, RZ, R237 ;  /* 0x000000ffff037224 */ /* 0x000fe200078e00ed */
[----:B------:R-:W-:Y:S01]  /*17d90*/  IADD3.X R157, PT, PT, R161, UR7, RZ, P2, !PT ;  /* 0x00000007a19d7c10 */ /* 0x000fe200097fe4ff */
[----:B------:R-:W2:Y:S01]  /*17da0*/  LDG.E.U8 R94, desc[UR24][R94.64] ;  /* 0x000000185e5e7981 */ /* 0x000ea2000c1e1100 */
[----:B------:R-:W-:Y:S02]  /*17db0*/  IADD3 R160, P2, PT, R66, UR17, RZ ;  /* 0x0000001142a07c10 */ /* 0x000fe4000ff5e0ff */
[----:B------:R-:W-:Y:S01]  /*17dc0*/  IADD3.X R165, PT, PT, R237, UR7, RZ, P1, !PT ;  /* 0x00000007eda57c10 */ /* 0x000fe20008ffe4ff */
[----:B------:R-:W2:Y:S01]  /*17dd0*/  LDG.E.U8 R100, desc[UR24][R100.64] ;  /* 0x0000001864647981 */ /* 0x000ea2000c1e1100 */
[----:B------:R-:W-:-:S02]  /*17de0*/  IADD3 R166, P1, PT, R64, UR17, RZ ;  /* 0x0000001140a67c10 */ /* 0x000fc4000ff3e0ff */
[----:B------:R-:W-:Y:S01]  /*17df0*/  IADD3.X R161, PT, PT, R67, UR7, RZ, P2, !PT ;  /* 0x0000000743a17c10 */ /* 0x000fe200097fe4ff */
[----:B------:R-:W2:Y:S01]  /*17e00*/  LDG.E.U8 R82, desc[UR24][R82.64] ;  /* 0x0000001852527981 */ /* 0x000ea2000c1e1100 */
[----:B------:R-:W-:-:S03]  /*17e10*/  IADD3 R168, P2, PT, R62, UR17, RZ ;  /* 0x000000113ea87c10 */ /* 0x000fc6000ff5e0ff */
[----:B------:R-:W2:Y:S01]  /*17e20*/  LDL.64 R66, [R1+0x488] ;  /* 0x0004880001427983 */ /* 0x000ea20000100a00 */
[----:B------:R-:W-:Y:S02]  /*17e30*/  IADD3.X R167, PT, PT, R65, UR7, RZ, P1, !PT ;  /* 0x0000000741a77c10 */ /* 0x000fe40008ffe4ff */
[----:B------:R-:W-:Y:S01]  /*17e40*/  IADD3.X R169, PT, PT, R63, UR7, RZ, P2, !PT ;  /* 0x000000073fa97c10 */ /* 0x000fe200097fe4ff */
[----:B------:R-:W3:Y:S04]  /*17e50*/  LDL.64 R64, [R1+0x448] ;  /* 0x0004480001407983 */ /* 0x000ee80000100a00 */
[----:B------:R-:W4:Y:S01]  /*17e60*/  LDL.64 R62, [R1+0x428] ;  /* 0x00042800013e7983 */ /* 0x000f220000100a00 */
[----:B------:R-:W-:Y:S02]  /*17e70*/  IADD3.X R43, PT, PT, R235, UR6, RZ, P3, !PT ;  /* 0x00000006eb2b7c10 */ /* 0x000fe40009ffe4ff */
[----:B------:R-:W-:Y:S01]  /*17e80*/  IADD3 RZ, P3, PT, R8, UR17, RZ ;  /* 0x0000001108ff7c10 */ /* 0x000fe2000ff7e0ff */
[----:B------:R-:W4:Y:S03]  /*17e90*/  LDG.E.U8 R88, desc[UR24][R88.64] ;  /* 0x0000001858587981 */ /* 0x000f26000c1e1100 */
[----:B------:R-:W-:Y:S01]  /*17ea0*/  IADD3.X R49, PT, PT, R9, UR6, RZ, P3, !PT ;  /* 0x0000000609317c10 */ /* 0x000fe20009ffe4ff */
[----:B------:R-:W4:Y:S01]  /*17eb0*/  LDG.E.U8 R42, desc[UR24][R42.64] ;  /* 0x000000182a2a7981 */ /* 0x000f22000c1e1100 */
[----:B------:R-:W-:-:S02]  /*17ec0*/  IADD3 RZ, P3, PT, R14, UR17, RZ ;  /* 0x000000110eff7c10 */ /* 0x000fc4000ff7e0ff */
[----:B------:R-:W-:Y:S01]  /*17ed0*/  IADD3 R172, P1, PT, R38, UR17, RZ ;  /* 0x0000001126ac7c10 */ /* 0x000fe2000ff3e0ff */
[----:B------:R-:W4:Y:S01]  /*17ee0*/  LDG.E.U8 R48, desc[UR24][R48.64] ;  /* 0x0000001830307981 */ /* 0x000f22000c1e1100 */
[----:B------:R-:W-:Y:S02]  /*17ef0*/  IADD3.X R55, PT, PT, R15, UR6, RZ, P3, !PT ;  /* 0x000000060f377c10 */ /* 0x000fe40009ffe4ff */
[----:B------:R-:W-:Y:S01]  /*17f00*/  IADD3 RZ, P3, PT, R20, UR17, RZ ;  /* 0x0000001114ff7c10 */ /* 0x000fe2000ff7e0ff */
[----:B------:R-:W4:Y:S03]  /*17f10*/  LDG.E.U8 R106, desc[UR24][R106.64] ;  /* 0x000000186a6a7981 */ /* 0x000f26000c1e1100 */
[----:B------:R-:W-:Y:S01]  /*17f20*/  IADD3.X R61, PT, PT, R21, UR6, RZ, P3, !PT ;  /* 0x00000006153d7c10 */ /* 0x000fe20009ffe4ff */
[----:B------:R-:W4:Y:S01]  /*17f30*/  LDG.E.U8 R54, desc[UR24][R54.64] ;  /* 0x0000001836367981 */ /* 0x000f22000c1e1100 */
[----:B------:R-:W-:-:S02]  /*17f40*/  IADD3 RZ, P3, PT, R228, UR17, RZ ;  /* 0x00000011e4ff7c10 */ /* 0x000fc4000ff7e0ff */
[----:B------:R-:W-:Y:S01]  /*17f50*/  IADD3.X R173, PT, PT, R39, UR7, RZ, P1, !PT ;  /* 0x0000000727ad7c10 */ /* 0x000fe20008ffe4ff */
[----:B------:R-:W4:Y:S01]  /*17f60*/  LDG.E.U8 R60, desc[UR24][R60.64] ;  /* 0x000000183c3c7981 */ /* 0x000f22000c1e1100 */
[----:B------:R-:W-:Y:S02]  /*17f70*/  IADD3.X R75, PT, PT, R229, UR6, RZ, P3, !PT ;  /* 0x00000006e54b7c10 */ /* 0x000fe40009ffe4ff */
[----:B------:R-:W-:Y:S01]  /*17f80*/  IADD3 RZ, P3, PT, R26, UR17, RZ ;  /* 0x000000111aff7c10 */ /* 0x000fe2000ff7e0ff */
[----:B------:R-:W4:Y:S03]  /*17f90*/  LDL.64 R38, [R1+0x3e8] ;  /* 0x0003e80001267983 */ /* 0x000f260000100a00 */
        /* <DEDUP_REMOVED lines=10> */
[----:B------:R-:W-:-:S03]  /*18040*/  IADD3 RZ, P3, PT, R200, UR17, RZ ;  /* 0x00000011c8ff7c10 */ /* 0x000fc6000ff7e0ff */
        /* <DEDUP_REMOVED lines=16> */
[----:B------:R-:W-:Y:S01]  /*18150*/  IADD3 R126, P3, PT, R134, UR17, RZ ;  /* 0x00000011867e7c10 */ /* 0x000fe2000ff7e0ff */
[----:B------:R-:W4:Y:S03]  /*18160*/  LDG.E.U8 R104, desc[UR24][R104.64] ;  /* 0x0000001868687981 */ /* 0x000f26000c1e1100 */
[----:B------:R-:W-:Y:S01]  /*18170*/  IADD3.X R127, PT, PT, R135, UR7, RZ, P3, !PT ;  /* 0x00000007877f7c10 */ /* 0x000fe20009ffe4ff */
[----:B------:R-:W4:Y:S01]  /*18180*/  LDG.E.U8 R108, desc[UR24][R108.64] ;  /* 0x000000186c6c7981 */ /* 0x000f22000c1e1100 */
[----:B------:R-:W-:-:S03]  /*18190*/  IADD3 R134, P3, PT, R140, UR17, RZ ;  /* 0x000000118c867c10 */ /* 0x000fc6000ff7e0ff */
        /* <DEDUP_REMOVED lines=20> */
[----:B------:R-:W-:Y:S01]  /*182e0*/  IADD3 R170, P3, PT, R36, UR17, RZ ;  /* 0x0000001124aa7c10 */ /* 0x000fe2000ff7e0ff */
[----:B------:R-:W-:-:S02]  /*182f0*/  VIADD R114, R248, UR17 ;  /* 0x00000011f8727c36 */ /* 0x000fc40008000000 */
[----:B------:R-:W4:Y:S01]  /*18300*/  LDG.E.U8 R90, desc[UR24][R90.64] ;  /* 0x000000185a5a7981 */ /* 0x000f22000c1e1100 */
[----:B------:R-:W-:-:S03]  /*18310*/  IADD3.X R171, PT, PT, R37, UR7, RZ, P3, !PT ;  /* 0x0000000725ab7c10 */ /* 0x000fc60009ffe4ff */
[----:B------:R-:W4:Y:S01]  /*18320*/  LDL.64 R36, [R1+0x408] ;  /* 0x0004080001247983 */ /* 0x000f220000100a00 */
[----:B------:R-:W-:Y:S02]  /*18330*/  IADD3 R176, P3, PT, R182, UR17, RZ ;  /* 0x00000011b6b07c10 */ /* 0x000fe4000ff7e0ff */
[----:B--2---:R-:W-:Y:S01]  /*18340*/  IADD3 R178, P1, PT, R66, UR17, RZ ;  /* 0x0000001142b27c10 */ /* 0x004fe2000ff3e0ff */
[----:B------:R-:W2:Y:S01]  /*18350*/  LDG.E.U8 R116, desc[UR24][R116.64] ;  /* 0x0000001874747981 */ /* 0x000ea2000c1e1100 */
[----:B------:R-:W-:Y:S02]  /*18360*/  IADD3.X R177, PT, PT, R183, UR7, RZ, P3, !PT ;  /* 0x00000007b7b17c10 */ /* 0x000fe40009ffe4ff */
[----:B---3--:R-:W-:Y:S01]  /*18370*/  IADD3 R182, P3, PT, R64, UR17, RZ ;  /* 0x0000001140b67c10 */ /* 0x008fe2000ff7e0ff */
[----:B------:R-:W3:Y:S01]  /*18380*/  LDG.E.U8 R162, desc[UR24][R162.64] ;  /* 0x00000018a2a27981 */ /* 0x000ee2000c1e1100 */
[----:B------:R-:W-:Y:S02]  /*18390*/  IADD3.X R179, PT, PT, R67, UR7, RZ, P1, !PT ;  /* 0x0000000743b37c10 */ /* 0x000fe40008ffe4ff */
[----:B----4-:R-:W-:Y:S01]  /*183a0*/  IADD3 R184, P1, PT, R62, UR17, RZ ;  /* 0x000000113eb87c10 */ /* 0x010fe2000ff3e0ff */
[----:B------:R-:W4:Y:S01]  /*183b0*/  LDL.64 R66, [R1+0x388] ;  /* 0x0003880001427983 */ /* 0x000f220000100a00 */
[----:B------:R-:W-:-:S02]  /*183c0*/  IADD3.X R183, PT, PT, R65, UR7, RZ, P3, !PT ;  /* 0x0000000741b77c10 */ /* 0x000fc40009ffe4ff */
[----:B------:R-:W-:Y:S01]  /*183d0*/  IADD3.X R185, PT, PT, R63, UR7, RZ, P1, !PT ;  /* 0x000000073fb97c10 */ /* 0x000fe20008ffe4ff */
[----:B------:R-:W2:Y:S04]  /*183e0*/  LDL.64 R64, [R1+0x560] ;  /* 0x0005600001407983 */ /* 0x000ea80000100a00 */
[----:B------:R-:W3:Y:S01]  /*183f0*/  LDL.64 R62, [R1+0x540] ;  /* 0x00054000013e7983 */ /* 0x000ee20000100a00 */
[----:B------:R-:W-:Y:S02]  /*18400*/  IADD3.X R175, PT, PT, R181, UR7, RZ, P2, !PT ;  /* 0x00000007b5af7c10 */ /* 0x000fe400097fe4ff */
[----:B------:R-:W-:Y:S01]  /*18410*/  IADD3 R180, P2, PT, R186, UR17, RZ ;  /* 0x00000011bab47c10 */ /* 0x000fe2000ff5e0ff */
[----:B------:R-:W3:Y:S03]  /*18420*/  LDG.E.U8 R170, desc[UR24][R170.64] ;  /* 0x00000018aaaa7981 */ /* 0x000ee6000c1e1100 */
[----:B------:R-:W-:Y:S01]  /*18430*/  IADD3.X R181, PT, PT, R187, UR7, RZ, P2, !PT ;  /* 0x00000007bbb57c10 */ /* 0x000fe200097fe4ff */
[----:B------:R-:W3:Y:S01]  /*18440*/  LDG.E.U8 R172, desc[UR24][R172.64] ;  /* 0x00000018acac7981 */ /* 0x000ee2000c1e1100 */
[----:B------:R-:W-:-:S03]  /*18450*/  IADD3 R190, P1, PT, R202, UR17, RZ ;  /* 0x00000011cabe7c10 */ /* 0x000fc6000ff3e0ff */
[----:B------:R-:W3:Y:S01]  /*18460*/  LDG.E.U8 R174, desc[UR24][R174.64] ;  /* 0x00000018aeae7981 */ /* 0x000ee2000c1e1100 */
[----:B------:R-:W-:Y:S02]  /*18470*/  IADD3.X R191, PT, PT, R203, UR7, RZ, P1, !PT ;  /* 0x00000007cbbf7c10 */ /* 0x000fe40008ffe4ff */
[----:B------:R-:W-:Y:S01]  /*18480*/  IADD3 R202, P1, PT, R206, UR17, RZ ;  /* 0x00000011ceca7c10 */ /* 0x000fe2000ff3e0ff */
[----:B------:R-:W3:Y:S01]  /*18490*/  LDG.E.U8 R176, desc[UR24][R176.64] ;  /* 0x00000018b0b07981 */ /* 0x000ee2000c1e1100 */
[----:B------:R-:W-:Y:S01]  /*184a0*/  IADD3 R188, P3, PT, R38, UR17, RZ ;  /* 0x0000001126bc7c10 */ /* 0x000fe2000ff7e0ff */
[----:B------:R-:W-:Y:S02]  /*184b0*/  IMAD.MOV.U32 R38, RZ, RZ, R194 ;  /* 0x000000ffff267224 */ /* 0x000fe400078e00c2 */
[----:B------:R-:W3:Y:S01]  /*184c0*/  LDG.E.U8 R178, desc[UR24][R178.64] ;  /* 0x00000018b2b27981 */ /* 0x000ee2000c1e1100 */
[----:B------:R-:W-:Y:S01]  /*184d0*/  IADD3.X R189, PT, PT, R39, UR7, RZ, P3, !PT ;  /* 0x0000000727bd7c10 */ /* 0x000fe20009ffe4ff */
[----:B------:R-:W-:Y:S01]  /*184e0*/  IMAD.MOV.U32 R39, RZ, RZ, R195 ;  /* 0x000000ffff277224 */ /* 0x000fe200078e00c3 */
[----:B------:R-:W-:Y:S01]  /*184f0*/  IADD3.X R203, PT, PT, R207, UR7, RZ, P1, !PT ;  /* 0x00000007cfcb7c10 */ /* 0x000fe20008ffe4ff */
[----:B------:R-:W3:Y:S04]  /*18500*/  LDG.E.U8 R182, desc[UR24][R182.64] ;  /* 0x00000018b6b67981 */ /* 0x000ee8000c1e1100 */
[----:B------:R-:W3:Y:S04]  /*18510*/  LDG.E.U8 R184, desc[UR24][R184.64] ;  /* 0x00000018b8b87981 */ /* 0x000ee8000c1e1100 */
[----:B------:R-:W3:Y:S04]  /*18520*/  LDG.E.U8 R98, desc[UR24][R98.64] ;  /* 0x0000001862627981 */ /* 0x000ee8000c1e1100 */
[----:B------:R-:W3:Y:S04]  /*18530*/  LDG.E.U8 R110, desc[UR24][R110.64] ;  /* 0x000000186e6e7981 */ /* 0x000ee8000c1e1100 */
[----:B------:R-:W3:Y:S04]  /*18540*/  LDG.E.U8 R114, desc[UR24][R114.64] ;  /* 0x0000001872727981 */ /* 0x000ee8000c1e1100 */
[----:B------:R-:W3:Y:S01]  /*18550*/  LDG.E.U8 R124, desc[UR24][R124.64] ;  /* 0x000000187c7c7981 */ /* 0x000ee2000c1e1100 */
[----:B------:R-:W-:Y:S01]  /*18560*/  IADD3 R186, P2, PT, R36, UR17, RZ ;  /* 0x0000001124ba7c10 */ /* 0x000fe2000ff5e0ff */
[----:B------:R-:W-:-:S02]  /*18570*/  IMAD.MOV.U32 R36, RZ, RZ, R192 ;  /* 0x000000ffff247224 */ /* 0x000fc400078e00c0 */
[----:B------:R-:W3:Y:S01]  /*18580*/  LDG.E.U8 R180, desc[UR24][R180.64] ;  /* 0x00000018b4b47981 */ /* 0x000ee2000c1e1100 */
[----:B------:R-:W-:Y:S02]  /*18590*/  IADD3.X R187, PT, PT, R37, UR7, RZ, P2, !PT ;  /* 0x0000000725bb7c10 */ /* 0x000fe400097fe4ff */
[----:B------:R-:W-:Y:S01]  /*185a0*/  IADD3 R192, P2, PT, R204, UR17, RZ ;  /* 0x00000011ccc07c10 */ /* 0x000fe2000ff5e0ff */
[----:B------:R-:W-:Y:S01]  /*185b0*/  IMAD.MOV.U32 R37, RZ, RZ, R193 ;  /* 0x000000ffff257224 */ /* 0x000fe200078e00c1 */
[----:B------:R-:W3:Y:S02]  /*185c0*/  LDG.E.U8 R188, desc[UR24][R188.64] ;  /* 0x00000018bcbc7981 */ /* 0x000ee4000c1e1100 */
[----:B------:R-:W-:Y:S02]  /*185d0*/  IADD3.X R193, PT, PT, R205, UR7, RZ, P2, !PT ;  /* 0x00000007cdc17c10 */ /* 0x000fe400097fe4ff */
[----:B------:R-:W-:Y:S01]  /*185e0*/  IADD3 R204, P2, PT, R208, UR17, RZ ;  /* 0x00000011d0cc7c10 */ /* 0x000fe2000ff5e0ff */
[----:B------:R-:W3:Y:S03]  /*185f0*/  LDG.E.U8 R190, desc[UR24][R190.64] ;  /* 0x00000018bebe7981 */ /* 0x000ee6000c1e1100 */
[----:B------:R-:W-:-:S02]  /*18600*/  IADD3.X R205, PT, PT, R209, UR7, RZ, P2, !PT ;  /* 0x00000007d1cd7c10 */ /* 0x000fc400097fe4ff */
[----:B----4-:R-:W-:Y:S02]  /*18610*/  IADD3 R194, P3, PT, R66, UR17, RZ ;  /* 0x0000001142c27c10 */ /* 0x010fe4000ff7e0ff */
[----:B--2---:R-:W-:Y:S01]  /*18620*/  IADD3 R206, P1, PT, R64, UR17, RZ ;  /* 0x0000001140ce7c10 */ /* 0x004fe2000ff3e0ff */
[----:B------:R-:W-:Y:S01]  /*18630*/  VIADD R38, R38, UR17 ;  /* 0x0000001126267c36 */ /* 0x000fe20008000000 */
[----:B------:R-:W-:Y:S01]  /*18640*/  IADD3.X R195, PT, PT, R67, UR7, RZ, P3, !PT ;  /* 0x0000000743c37c10 */ /* 0x000fe20009ffe4ff */
[----:B------:R-:W-:Y:S01]  /*18650*/  VIADD R36, R36, UR17 ;  /* 0x0000001124247c36 */ /* 0x000fe20008000000 */
[----:B------:R-:W-:Y:S01]  /*18660*/  LOP3.LUT P3, RZ, R32, 0x1, RZ, 0xc0, !PT ;  /* 0x0000000120ff7812 */ /* 0x000fe2000786c0ff */
[----:B------:R-:W2:Y:S01]  /*18670*/  LDL.LU.64 R66, [R1+0xb40] ;  /* 0x000b400001427983 */ /* 0x000ea20000300a00 */
[----:B------:R-:W-:Y:S02]  /*18680*/  SHF.R.U64 R32, R2, 0x2, RZ ;  /* 0x0000000202207819 */ /* 0x000fe400000012ff */
[----:B---3--:R-:W-:Y:S01]  /*18690*/  IADD3 R208, P2, PT, R62, UR17, RZ ;  /* 0x000000113ed07c10 */ /* 0x008fe2000ff5e0ff */
[----:B------:R-:W3:Y:S01]  /*186a0*/  LDG.E.U8 R186, desc[UR24][R186.64] ;  /* 0x00000018baba7981 */ /* 0x000ee2000c1e1100 */
[----:B------:R-:W-:-:S02]  /*186b0*/  SHF.R.U64 R2, R2, 0x1, RZ ;  /* 0x0000000102027819 */ /* 0x000fc400000012ff */
[----:B------:R-:W-:Y:S01]  /*186c0*/  IADD3.X R207, PT, PT, R65, UR7, RZ, P1, !PT ;  /* 0x0000000741cf7c10 */ /* 0x000fe20008ffe4ff */
[----:B------:R-:W4:Y:S01]  /*186d0*/  LDG.E.U8 R192, desc[UR24][R192.64] ;  /* 0x00000018c0c07981 */ /* 0x000f22000c1e1100 */
[----:B------:R-:W-:-:S03]  /*186e0*/  IADD3.X R209, PT, PT, R63, UR7, RZ, P2, !PT ;  /* 0x000000073fd17c10 */ /* 0x000fc600097fe4ff */
[----:B------:R-:W3:Y:S01]  /*186f0*/  LDL.LU.64 R64, [R1+0xb38] ;  /* 0x000b380001407983 */ /* 0x000ee20000300a00 */
[----:B------:R-:W-:Y:S01]  /*18700*/  LOP3.LUT P2, RZ, R2, 0x1, RZ, 0xc0, !PT ;  /* 0x0000000102ff7812 */ /* 0x000fe2000784c0ff */
[----:B------:R-:W-:Y:S02]  /*18710*/  IMAD.MOV.U32 R2, RZ, RZ, R236 ;  /* 0x000000ffff027224 */ /* 0x000fe400078e00ec */
[----:B------:R-:W4:Y:S04]  /*18720*/  LDL.LU.64 R62, [R1+0xb30] ;  /* 0x000b3000013e7983 */ /* 0x000f280000300a00 */
[----:B------:R-:W4:Y:S01]  /*18730*/  LDL.LU.64 R236, [R1+0xb28] ;  /* 0x000b280001ec7983 */ /* 0x000f220000300a00 */
[----:B------:R-:W-:-:S03]  /*18740*/  LOP3.LUT P1, RZ, R32, 0x1, RZ, 0xc0, !PT ;  /* 0x0000000120ff7812 */ /* 0x000fc6000782c0ff */
[----:B------:R-:W4:Y:S04]  /*18750*/  LDG.E.U8 R194, desc[UR24][R194.64] ;  /* 0x00000018c2c27981 */ /* 0x000f28000c1e1100 */
[----:B------:R-:W4:Y:S04]  /*18760*/  LDG.E.U8 R202, desc[UR24][R202.64] ;  /* 0x00000018caca7981 */ /* 0x000f28000c1e1100 */
[----:B------:R-:W4:Y:S04]  /*18770*/  LDG.E.U8 R204, desc[UR24][R204.64] ;  /* 0x00000018cccc7981 */ /* 0x000f28000c1e1100 */
[----:B------:R-:W4:Y:S04]  /*18780*/  LDG.E.U8 R206, desc[UR24][R206.64] ;  /* 0x00000018cece7981 */ /* 0x000f28000c1e1100 */
[----:B------:R-:W4:Y:S01]  /*18790*/  LDG.E.U8 R208, desc[UR24][R208.64] ;  /* 0x00000018d0d07981 */ /* 0x000f22000c1e1100 */
[----:B--2---:R-:W-:-:S06]  /*187a0*/  VIADD R34, R66, UR17 ;  /* 0x0000001142227c36 */ /* 0x004fcc0008000000 */
[----:B------:R-:W2:Y:S01]  /*187b0*/  LDG.E.U8 R34, desc[UR24][R34.64] ;  /* 0x0000001822227981 */ /* 0x000ea2000c1e1100 */
[----:B---3--:R-:W-:-:S03]  /*187c0*/  VIADD R32, R64, UR17 ;  /* 0x0000001140207c36 */ /* 0x008fc60008000000 */
[----:B------:R-:W3:Y:S04]  /*187d0*/  LDL.LU.64 R64, [R1+0xb20] ;  /* 0x000b200001407983 */ /* 0x000ee80000300a00 */
[----:B------:R-:W2:Y:S01]  /*187e0*/  LDL.LU.64 R66, [R1+0xb18] ;  /* 0x000b180001427983 */ /* 0x000ea20000300a00 */
[----:B----4-:R-:W-:-:S03]  /*187f0*/  VIADD R40, R236, UR17 ;  /* 0x00000011ec287c36 */ /* 0x010fc60008000000 */
[----:B------:R-:W4:Y:S04]  /*18800*/  LDL.LU R37, [R1+0xb14] ;  /* 0x000b140001257983 */ /* 0x000f280000300800 */
[----:B------:R-:W2:Y:S04]  /*18810*/  LDL.LU R39, [R1+0xb10] ;  /* 0x000b100001277983 */ /* 0x000ea80000300800 */
[----:B------:R-:W2:Y:S04]  /*18820*/  LDL.LU.64 R236, [R1+0xb08] ;  /* 0x000b080001ec7983 */ /* 0x000ea80000300a00 */
        /* <DEDUP_REMOVED lines=23> */
[----:B------:R-:W2:Y:S04]  /*189a0*/  LDG.E.U8 R32, desc[UR24][R32.64] ;  /* 0x0000001820207981 */ /* 0x000ea8000c1e1100 */
[----:B------:R-:W2:Y:S04]  /*189b0*/  LDL.LU.64 R226, [R1+0xa48] ;  /* 0x000a480001e27983 */ /* 0x000ea80000300a00 */
[----:B------:R-:W2:Y:S04]  /*189c0*/  LDL.LU.64 R224, [R1+0xa40] ;  /* 0x000a400001e07983 */ /* 0x000ea80000300a00 */
[----:B------:R0:W2:Y:S04]  /*189d0*/  LDG.E.U8 R33, desc[UR24][R70.64] ;  /* 0x0000001846217981 */ /* 0x0000a8000c1e1100 */
[----:B------:R-:W2:Y:S01]  /*189e0*/  LDL.LU.64 R228, [R1+0xa38] ;  /* 0x000a380001e47983 */ /* 0x000ea20000300a00 */
[----:B------:R-:W-:Y:S01]  /*189f0*/  FMUL R62, R62, UR22 ;  /* 0x000000163e3e7c20 */ /* 0x000fe20008400000 */
[----:B------:R-:W-:-:S02]  /*18a00*/  FMUL R63, R63, UR22 ;  /* 0x000000163f3f7c20 */ /* 0x000fc40008400000 */
[----:B------:R1:W2:Y:S01]  /*18a10*/  LDG.E.U8 R40, desc[UR24][R40.64] ;  /* 0x0000001828287981 */ /* 0x0002a2000c1e1100 */
[----:B0-----:R-:W-:Y:S02]  /*18a20*/  IMAD.MOV.U32 R70, RZ, RZ, R232 ;  /* 0x000000ffff467224 */ /* 0x001fe400078e00e8 */
[----:B------:R-:W-:Y:S02]  /*18a30*/  IMAD.MOV.U32 R71, RZ, RZ, R233 ;  /* 0x000000ffff477224 */ /* 0x000fe400078e00e9 */
[----:B------:R-:W2:Y:S04]  /*18a40*/  LDL.LU.64 R232, [R1+0xa30] ;  /* 0x000a300001e87983 */ /* 0x000ea80000300a00 */
[----:B------:R-:W2:Y:S04]  /*18a50*/  LDL.LU.64 R230, [R1+0xa28] ;  /* 0x000a280001e67983 */ /* 0x000ea80000300a00 */
[----:B------:R-:W2:Y:S04]  /*18a60*/  LDL.LU R238, [R1+0xa20] ;  /* 0x000a200001ee7983 */ /* 0x000ea80000300800 */
[----:B------:R-:W2:Y:S04]  /*18a70*/  LDL.64 R242, [R1+0x520] ;  /* 0x0005200001f27983 */ /* 0x000ea80000100a00 */
[----:B------:R-:W2:Y:S04]  /*18a80*/  LDL.64 R240, [R1+0x500] ;  /* 0x0005000001f07983 */ /* 0x000ea80000100a00 */
[----:B------:R-:W2:Y:S04]  /*18a90*/  LDL.64 R200, [R1+0x4e0] ;  /* 0x0004e00001c87983 */ /* 0x000ea80000100a00 */
[----:B------:R-:W2:Y:S04]  /*18aa0*/  LDL.64 R196, [R1+0x4a0] ;  /* 0x0004a00001c47983 */ /* 0x000ea80000100a00 */
[----:B------:R-:W2:Y:S04]  /*18ab0*/  LDL.64 R198, [R1+0x4c0] ;  /* 0x0004c00001c67983 */ /* 0x000ea80000100a00 */
[----:B------:R-:W2:Y:S04]  /*18ac0*/  LDL.LU R3, [R1+0x18] ;  /* 0x0000180001037983 */ /* 0x000ea80000300800 */
[----:B------:R-:W2:Y:S01]  /*18ad0*/  LDL.64 R244, [R1+0x480] ;  /* 0x0004800001f47983 */ /* 0x000ea20000100a00 */
[----:B------:R-:W-:Y:S01]  /*18ae0*/  VIADD R86, R70, UR17 ;  /* 0x0000001146567c36 */ /* 0x000fe20008000000 */
[----:B------:R-:W-:Y:S01]  /*18af0*/  FSEL R35, R62, -INF , !P4 ;  /* 0xff8000003e237808 */ /* 0x000fe20006000000 */
[----:B------:R-:W-:Y:S01]  /*18b00*/  VIADD R164, R2, UR17 ;  /* 0x0000001102a47c36 */ /* 0x000fe20008000000 */
[----:B------:R-:W2:Y:S04]  /*18b10*/  LDL.64 R246, [R1+0x4f8] ;  /* 0x0004f80001f67983 */ /* 0x000ea80000100a00 */
[----:B------:R-:W2:Y:S04]  /*18b20*/  LDG.E.U8 R86, desc[UR24][R86.64] ;  /* 0x0000001856567981 */ /* 0x000ea8000c1e1100 */
[----:B------:R-:W2:Y:S01]  /*18b30*/  LDG.E.U8 R164, desc[UR24][R164.64] ;  /* 0x00000018a4a47981 */ /* 0x000ea2000c1e1100 */
[----:B---3--:R-:W-:Y:S01]  /*18b40*/  FMUL R64, R64, UR22 ;  /* 0x0000001640407c20 */ /* 0x008fe20008400000 */
[----:B------:R-:W-:-:S04]  /*18b50*/  FMUL R65, R65, UR22 ;  /* 0x0000001641417c20 */ /* 0x000fc80008400000 */
[----:B-1----:R-:W-:Y:S01]  /*18b60*/  FSEL R41, R64, -INF , !P3 ;  /* 0xff80000040297808 */ /* 0x002fe20005800000 */
[----:B----4-:R-:W3:Y:S04]  /*18b70*/  LDG.E.U8 R36, desc[UR24][R36.64] ;  /* 0x0000001824247981 */ /* 0x010ee8000c1e1100 */
[----:B--2---:R0:W2:Y:S02]  /*18b80*/  LDG.E.U8 R38, desc[UR24][R38.64] ;  /* 0x0000001826267981 */ /* 0x0040a4000c1e1100 */
[----:B0-----:R-:W-:Y:S02]  /*18b90*/  FSEL R39, R63, -INF , !P5 ;  /* 0xff8000003f277808 */ /* 0x001fe40006800000 */
[----:B------:R-:W-:Y:S02]  /*18ba0*/  FSEL R37, R65, -INF , !P1 ;  /* 0xff80000041257808 */ /* 0x000fe40004800000 */
[----:B------:R-:W-:-:S02]  /*18bb0*/  IADD3 R70, P4, PT, R242, UR17, RZ ;  /* 0x00000011f2467c10 */ /* 0x000fc4000ff9e0ff */
[----:B------:R-:W-:Y:S02]  /*18bc0*/  IADD3 R62, P5, PT, R240, UR17, RZ ;  /* 0x00000011f03e7c10 */ /* 0x000fe4000ffbe0ff */
[----:B------:R-:W-:Y:S02]  /*18bd0*/  IADD3.X R71, PT, PT, R243, UR7, RZ, P4, !PT ;  /* 0x00000007f3477c10 */ /* 0x000fe4000a7fe4ff */
[----:B------:R-:W-:Y:S01]  /*18be0*/  IADD3.X R63, PT, PT, R241, UR7, RZ, P5, !PT ;  /* 0x00000007f13f7c10 */ /* 0x000fe2000affe4ff */
[----:B------:R-:W4:Y:S01]  /*18bf0*/  LDL.64 R242, [R1+0x460] ;  /* 0x0004600001f27983 */ /* 0x000f220000100a00 */
[----:B------:R-:W-:-:S03]  /*18c00*/  IADD3 R64, P3, PT, R200, UR17, RZ ;  /* 0x00000011c8407c10 */ /* 0x000fc6000ff7e0ff */
[----:B------:R-:W2:Y:S01]  /*18c10*/  LDL.64 R240, [R1+0x440] ;  /* 0x0004400001f07983 */ /* 0x000ea20000100a00 */
[----:B------:R-:W-:-:S03]  /*18c20*/  IADD3.X R65, PT, PT, R201, UR7, RZ, P3, !PT ;  /* 0x00000007c9417c10 */ /* 0x000fc60009ffe4ff */
[----:B------:R0:W3:Y:S04]  /*18c30*/  LDG.E.U8 R47, desc[UR24][R62.64] ;  /* 0x000000183e2f7981 */ /* 0x0000e8000c1e1100 */
[----:B------:R-:W3:Y:S01]  /*18c40*/  LDL.64 R200, [R1+0x420] ;  /* 0x0004200001c87983 */ /* 0x000ee20000100a00 */
[----:B------:R-:W-:Y:S01]  /*18c50*/  FMNMX3 R2, R4, R5, R6, !PT ;  /* 0x0000000504027276 */ /* 0x000fe20007800006 */
[----:B------:R-:W-:Y:S01]  /*18c60*/  FMUL R66, R66, UR22 ;  /* 0x0000001642427c20 */ /* 0x000fe20008400000 */
[----:B------:R-:W-:Y:S01]  /*18c70*/  FMUL R67, R67, UR22 ;  /* 0x0000001643437c20 */ /* 0x000fe20008400000 */
[----:B------:R4:W3:Y:S01]  /*18c80*/  LDG.E.U8 R51, desc[UR24][R64.64] ;  /* 0x0000001840337981 */ /* 0x0008e2000c1e1100 */
[----:B0-----:R-:W-:-:S03]  /*18c90*/  IADD3 R62, P1, PT, R196, UR17, RZ ;  /* 0x00000011c43e7c10 */ /* 0x001fc6000ff3e0ff */
[----:B------:R-:W3:Y:S01]  /*18ca0*/  LDG.E.U8 R70, desc[UR24][R70.64] ;  /* 0x0000001846467981 */ /* 0x000ee2000c1e1100 */
[----:B------:R-:W-:-:S03]  /*18cb0*/  IADD3.X R63, PT, PT, R197, UR7, RZ, P1, !PT ;  /* 0x00000007c53f7c10 */ /* 0x000fc60008ffe4ff */
[----:B------:R-:W3:Y:S01]  /*18cc0*/  LDL.64 R196, [R1+0x3e0] ;  /* 0x0003e00001c47983 */ /* 0x000ee20000100a00 */
[----:B------:R-:W-:Y:S02]  /*18cd0*/  FMNMX3 R2, R2, R7, R8, !PT ;  /* 0x0000000702027276 */ /* 0x000fe40007800008 */
[----:B------:R-:W-:Y:S01]  /*18ce0*/  FSEL R45, R66, -INF , !P2 ;  /* 0xff800000422d7808 */ /* 0x000fe20005000000 */
[----:B------:R-:W3:Y:S01]  /*18cf0*/  LDG.E.U8 R55, desc[UR24][R62.64] ;  /* 0x000000183e377981 */ /* 0x000ee2000c1e1100 */
[----:B------:R-:W-:-:S04]  /*18d00*/  FMNMX3 R2, R2, R9, R10, !PT ;  /* 0x0000000902027276 */ /* 0x000fc8000780000a */
        /* <DEDUP_REMOVED lines=21> */
[----:B------:R-:W-:Y:S02]  /*18e60*/  FMNMX3 R2, R2, R0, R232, !PT ;  /* 0x0000000002027276 */ /* 0x000fe400078000e8 */
[----:B------:R-:W-:Y:S02]  /*18e70*/  FSEL R43, R67, -INF , !P0 ;  /* 0xff800000432b7808 */ /* 0x000fe40004000000 */
[----:B------:R-:W-:Y:S02]  /*18e80*/  FMNMX3 R2, R2, R231, R230, !PT ;  /* 0x000000e702027276 */ /* 0x000fe400078000e6 */
[----:B------:R-:W-:Y:S02]  /*18e90*/  IADD3 R66, P0, PT, R198, UR17, RZ ;  /* 0x00000011c6427c10 */ /* 0x000fe4000ff1e0ff */
[----:B------:R-:W-:Y:S02]  /*18ea0*/  FMNMX3 R2, R2, R233, R234, !PT ;  /* 0x000000e902027276 */ /* 0x000fe400078000ea */
[----:B------:R-:W-:-:S02]  /*18eb0*/  IADD3.X R67, PT, PT, R199, UR7, RZ, P0, !PT ;  /* 0x00000007c7437c10 */ /* 0x000fc400087fe4ff */
[----:B------:R-:W3:Y:S01]  /*18ec0*/  LDL.64 R198, [R1+0x400] ;  /* 0x0004000001c67983 */ /* 0x000ee20000100a00 */
[----:B------:R-:W-:-:S03]  /*18ed0*/  FMNMX3 R2, R2, R235, R237, !PT ;  /* 0x000000eb02027276 */ /* 0x000fc600078000ed */
[----:B------:R-:W3:Y:S01]  /*18ee0*/  LDG.E.U8 R66, desc[UR24][R66.64] ;  /* 0x0000001842427981 */ /* 0x000ee2000c1e1100 */
[----:B------:R-:W-:-:S04]  /*18ef0*/  FMNMX3 R2, R2, R236, R35, !PT ;  /* 0x000000ec02027276 */ /* 0x000fc80007800023 */
[----:B------:R-:W-:-:S04]  /*18f00*/  FMNMX3 R2, R2, R39, R41, !PT ;  /* 0x0000002702027276 */ /* 0x000fc80007800029 */
[----:B------:R-:W-:-:S04]  /*18f10*/  FMNMX3 R2, R2, R37, R45, !PT ;  /* 0x0000002502027276 */ /* 0x000fc8000780002d */
[----:B------:R-:W-:-:S05]  /*18f20*/  FMNMX3 R2, R2, R43, R3, !PT ;  /* 0x0000002b02027276 */ /* 0x000fca0007800003 */
[--C-:B------:R-:W-:Y:S01]  /*18f30*/  FADD R49, R4, -R2.reuse ;  /* 0x8000000204317221 */ /* 0x100fe20000000000 */
[----:B------:R-:W-:Y:S01]  /*18f40*/  IADD3 R4, P0, PT, R244, UR17, RZ ;  /* 0x00000011f4047c10 */ /* 0x000fe2000ff1e0ff */
[----:B------:R-:W-:-:S03]  /*18f50*/  FADD R53, R5, -R2 ;  /* 0x8000000205357221 */ /* 0x000fc60000000000 */
[----:B------:R-:W-:Y:S01]  /*18f60*/  IADD3.X R5, PT, PT, R245, UR7, RZ, P0, !PT ;  /* 0x00000007f5057c10 */ /* 0x000fe200087fe4ff */
[----:B------:R-:W-:Y:S01]  /*18f70*/  FADD R6, R6, -R2 ;  /* 0x8000000206067221 */ /* 0x000fe20000000000 */
[----:B------:R-:W3:Y:S04]  /*18f80*/  LDL.64 R244, [R1+0x3c0] ;  /* 0x0003c00001f47983 */ /* 0x000ee80000100a00 */
[----:B------:R2:W3:Y:S01]  /*18f90*/  LDG.E.U8 R57, desc[UR24][R4.64] ;  /* 0x0000001804397981 */ /* 0x0004e2000c1e1100 */
[----:B------:R-:W-:-:S04]  /*18fa0*/  FMUL R6, R6, 1.4426950216293334961 ;  /* 0x3fb8aa3b06067820 */ /* 0x000fc80000400000 */
[----:B------:R3:W-:Y:S01]  /*18fb0*/  MUFU.EX2 R59, R6 ;  /* 0x00000006003b7308 */ /* 0x0007e20000000800 */
[----:B------:R-:W-:Y:S01]  /*18fc0*/  FADD R61, R7, -R2 ;  /* 0x80000002073d7221 */ /* 0x000fe20000000000 */
[----:B----4-:R-:W-:Y:S02]  /*18fd0*/  IADD3 R64, P1, PT, R242, UR17, RZ ;  /* 0x00000011f2407c10 */ /* 0x010fe4000ff3e0ff */
[----:B--2---:R-:W-:Y:S02]  /*18fe0*/  IADD3 R4, P0, PT, R240, UR17, RZ ;  /* 0x00000011f0047c10 */ /* 0x004fe4000ff1e0ff */
[----:B------:R-:W-:Y:S02]  /*18ff0*/  IADD3.X R65, PT, PT, R243, UR7, RZ, P1, !PT ;  /* 0x00000007f3417c10 */ /* 0x000fe40008ffe4ff */
[----:B------:R-:W-:Y:S01]  /*19000*/  IADD3.X R5, PT, PT, R241, UR7, RZ, P0, !PT ;  /* 0x00000007f1057c10 */ /* 0x000fe200087fe4ff */
[----:B------:R-:W2:Y:S01]  /*19010*/  LDL.64 R242, [R1+0x3a0] ;  /* 0x0003a00001f27983 */ /* 0x000ea20000100a00 */
[----:B---3--:R-:W-:-:S03]  /*19020*/  IADD3 R6, P1, PT, R200, UR17, RZ ;  /* 0x00000011c8067c10 */ /* 0x008fc6000ff3e0ff */
[----:B------:R-:W3:Y:S01]  /*19030*/  LDL.64 R240, [R1+0x380] ;  /* 0x0003800001f07983 */ /* 0x000ee20000100a00 */
[----:B------:R-:W-:-:S03]  /*19040*/  IADD3.X R7, PT, PT, R201, UR7, RZ, P1, !PT ;  /* 0x00000007c9077c10 */ /* 0x000fc60008ffe4ff */
[----:B------:R0:W4:Y:S04]  /*19050*/  LDG.E.U8 R67, desc[UR24][R4.64] ;  /* 0x0000001804437981 */ /* 0x000128000c1e1100 */
[----:B------:R-:W4:Y:S01]  /*19060*/  LDL.64 R200, [R1+0x2b8] ;  /* 0x0002b80001c87983 */ /* 0x000f220000100a00 */
[----:B------:R-:W-:-:S03]  /*19070*/  FADD R8, R8, -R2 ;  /* 0x8000000208087221 */ /* 0x000fc60000000000 */
[----:B------:R1:W4:Y:S01]  /*19080*/  LDG.E.U8 R64, desc[UR24][R64.64] ;  /* 0x0000001840407981 */ /* 0x000322000c1e1100 */
[----:B0-----:R-:W-:-:S03]  /*19090*/  IADD3 R4, P1, PT, R196, UR17, RZ ;  /* 0x00000011c4047c10 */ /* 0x001fc6000ff3e0ff */
[----:B------:R0:W4:Y:S01]  /*190a0*/  LDG.E.U8 R71, desc[UR24][R6.64] ;  /* 0x0000001806477981 */ /* 0x000122000c1e1100 */
[----:B------:R-:W-:-:S03]  /*190b0*/  IADD3.X R5, PT, PT, R197, UR7, RZ, P1, !PT ;  /* 0x00000007c5057c10 */ /* 0x000fc60008ffe4ff */
[----:B------:R-:W4:Y:S01]  /*190c0*/  LDL.64 R196, [R1+0x278] ;  /* 0x0002780001c47983 */ /* 0x000f220000100a00 */
[----:B-1----:R-:W-:Y:S01]  /*190d0*/  FMUL R65, R8, 1.4426950216293334961 ;  /* 0x3fb8aa3b08417820 */ /* 0x002fe20000400000 */
[--C-:B------:R-:W-:Y:S01]  /*190e0*/  FADD R8, R9, -R2.reuse ;  /* 0x8000000209087221 */ /* 0x100fe20000000000 */
[----:B0-----:R-:W-:-:S03]  /*190f0*/  FADD R7, R10, -R2 ;  /* 0x800000020a077221 */ /* 0x001fc60000000000 */
[----:B------:R-:W-:Y:S01]  /*19100*/  FMUL R8, R8, 1.4426950216293334961 ;  /* 0x3fb8aa3b08087820 */ /* 0x000fe20000400000 */
[----:B------:R-:W-:-:S03]  /*19110*/  FADD R9, R11, -R2 ;  /* 0x800000020b097221 */ /* 0x000fc60000000000 */
[----:B------:R3:W-:Y:S01]  /*19120*/  MUFU.EX2 R10, R8 ;  /* 0x00000008000a7308 */ /* 0x0007e20000000800 */
[----:B------:R-:W-:-:S04]  /*19130*/  IADD3 R62, P0, PT, R198, UR17, RZ ;  /* 0x00000011c63e7c10 */ /* 0x000fc8000ff1e0ff */
[----:B------:R-:W-:Y:S02]  /*19140*/  IADD3.X R63, PT, PT, R199, UR7, RZ, P0, !PT ;  /* 0x00000007c73f7c10 */ /* 0x000fe400087fe4ff */
[----:B------:R-:W4:Y:S04]  /*19150*/  LDL.64 R198, [R1+0x298] ;  /* 0x0002980001c67983 */ /* 0x000f280000100a00 */
[----:B------:R-:W4:Y:S04]  /*19160*/  LDG.E.U8 R62, desc[UR24][R62.64] ;  /* 0x000000183e3e7981 */ /* 0x000f28000c1e1100 */
[----:B------:R0:W4:Y:S01]  /*19170*/  LDG.E.U8 R63, desc[UR24][R4.64] ;  /* 0x00000018043f7981 */ /* 0x000122000c1e1100 */
[----:B------:R-:W-:Y:S01]  /*19180*/  IADD3 R6, P0, PT, R244, UR17, RZ ;  /* 0x00000011f4067c10 */ /* 0x000fe2000ff1e0ff */
[----:B0-----:R-:W-:-:S03]  /*19190*/  FMUL R5, R7, 1.4426950216293334961 ;  /* 0x3fb8aa3b07057820 */ /* 0x001fc60000400000 */
[----:B------:R-:W-:Y:S02]  /*191a0*/  IADD3.X R7, PT, PT, R245, UR7, RZ, P0, !PT ;  /* 0x00000007f5077c10 */ /* 0x000fe400087fe4ff */
[----:B------:R-:W4:Y:S01]  /*191b0*/  LDL.64 R244, [R1+0x258] ;  /* 0x0002580001f47983 */ /* 0x000f220000100a00 */
[----:B------:R0:W-:Y:S03]  /*191c0*/  MUFU.EX2 R11, R5 ;  /* 0x00000005000b7308 */ /* 0x0001e60000000800 */
[----:B------:R1:W4:Y:S02]  /*191d0*/  LDG.E.U8 R73, desc[UR24][R6.64] ;  /* 0x0000001806497981 */ /* 0x000324000c1e1100 */
[----:B-1----:R-:W-:Y:S01]  /*191e0*/  FMUL R7, R9, 1.4426950216293334961 ;  /* 0x3fb8aa3b09077820 */ /* 0x002fe20000400000 */
[----:B--2---:R-:W-:Y:S02]  /*191f0*/  IADD3 R4, P1, PT, R242, UR17, RZ ;  /* 0x00000011f2047c10 */ /* 0x004fe4000ff3e0ff */
[----:B---3--:R-:W-:-:S02]  /*19200*/  IADD3 R8, P0, PT, R240, UR17, RZ ;  /* 0x00000011f0087c10 */ /* 0x008fc4000ff1e0ff */
[----:B0-----:R-:W-:Y:S02]  /*19210*/  IADD3.X R5, PT, PT, R243, UR7, RZ, P1, !PT ;  /* 0x00000007f3057c10 */ /* 0x001fe40008ffe4ff */
[----:B------:R-:W-:Y:S02]  /*19220*/  IADD3.X R9, PT, PT, R241, UR7, RZ, P0, !PT ;  /* 0x00000007f1097c10 */ /* 0x000fe400087fe4ff */
[----:B----4-:R-:W-:Y:S01]  /*19230*/  IADD3 RZ, P2, PT, R196, UR17, RZ ;  /* 0x00000011c4ff7c10 */ /* 0x010fe2000ff5e0ff */
[----:B------:R-:W2:Y:S01]  /*19240*/  LDL.64 R240, [R1+0x218] ;  /* 0x0002180001f07983 */ /* 0x000ea20000100a00 */
[----:B------:R-:W-:-:S03]  /*19250*/  IADD3 RZ, P0, PT, R200, UR17, RZ ;  /* 0x00000011c8ff7c10 */ /* 0x000fc6000ff1e0ff */
[----:B------:R0:W3:Y:S01]  /*19260*/  LDG.E.U8 R77, desc[UR24][R4.64] ;  /* 0x00000018044d7981 */ /* 0x0000e2000c1e1100 */
[----:B------:R-:W-:-:S03]  /*19270*/  FADD R6, R12, -R2 ;  /* 0x800000020c067221 */ /* 0x000fc60000000000 */
[----:B------:R-:W4:Y:S04]  /*19280*/  LDL.64 R242, [R1+0x238] ;  /* 0x0002380001f27983 */ /* 0x000f280000100a00 */
[----:B------:R-:W3:Y:S01]  /*19290*/  LDG.E.U8 R79, desc[UR24][R8.64] ;  /* 0x00000018084f7981 */ /* 0x000ee2000c1e1100 */
[----:B0-----:R-:W-:Y:S01]  /*192a0*/  VIADD R4, R200, UR17 ;  /* 0x00000011c8047c36 */ /* 0x001fe20008000000 */
[----:B------:R-:W-:Y:S02]  /*192b0*/  IADD3.X R5, PT, PT, R201, UR6, RZ, P0, !PT ;  /* 0x00000006c9057c10 */ /* 0x000fe400087fe4ff */
[----:B------:R-:W3:Y:S04]  /*192c0*/  LDL.64 R200, [R1+0x1f8] ;  /* 0x0001f80001c87983 */ /* 0x000ee80000100a00 */
[----:B------:R0:W3:Y:S02]  /*192d0*/  LDG.E.U8 R81, desc[UR24][R4.64] ;  /* 0x0000001804517981 */ /* 0x0000e4000c1e1100 */
[----:B0-----:R-:W-:Y:S01]  /*192e0*/  VIADD R4, R196, UR17 ;  /* 0x00000011c4047c36 */ /* 0x001fe20008000000 */
[----:B------:R-:W-:-:S02]  /*192f0*/  IADD3.X R5, PT, PT, R197, UR6, RZ, P2, !PT ;  /* 0x00000006c5057c10 */ /* 0x000fc400097fe4ff */
[----:B------:R-:W3:Y:S01]  /*19300*/  LDL.64 R196, [R1+0x1b8] ;  /* 0x0001b80001c47983 */ /* 0x000ee20000100a00 */
[----:B------:R-:W-:Y:S01]  /*19310*/  FMUL R6, R6, 1.4426950216293334961 ;  /* 0x3fb8aa3b06067820 */ /* 0x000fe20000400000 */
[----:B------:R-:W-:Y:S01]  /*19320*/  FADD R9, R13, -R2 ;  /* 0x800000020d097221 */ /* 0x000fe20000000000 */
[----:B------:R-:W-:Y:S01]  /*19330*/  MUFU.EX2 R12, R7 ;  /* 0x00000007000c7308 */ /* 0x000fe20000000800 */
[----:B------:R0:W3:Y:S07]  /*19340*/  LDG.E.U8 R85, desc[UR24][R4.64] ;  /* 0x0000001804557981 */ /* 0x0000ee000c1e1100 */
[----:B------:R1:W-:Y:S01]  /*19350*/  MUFU.EX2 R13, R6 ;  /* 0x00000006000d7308 */ /* 0x0003e20000000800 */
[C---:B------:R-:W-:Y:S01]  /*19360*/  IADD3 RZ, P1, PT, R198.reuse, UR17, RZ ;  /* 0x00000011c6ff7c10 */ /* 0x040fe2000ff3e0ff */
[----:B-1----:R-:W-:-:S03]  /*19370*/  VIADD R6, R198, UR17 ;  /* 0x00000011c6067c36 */ /* 0x002fc60008000000 */
[----:B------:R-:W-:Y:S02]  /*19380*/  IADD3.X R7, PT, PT, R199, UR6, RZ, P1, !PT ;  /* 0x00000006c7077c10 */ /* 0x000fe40008ffe4ff */
[----:B------:R-:W3:Y:S01]  /*19390*/  LDL.64 R198, [R1+0x1d8] ;  /* 0x0001d80001c67983 */ /* 0x000ee20000100a00 */
[C---:B------:R-:W-:Y:S01]  /*193a0*/  IADD3 RZ, P0, PT, R244.reuse, UR17, RZ ;  /* 0x00000011f4ff7c10 */ /* 0x040fe2000ff1e0ff */
[----:B0-----:R-:W-:Y:S01]  /*193b0*/  VIADD R4, R244, UR17 ;  /* 0x00000011f4047c36 */ /* 0x001fe20008000000 */
[----:B--2---:R-:W-:Y:S01]  /*193c0*/  IADD3 RZ, P2, PT, R240, UR17, RZ ;  /* 0x00000011f0ff7c10 */ /* 0x004fe2000ff5e0ff */
[----:B------:R-:W-:Y:S01]  /*193d0*/  FMUL R9, R9, 1.4426950216293334961 ;  /* 0x3fb8aa3b09097820 */ /* 0x000fe20000400000 */
[----:B------:R-:W-:Y:S01]  /*193e0*/  IADD3.X R5, PT, PT, R245, UR6, RZ, P0, !PT ;  /* 0x00000006f5057c10 */ /* 0x000fe200087fe4ff */
[----:B------:R-:W-:Y:S01]  /*193f0*/  FADD R8, R14, -R2 ;  /* 0x800000020e087221 */ /* 0x000fe20000000000 */
[----:B------:R-:W2:Y:S04]  /*19400*/  LDL.64 R244, [R1+0x158] ;  /* 0x0001580001f47983 */ /* 0x000ea80000100a00 */
[----:B------:R0:W2:Y:S01]  /*19410*/  LDG.E.U8 R93, desc[UR24][R4.64] ;  /* 0x00000018045d7981 */ /* 0x0000a2000c1e1100 */
[----:B----4-:R-:W-:-:S03]  /*19420*/  IADD3 RZ, P1, PT, R242, UR17, RZ ;  /* 0x00000011f2ff7c10 */ /* 0x010fc6000ff3e0ff */
[----:B------:R-:W4:Y:S01]  /*19430*/  LDG.E.U8 R83, desc[UR24][R6.64] ;  /* 0x0000001806537981 */ /* 0x000f22000c1e1100 */
[----:B0-----:R-:W-:Y:S01]  /*19440*/  VIADD R4, R240, UR17 ;  /* 0x00000011f0047c36 */ /* 0x001fe20008000000 */
[----:B------:R-:W-:Y:S02]  /*19450*/  IADD3.X R5, PT, PT, R241, UR6, RZ, P2, !PT ;  /* 0x00000006f1057c10 */ /* 0x000fe400097fe4ff */
[----:B---3--:R-:W-:Y:S01]  /*19460*/  IADD3 RZ, P0, PT, R200, UR17, RZ ;  /* 0x00000011c8ff7c10 */ /* 0x008fe2000ff1e0ff */
[----:B------:R-:W3:Y:S04]  /*19470*/  LDL.64 R240, [R1+0x198] ;  /* 0x0001980001f07983 */ /* 0x000ee80000100a00 */
[----:B------:R0:W2:Y:S01]  /*19480*/  LDG.E.U8 R95, desc[UR24][R4.64] ;  /* 0x00000018045f7981 */ /* 0x0000a2000c1e1100 */
[----:B------:R-:W-:Y:S01]  /*19490*/  IADD3 RZ, P2, PT, R196, UR17, RZ ;  /* 0x00000011c4ff7c10 */ /* 0x000fe2000ff5e0ff */
[----:B0-----:R-:W-:Y:S01]  /*194a0*/  VIADD R4, R200, UR17 ;  /* 0x00000011c8047c36 */ /* 0x001fe20008000000 */
[----:B------:R-:W-:-:S02]  /*194b0*/  IADD3.X R5, PT, PT, R201, UR6, RZ, P0, !PT ;  /* 0x00000006c9057c10 */ /* 0x000fc400087fe4ff */
[----:B------:R-:W4:Y:S04]  /*194c0*/  LDL.64 R200, [R1+0x178] ;  /* 0x0001780001c87983 */ /* 0x000f280000100a00 */
[----:B------:R0:W4:Y:S02]  /*194d0*/  LDG.E.U8 R101, desc[UR24][R4.64] ;  /* 0x0000001804657981 */ /* 0x000124000c1e1100 */
[----:B0-----:R-:W-:Y:S01]  /*194e0*/  VIADD R4, R196, UR17 ;  /* 0x00000011c4047c36 */ /* 0x001fe20008000000 */
[----:B------:R-:W-:Y:S02]  /*194f0*/  IADD3.X R5, PT, PT, R197, UR6, RZ, P2, !PT ;  /* 0x00000006c5057c10 */ /* 0x000fe400097fe4ff */
[----:B------:R-:W4:Y:S01]  /*19500*/  LDL.64 R196, [R1+0x110] ;  /* 0x0001100001c47983 */ /* 0x000f220000100a00 */
[----:B------:R0:W-:Y:S01]  /*19510*/  MUFU.EX2 R14, R9 ;  /* 0x00000009000e7308 */ /* 0x0001e20000000800 */
[----:B------:R-:W-:Y:S01]  /*19520*/  VIADD R6, R242, UR17 ;  /* 0x00000011f2067c36 */ /* 0x000fe20008000000 */
[----:B------:R-:W-:Y:S01]  /*19530*/  IADD3.X R7, PT, PT, R243, UR6, RZ, P1, !PT ;  /* 0x00000006f3077c10 */ /* 0x000fe20008ffe4ff */
[----:B------:R-:W4:Y:S04]  /*19540*/  LDG.E.U8 R107, desc[UR24][R4.64] ;  /* 0x00000018046b7981 */ /* 0x000f28000c1e1100 */
[----:B------:R-:W4:Y:S01]  /*19550*/  LDL.64 R242, [R1+0x138] ;  /* 0x0001380001f27983 */ /* 0x000f220000100a00 */
[----:B0-----:R-:W-:Y:S01]  /*19560*/  FMUL R9, R8, 1.4426950216293334961 ;  /* 0x3fb8aa3b08097820 */ /* 0x001fe20000400000 */
[----:B------:R-:W-:-:S04]  /*19570*/  FADD R8, R15, -R2 ;  /* 0x800000020f087221 */ /* 0x000fc80000000000 */
[----:B------:R-:W-:-:S04]  /*19580*/  FMUL R8, R8, 1.4426950216293334961 ;  /* 0x3fb8aa3b08087820 */ /* 0x000fc80000400000 */
[----:B------:R0:W-:Y:S02]  /*19590*/  MUFU.EX2 R89, R8 ;  /* 0x0000000800597308 */ /* 0x0001e40000000800 */
[----:B0-----:R-:W-:Y:S02]  /*195a0*/  FADD R8, R19, -R2 ;  /* 0x8000000213087221 */ /* 0x001fe40000000000 */
[----:B------:R0:W4:Y:S01]  /*195b0*/  LDG.E.U8 R19, desc[UR24][R6.64] ;  /* 0x0000001806137981 */ /* 0x000122000c1e1100 */
[C---:B------:R-:W-:Y:S01]  /*195c0*/  IADD3 RZ, P1, PT, R198.reuse, UR17, RZ ;  /* 0x00000011c6ff7c10 */ /* 0x040fe2000ff3e0ff */
[----:B0-----:R-:W-:-:S03]  /*195d0*/  VIADD R6, R198, UR17 ;  /* 0x00000011c6067c36 */ /* 0x001fc60008000000 */
[----:B------:R-:W-:Y:S02]  /*195e0*/  IADD3.X R7, PT, PT, R199, UR6, RZ, P1, !PT ;  /* 0x00000006c7077c10 */ /* 0x000fe40008ffe4ff */
[----:B------:R-:W4:Y:S04]  /*195f0*/  LDL.64 R198, [R1+0x598] ;  /* 0x0005980001c67983 */ /* 0x000f280000100a00 */
[----:B------:R0:W4:Y:S01]  /*19600*/  LDG.E.U8 R103, desc[UR24][R6.64] ;  /* 0x0000001806677981 */ /* 0x000122000c1e1100 */
[C---:B---3--:R-:W-:Y:S01]  /*19610*/  IADD3 RZ, P0, PT, R240.reuse, UR17, RZ ;  /* 0x00000011f0ff7c10 */ /* 0x048fe2000ff1e0ff */
[----:B------:R-:W-:-:S03]  /*19620*/  VIADD R4, R240, UR17 ;  /* 0x00000011f0047c36 */ /* 0x000fc60008000000 */
[----:B------:R-:W-:Y:S02]  /*19630*/  IADD3.X R5, PT, PT, R241, UR6, RZ, P0, !PT ;  /* 0x00000006f1057c10 */ /* 0x000fe400087fe4ff */
[----:B------:R-:W3:Y:S01]  /*19640*/  LDL.64 R240, [R1+0x578] ;  /* 0x0005780001f07983 */ /* 0x000ee20000100a00 */
[----:B------:R1:W-:Y:S01]  /*19650*/  MUFU.EX2 R15, R9 ;  /* 0x00000009000f7308 */ /* 0x0003e20000000800 */
[----:B------:R-:W-:Y:S01]  /*19660*/  FMUL R8, R8, 1.4426950216293334961 ;  /* 0x3fb8aa3b08087820 */ /* 0x000fe20000400000 */
[----:B--2---:R-:W-:Y:S01]  /*19670*/  IADD3 RZ, P2, PT, R244, UR17, RZ ;  /* 0x00000011f4ff7c10 */ /* 0x004fe2000ff5e0ff */
[----:B------:R-:W2:Y:S01]  /*19680*/  LDG.E.U8 R113, desc[UR24][R4.64] ;  /* 0x0000001804717981 */ /* 0x000ea2000c1e1100 */
[C---:B----4-:R-:W-:Y:S01]  /*19690*/  IADD3 RZ, P1, PT, R200.reuse, UR17, RZ ;  /* 0x00000011c8ff7c10 */ /* 0x050fe2000ff3e0ff */
[----:B0-----:R-:W-:-:S03]  /*196a0*/  VIADD R6, R200, UR17 ;  /* 0x00000011c8067c36 */ /* 0x001fc60008000000 */
[----:B------:R-:W-:Y:S02]  /*196b0*/  IADD3.X R7, PT, PT, R201, UR6, RZ, P1, !PT ;  /* 0x00000006c9077c10 */ /* 0x000fe40008ffe4ff */
[----:B------:R-:W4:Y:S04]  /*196c0*/  LDL.64 R200, [R1+0x558] ;  /* 0x0005580001c87983 */ /* 0x000f280000100a00 */
[----:B------:R0:W2:Y:S01]  /*196d0*/  LDG.E.U8 R119, desc[UR24][R6.64] ;  /* 0x0000001806777981 */ /* 0x0000a2000c1e1100 */
[C---:B------:R-:W-:Y:S01]  /*196e0*/  IADD3 RZ, P1, PT, R196.reuse, UR17, RZ ;  /* 0x00000011c4ff7c10 */ /* 0x040fe2000ff3e0ff */
[----:B0-----:R-:W-:-:S03]  /*196f0*/  VIADD R6, R196, UR17 ;  /* 0x00000011c4067c36 */ /* 0x001fc60008000000 */
[----:B------:R-:W-:Y:S02]  /*19700*/  IADD3.X R7, PT, PT, R197, UR6, RZ, P1, !PT ;  /* 0x00000006c5077c10 */ /* 0x000fe40008ffe4ff */
[----:B------:R-:W2:Y:S01]  /*19710*/  LDL.64 R196, [R1+0x538] ;  /* 0x0005380001c47983 */ /* 0x000ea20000100a00 */
[--C-:B-1----:R-:W-:Y:S02]  /*19720*/  FADD R9, R18, -R2.reuse ;  /* 0x8000000212097221 */ /* 0x102fe40000000000 */
[----:B------:R0:W-:Y:S02]  /*19730*/  MUFU.EX2 R18, R8 ;  /* 0x0000000800127308 */ /* 0x0001e40000000800 */
[----:B------:R-:W-:Y:S01]  /*19740*/  FMUL R9, R9, 1.4426950216293334961 ;  /* 0x3fb8aa3b09097820 */ /* 0x000fe20000400000 */
[----:B0-----:R-:W-:-:S05]  /*19750*/  FADD R8, R22, -R2 ;  /* 0x8000000216087221 */ /* 0x001fca0000000000 */
[----:B------:R0:W-:Y:S02]  /*19760*/  MUFU.EX2 R22, R9 ;  /* 0x0000000900167308 */ /* 0x0001e40000000800 */
[----:B0-----:R-:W-:Y:S01]  /*19770*/  FMUL R9, R8, 1.4426950216293334961 ;  /* 0x3fb8aa3b08097820 */ /* 0x001fe20000400000 */
[----:B------:R-:W-:-:S05]  /*19780*/  FADD R8, R21, -R2 ;  /* 0x8000000215087221 */ /* 0x000fca0000000000 */
[----:B------:R0:W-:Y:S01]  /*19790*/  MUFU.EX2 R21, R9 ;  /* 0x0000000900157308 */ /* 0x0001e20000000800 */
[----:B------:R-:W-:Y:S01]  /*197a0*/  FMUL R8, R8, 1.4426950216293334961 ;  /* 0x3fb8aa3b08087820 */ /* 0x000fe20000400000 */
[----:B0-----:R-:W-:-:S06]  /*197b0*/  FADD R9, R20, -R2 ;  /* 0x8000000214097221 */ /* 0x001fcc0000000000 */
[----:B------:R0:W-:Y:S01]  /*197c0*/  MUFU.EX2 R20, R8 ;  /* 0x0000000800147308 */ /* 0x0001e20000000800 */
[----:B------:R-:W-:Y:S01]  /*197d0*/  FMUL R9, R9, 1.4426950216293334961 ;  /* 0x3fb8aa3b09097820 */ /* 0x000fe20000400000 */
[----:B0-----:R-:W-:-:S06]  /*197e0*/  FADD R8, R24, -R2 ;  /* 0x8000000218087221 */ /* 0x001fcc0000000000 */
[----:B------:R0:W-:Y:S01]  /*197f0*/  MUFU.EX2 R24, R9 ;  /* 0x0000000900187308 */ /* 0x0001e20000000800 */
[----:B------:R-:W-:Y:S01]  /*19800*/  VIADD R4, R244, UR17 ;  /* 0x00000011f4047c36 */ /* 0x000fe20008000000 */
[----:B------:R-:W-:Y:S02]  /*19810*/  IADD3.X R5, PT, PT, R245, UR6, RZ, P2, !PT ;  /* 0x00000006f5057c10 */ /* 0x000fe400097fe4ff */
[----:B------:R-:W-:Y:S01]  /*19820*/  IADD3 RZ, P0, PT, R242, UR17, RZ ;  /* 0x00000011f2ff7c10 */ /* 0x000fe2000ff1e0ff */
[--C-:B------:R-:W-:Y:S01]  /*19830*/  FADD R75, R23, -R2.reuse ;  /* 0x80000002174b7221 */ /* 0x100fe20000000000 */
[----:B------:R-:W2:Y:S01]  /*19840*/  LDL.64 R244, [R1+0x4d8] ;  /* 0x0004d80001f47983 */ /* 0x000ea20000100a00 */
[----:B0-----:R-:W-:Y:S01]  /*19850*/  FMUL R9, R8, 1.4426950216293334961 ;  /* 0x3fb8aa3b08097820 */ /* 0x001fe20000400000 */
[----:B------:R-:W-:Y:S02]  /*19860*/  FADD R8, R25, -R2 ;  /* 0x8000000219087221 */ /* 0x000fe40000000000 */
[----:B------:R0:W2:Y:S02]  /*19870*/  LDG.E.U8 R123, desc[UR24][R4.64] ;  /* 0x00000018047b7981 */ /* 0x0000a4000c1e1100 */
[----:B------:R-:W-:Y:S01]  /*19880*/  FMUL R8, R8, 1.4426950216293334961 ;  /* 0x3fb8aa3b08087820 */ /* 0x000fe20000400000 */
[----:B------:R1:W-:Y:S01]  /*19890*/  MUFU.EX2 R25, R9 ;  /* 0x0000000900197308 */ /* 0x0003e20000000800 */
[----:B0-----:R-:W-:-:S07]  /*198a0*/  IADD3.X R5, PT, PT, R243, UR6, RZ, P0, !PT ;  /* 0x00000006f3057c10 */ /* 0x001fce00087fe4ff */
[----:B------:R0:W-:Y:S01]  /*198b0*/  MUFU.EX2 R23, R8 ;  /* 0x0000000800177308 */ /* 0x0001e20000000800 */
[----:B-1----:R-:W-:-:S04]  /*198c0*/  FADD R9, R28, -R2 ;  /* 0x800000021c097221 */ /* 0x002fc80000000000 */
[----:B------:R-:W-:Y:S01]  /*198d0*/  FMUL R135, R9, 1.4426950216293334961 ;  /* 0x3fb8aa3b09877820 */ /* 0x000fe20000400000 */
[----:B0-----:R-:W-:-:S04]  /*198e0*/  IADD3 R8, P0, PT, R198, UR17, RZ ;  /* 0x00000011c6087c10 */ /* 0x001fc8000ff1e0ff */
[----:B------:R-:W-:Y:S02]  /*198f0*/  IADD3.X R9, PT, PT, R199, UR7, RZ, P0, !PT ;  /* 0x00000007c7097c10 */ /* 0x000fe400087fe4ff */
[----:B------:R-:W2:Y:S01]  /*19900*/  LDL.64 R198, [R1+0x518] ;  /* 0x0005180001c67983 */ /* 0x000ea20000100a00 */
[----:B------:R-:W-:Y:S02]  /*19910*/  VIADD R4, R242, UR17 ;  /* 0x00000011f2047c36 */ /* 0x000fe40008000000 */
[----:B------:R-:W-:Y:S01]  /*19920*/  FMUL R75, R75, 1.4426950216293334961 ;  /* 0x3fb8aa3b4b4b7820 */ /* 0x000fe20000400000 */
[----:B------:R-:W2:Y:S04]  /*19930*/  LDL.64 R242, [R1+0x4b8] ;  /* 0x0004b80001f27983 */ /* 0x000ea80000100a00 */
[----:B------:R3:W2:Y:S01]  /*19940*/  LDG.E.U8 R129, desc[UR24][R4.64] ;  /* 0x0000001804817981 */ /* 0x0006a2000c1e1100 */
[----:B------:R0:W-:Y:S03]  /*19950*/  MUFU.EX2 R28, R75 ;  /* 0x0000004b001c7308 */ /* 0x0001e60000000800 */
[----:B------:R-:W2:Y:S01]  /*19960*/  LDG.E.U8 R133, desc[UR24][R8.64] ;  /* 0x0000001808857981 */ /* 0x000ea2000c1e1100 */
[----:B0-----:R-:W-:-:S03]  /*19970*/  FADD R75, R27, -R2 ;  /* 0x800000021b4b7221 */ /* 0x001fc60000000000 */
[----:B------:R4:W2:Y:S01]  /*19980*/  LDG.E.U8 R27, desc[UR24][R6.64] ;  /* 0x00000018061b7981 */ /* 0x0008a2000c1e1100 */
[----:B---3--:R-:W-:-:S04]  /*19990*/  IADD3 R4, P1, PT, R240, UR17, RZ ;  /* 0x00000011f0047c10 */ /* 0x008fc8000ff3e0ff */
[----:B------:R-:W-:Y:S02]  /*199a0*/  IADD3.X R5, PT, PT, R241, UR7, RZ, P1, !PT ;  /* 0x00000007f1057c10 */ /* 0x000fe40008ffe4ff */
[----:B------:R-:W3:Y:S04]  /*199b0*/  LDL.64 R240, [R1+0x498] ;  /* 0x0004980001f07983 */ /* 0x000ee80000100a00 */
[----:B------:R2:W3:Y:S01]  /*199c0*/  LDG.E.U8 R147, desc[UR24][R4.64] ;  /* 0x0000001804937981 */ /* 0x0004e2000c1e1100 */
[----:B----4-:R-:W-:-:S04]  /*199d0*/  IADD3 R6, P0, PT, R200, UR17, RZ ;  /* 0x00000011c8067c10 */ /* 0x010fc8000ff1e0ff */
[----:B------:R-:W-:Y:S01]  /*199e0*/  IADD3.X R7, PT, PT, R201, UR7, RZ, P0, !PT ;  /* 0x00000007c9077c10 */ /* 0x000fe200087fe4ff */
[----:B------:R-:W-:Y:S01]  /*199f0*/  FMUL R75, R75, 1.4426950216293334961 ;  /* 0x3fb8aa3b4b4b7820 */ /* 0x000fe20000400000 */
[----:B------:R-:W4:Y:S01]  /*19a00*/  LDL.64 R200, [R1+0x458] ;  /* 0x0004580001c87983 */ /* 0x000f220000100a00 */
[----:B--2---:R-:W-:-:S04]  /*19a10*/  IADD3 R4, P0, PT, R196, UR17, RZ ;  /* 0x00000011c4047c10 */ /* 0x004fc8000ff1e0ff */
[----:B------:R-:W-:Y:S02]  /*19a20*/  IADD3.X R5, PT, PT, R197, UR7, RZ, P0, !PT ;  /* 0x00000007c5057c10 */ /* 0x000fe400087fe4ff */
[----:B------:R-:W2:Y:S01]  /*19a30*/  LDL.64 R196, [R1+0x478] ;  /* 0x0004780001c47983 */ /* 0x000ea20000100a00 */
[----:B------:R0:W-:Y:S01]  /*19a40*/  MUFU.EX2 R137, R75 ;  /* 0x0000004b00897308 */ /* 0x0001e20000000800 */
[--C-:B------:R-:W-:Y:S01]  /*19a50*/  FADD R9, R30, -R2.reuse ;  /* 0x800000021e097221 */ /* 0x100fe20000000000 */
[----:B------:R-:W-:Y:S01]  /*19a60*/  IADD3 R8, P0, PT, R246, UR17, RZ ;  /* 0x00000011f6087c10 */ /* 0x000fe2000ff1e0ff */
[----:B------:R-:W4:Y:S01]  /*19a70*/  LDG.E.U8 R149, desc[UR24][R4.64] ;  /* 0x0000001804957981 */ /* 0x000f22000c1e1100 */
[----:B0-----:R-:W-:-:S03]  /*19a80*/  FADD R75, R31, -R2 ;  /* 0x800000021f4b7221 */ /* 0x001fc60000000000 */
[----:B------:R0:W4:Y:S01]  /*19a90*/  LDG.E.U8 R31, desc[UR24][R6.64] ;  /* 0x00000018061f7981 */ /* 0x000122000c1e1100 */
[----:B------:R-:W-:Y:S01]  /*19aa0*/  FMUL R75, R75, 1.4426950216293334961 ;  /* 0x3fb8aa3b4b4b7820 */ /* 0x000fe20000400000 */
[----:B------:R-:W-:Y:S01]  /*19ab0*/  FMUL R139, R9, 1.4426950216293334961 ;  /* 0x3fb8aa3b098b7820 */ /* 0x000fe20000400000 */
[----:B------:R-:W-:Y:S02]  /*19ac0*/  IADD3.X R9, PT, PT, R247, UR7, RZ, P0, !PT ;  /* 0x00000007f7097c10 */ /* 0x000fe400087fe4ff */
[----:B------:R1:W-:Y:S01]  /*19ad0*/  MUFU.EX2 R30, R75 ;  /* 0x0000004b001e7308 */ /* 0x0003e20000000800 */
[--C-:B------:R-:W-:Y:S01]  /*19ae0*/  FADD R211, R211, -R2.reuse ;  /* 0x80000002d3d37221 */ /* 0x100fe20000000000 */
[--C-:B------:R-:W-:Y:S01]  /*19af0*/  FADD R87, R210, -R2.reuse ;  /* 0x80000002d2577221 */ /* 0x100fe20000000000 */
[----:B------:R-:W4:Y:S01]  /*19b00*/  LDG.E.U8 R151, desc[UR24][R8.64] ;  /* 0x0000001808977981 */ /* 0x000f22000c1e1100 */
[----:B-1----:R-:W-:Y:S01]  /*19b10*/  FADD R75, R29, -R2 ;  /* 0x800000021d4b7221 */ /* 0x002fe20000000000 */
[----:B0-----:R-:W-:-:S04]  /*19b20*/  IADD3 R6, P1, PT, R198, UR17, RZ ;  /* 0x00000011c6067c10 */ /* 0x001fc8000ff3e0ff */
[----:B------:R-:W-:Y:S02]  /*19b30*/  IADD3.X R7, PT, PT, R199, UR7, RZ, P1, !PT ;  /* 0x00000007c7077c10 */ /* 0x000fe40008ffe4ff */
[----:B------:R-:W4:Y:S01]  /*19b40*/  LDL.64 R198, [R1+0x438] ;  /* 0x0004380001c67983 */ /* 0x000f220000100a00 */
[----:B------:R-:W-:-:S03]  /*19b50*/  IADD3 R4, P1, PT, R244, UR17, RZ ;  /* 0x00000011f4047c10 */ /* 0x000fc6000ff3e0ff */
[----:B------:R0:W4:Y:S01]  /*19b60*/  LDG.E.U8 R29, desc[UR24][R6.64] ;  /* 0x00000018061d7981 */ /* 0x000122000c1e1100 */
[----:B------:R-:W-:-:S05]  /*19b70*/  IADD3.X R5, PT, PT, R245, UR7, RZ, P1, !PT ;  /* 0x00000007f5057c10 */ /* 0x000fca0008ffe4ff */
[----:B------:R3:W4:Y:S01]  /*19b80*/  LDG.E.U8 R153, desc[UR24][R4.64] ;  /* 0x0000001804997981 */ /* 0x000722000c1e1100 */
[----:B0-----:R-:W-:-:S04]  /*19b90*/  IADD3 R6, P0, PT, R242, UR17, RZ ;  /* 0x00000011f2067c10 */ /* 0x001fc8000ff1e0ff */
[----:B------:R-:W-:-:S05]  /*19ba0*/  IADD3.X R7, PT, PT, R243, UR7, RZ, P0, !PT ;  /* 0x00000007f3077c10 */ /* 0x000fca00087fe4ff */
[----:B------:R2:W4:Y:S01]  /*19bb0*/  LDG.E.U8 R155, desc[UR24][R6.64] ;  /* 0x00000018069b7981 */ /* 0x000522000c1e1100 */
[----:B---3--:R-:W-:-:S04]  /*19bc0*/  IADD3 R4, P0, PT, R240, UR17, RZ ;  /* 0x00000011f0047c10 */ /* 0x008fc8000ff1e0ff */
[----:B------:R-:W-:Y:S02]  /*19bd0*/  IADD3.X R5, PT, PT, R241, UR7, RZ, P0, !PT ;  /* 0x00000007f1057c10 */ /* 0x000fe400087fe4ff */
[----:B------:R-:W3:Y:S01]  /*19be0*/  LDL.64 R240, [R1+0x418] ;  /* 0x0004180001f07983 */ /* 0x000ee20000100a00 */
[----:B------:R-:W-:Y:S01]  /*19bf0*/  FMUL R75, R75, 1.4426950216293334961 ;  /* 0x3fb8aa3b4b4b7820 */ /* 0x000fe20000400000 */
[----:B------:R-:W-:Y:S01]  /*19c00*/  FADD R9, R69, -R2 ;  /* 0x8000000245097221 */ /* 0x000fe20000000000 */
[----:B------:R-:W-:Y:S01]  /*19c10*/  FMUL R49, R49, 1.4426950216293334961 ;  /* 0x3fb8aa3b31317820 */ /* 0x000fe20000400000 */
[----:B------:R0:W3:Y:S01]  /*19c20*/  LDG.E.U8 R157, desc[UR24][R4.64] ;  /* 0x00000018049d7981 */ /* 0x0000e2000c1e1100 */
[----:B--2---:R-:W-:-:S04]  /*19c30*/  IADD3 R6, P1, PT, R196, UR17, RZ ;  /* 0x00000011c4067c10 */ /* 0x004fc8000ff3e0ff */
[----:B------:R-:W-:Y:S02]  /*19c40*/  IADD3.X R7, PT, PT, R197, UR7, RZ, P1, !PT ;  /* 0x00000007c5077c10 */ /* 0x000fe40008ffe4ff */
[----:B------:R-:W2:Y:S01]  /*19c50*/  LDL.64 R196, [R1+0x3d8] ;  /* 0x0003d80001c47983 */ /* 0x000ea20000100a00 */
[----:B------:R1:W-:Y:S01]  /*19c60*/  MUFU.EX2 R141, R75 ;  /* 0x0000004b008d7308 */ /* 0x0003e20000000800 */
[----:B------:R-:W-:Y:S01]  /*19c70*/  FMUL R53, R53, 1.4426950216293334961 ;  /* 0x3fb8aa3b35357820 */ /* 0x000fe20000400000 */
[----:B----4-:R-:W-:Y:S01]  /*19c80*/  IADD3 R8, P0, PT, R200, UR17, RZ ;  /* 0x00000011c8087c10 */ /* 0x010fe2000ff1e0ff */
[----:B------:R-:W-:Y:S01]  /*19c90*/  FMUL R145, R9, 1.4426950216293334961 ;  /* 0x3fb8aa3b09917820 */ /* 0x000fe20000400000 */
[----:B------:R-:W-:Y:S01]  /*19ca0*/  FMUL R61, R61, 1.4426950216293334961 ;  /* 0x3fb8aa3b3d3d7820 */ /* 0x000fe20000400000 */
[----:B------:R-:W-:Y:S01]  /*19cb0*/  FMUL R87, R87, 1.4426950216293334961 ;  /* 0x3fb8aa3b57577820 */ /* 0x000fe20000400000 */
[----:B------:R-:W4:Y:S01]  /*19cc0*/  LDG.E.U8 R159, desc[UR24][R6.64] ;  /* 0x00000018069f7981 */ /* 0x000f22000c1e1100 */
[----:B-1----:R-:W-:-:S03]  /*19cd0*/  FMUL R75, R211, 1.4426950216293334961 ;  /* 0x3fb8aa3bd34b7820 */ /* 0x002fc60000400000 */
[----:B------:R-:W4:Y:S01]  /*19ce0*/  LDL.64 R210, [R1+0x3f8] ;  /* 0x0003f80001d27983 */ /* 0x000f220000100a00 */
[----:B------:R-:W-:Y:S01]  /*19cf0*/  IADD3.X R9, PT, PT, R201, UR7, RZ, P0, !PT ;  /* 0x00000007c9097c10 */ /* 0x000fe200087fe4ff */
[----:B------:R-:W-:Y:S02]  /*19d00*/  MUFU.EX2 R49, R49 ;  /* 0x0000003100317308 */ /* 0x000fe40000000800 */
[----:B------:R-:W4:Y:S04]  /*19d10*/  LDL.64 R200, [R1+0x3b8] ;  /* 0x0003b80001c87983 */ /* 0x000f280000100a00 */
[----:B------:R1:W4:Y:S02]  /*19d20*/  LDG.E.U8 R161, desc[UR24][R8.64] ;  /* 0x0000001808a17981 */ /* 0x000324000c1e1100 */
[----:B------:R-:W0:Y:S08]  /*19d30*/  MUFU.EX2 R53, R53 ;  /* 0x0000003500357308 */ /* 0x000e300000000800 */
[----:B------:R-:W0:Y:S08]  /*19d40*/  MUFU.EX2 R61, R61 ;  /* 0x0000003d003d7308 */ /* 0x000e300000000800 */
[----:B------:R-:W1:Y:S08]  /*19d50*/  MUFU.EX2 R65, R65 ;  /* 0x0000004100417308 */ /* 0x000e700000000800 */
[----:B------:R0:W-:Y:S02]  /*19d60*/  MUFU.EX2 R69, R87 ;  /* 0x0000005700457308 */ /* 0x0001e40000000800 */
[----:B0-----:R-:W-:Y:S01]  /*19d70*/  FADD R87, R49, R53 ;  /* 0x0000003531577221 */ /* 0x001fe20000000000 */
[----:B------:R-:W-:-:S04]  /*19d80*/  IADD3 R4, P1, PT, R198, UR17, RZ ;  /* 0x00000011c6047c10 */ /* 0x000fc8000ff3e0ff */
[----:B------:R-:W-:Y:S02]  /*19d90*/  IADD3.X R5, PT, PT, R199, UR7, RZ, P1, !PT ;  /* 0x00000007c7057c10 */ /* 0x000fe40008ffe4ff */
[----:B------:R-:W4:Y:S01]  /*19da0*/  LDL.64 R198, [R1+0x398] ;  /* 0x0003980001c67983 */ /* 0x000f220000100a00 */
[----:B------:R-:W-:Y:S01]  /*19db0*/  FADD R87, R59, R87 ;  /* 0x000000573b577221 */ /* 0x000fe20000000000 */
[--C-:B------:R-:W-:Y:S01]  /*19dc0*/  FADD R16, R16, -R2.reuse ;  /* 0x8000000210107221 */ /* 0x100fe20000000000 */
[----:B------:R-:W-:Y:S01]  /*19dd0*/  FADD R17, R17, -R2 ;  /* 0x8000000211117221 */ /* 0x000fe20000000000 */
[----:B------:R4:W4:Y:S01]  /*19de0*/  LDG.E.U8 R163, desc[UR24][R4.64] ;  /* 0x0000001804a37981 */ /* 0x000922000c1e1100 */
[----:B------:R-:W-:-:S04]  /*19df0*/  FADD R87, R61, R87 ;  /* 0x000000573d577221 */ /* 0x000fc80000000000 */
[----:B-1----:R-:W-:-:S04]  /*19e00*/  FADD R9, R65, R87 ;  /* 0x0000005741097221 */ /* 0x002fc80000000000 */
[----:B------:R-:W-:-:S04]  /*19e10*/  FADD R9, R10, R9 ;  /* 0x000000090a097221 */ /* 0x000fc80000000000 */
[----:B------:R-:W-:-:S04]  /*19e20*/  FADD R9, R11, R9 ;  /* 0x000000090b097221 */ /* 0x000fc80000000000 */
[----:B------:R-:W-:-:S04]  /*19e30*/  FADD R9, R12, R9 ;  /* 0x000000090c097221 */ /* 0x000fc80000000000 */
[----:B------:R-:W-:-:S04]  /*19e40*/  FADD R9, R13, R9 ;  /* 0x000000090d097221 */ /* 0x000fc80000000000 */
[----:B------:R-:W-:Y:S01]  /*19e50*/  FADD R97, R14, R9 ;  /* 0x000000090e617221 */ /* 0x000fe20000000000 */
[----:B---3--:R-:W-:-:S04]  /*19e60*/  IADD3 R6, P0, PT, R240, UR17, RZ ;  /* 0x00000011f0067c10 */ /* 0x008fc8000ff1e0ff */
[----:B------:R-:W-:Y:S01]  /*19e70*/  IADD3.X R7, PT, PT, R241, UR7, RZ, P0, !PT ;  /* 0x00000007f1077c10 */ /* 0x000fe200087fe4ff */
[----:B------:R-:W-:Y:S01]  /*19e80*/  FMUL R16, R16, 1.4426950216293334961 ;  /* 0x3fb8aa3b10107820 */ /* 0x000fe20000400000 */
[----:B------:R-:W-:Y:S01]  /*19e90*/  FMUL R17, R17, 1.4426950216293334961 ;  /* 0x3fb8aa3b11117820 */ /* 0x000fe20000400000 */
[----:B------:R-:W-:Y:S02]  /*19ea0*/  FADD R97, R15, R97 ;  /* 0x000000610f617221 */ /* 0x000fe40000000000 */
[----:B------:R0:W3:Y:S01]  /*19eb0*/  LDG.E.U8 R165, desc[UR24][R6.64] ;  /* 0x0000001806a57981 */ /* 0x0000e2000c1e1100 */
[----:B--2---:R-:W-:-:S04]  /*19ec0*/  IADD3 R8, P0, PT, R196, UR17, RZ ;  /* 0x00000011c4087c10 */ /* 0x004fc8000ff1e0ff */
[----:B------:R-:W-:Y:S02]  /*19ed0*/  IADD3.X R9, PT, PT, R197, UR7, RZ, P0, !PT ;  /* 0x00000007c5097c10 */ /* 0x000fe400087fe4ff */
[----:B------:R-:W2:Y:S01]  /*19ee0*/  LDL.64 R196, [R1+0x378] ;  /* 0x0003780001c47983 */ /* 0x000ea20000100a00 */
[----:B------:R-:W0:Y:S08]  /*19ef0*/  MUFU.EX2 R16, R16 ;  /* 0x0000001000107308 */ /* 0x000e300000000800 */
[----:B------:R-:W1:Y:S01]  /*19f00*/  MUFU.EX2 R17, R17 ;  /* 0x0000001100117308 */ /* 0x000e620000000800 */
[----:B------:R-:W-:Y:S01]  /*19f10*/  FADD R97, R89, R97 ;  /* 0x0000006159617221 */ /* 0x000fe20000000000 */
[----:B----4-:R-:W-:Y:S01]  /*19f20*/  IADD3 R4, P1, PT, R210, UR17, RZ ;  /* 0x00000011d2047c10 */ /* 0x010fe2000ff3e0ff */
[----:B------:R-:W4:Y:S03]  /*19f30*/  LDG.E.U8 R8, desc[UR24][R8.64] ;  /* 0x0000001808087981 */ /* 0x000f26000c1e1100 */
[----:B------:R-:W-:Y:S01]  /*19f40*/  IADD3.X R5, PT, PT, R211, UR7, RZ, P1, !PT ;  /* 0x00000007d3057c10 */ /* 0x000fe20008ffe4ff */
[----:B0-----:R-:W-:-:S04]  /*19f50*/  FADD R7, R16, R97 ;  /* 0x0000006110077221 */ /* 0x001fc80000000000 */
[----:B------:R0:W3:Y:S01]  /*19f60*/  LDG.E.U8 R167, desc[UR24][R4.64] ;  /* 0x0000001804a77981 */ /* 0x0000e2000c1e1100 */
[----:B-1----:R-:W-:-:S04]  /*19f70*/  FADD R7, R17, R7 ;  /* 0x0000000711077221 */ /* 0x002fc80000000000 */
[----:B------:R-:W-:Y:S01]  /*19f80*/  FADD R7, R18, R7 ;  /* 0x0000000712077221 */ /* 0x000fe20000000000 */
[----:B0-----:R-:W-:-:S03]  /*19f90*/  IADD3 R4, P0, PT, R200, UR17, RZ ;  /* 0x00000011c8047c10 */ /* 0x001fc6000ff1e0ff */
[----:B------:R-:W-:Y:S01]  /*19fa0*/  FADD R105, R22, R7 ;  /* 0x0000000716697221 */ /* 0x000fe20000000000 */
[----:B------:R-:W-:-:S05]  /*19fb0*/  IADD3.X R5, PT, PT, R201, UR7, RZ, P0, !PT ;  /* 0x00000007c9057c10 */ /* 0x000fca00087fe4ff */
[----:B------:R0:W3:Y:S01]  /*19fc0*/  LDG.E.U8 R9, desc[UR24][R4.64] ;  /* 0x0000001804097981 */ /* 0x0000e2000c1e1100 */
[----:B------:R-:W-:Y:S01]  /*19fd0*/  FADD R105, R21, R105 ;  /* 0x0000006915697221 */ /* 0x000fe20000000000 */
[----:B------:R-:W-:-:S03]  /*19fe0*/  FADD R26, R26, -R2 ;  /* 0x800000021a1a7221 */ /* 0x000fc60000000000 */
[----:B------:R-:W-:Y:S01]  /*19ff0*/  FADD R105, R20, R105 ;  /* 0x0000006914697221 */ /* 0x000fe20000000000 */
[----:B------:R-:W1:Y:S01]  /*1a000*/  MUFU.EX2 R135, R135 ;  /* 0x0000008700877308 */ /* 0x000e620000000800 */
[----:B------:R-:W-:Y:S02]  /*1a010*/  FMUL R26, R26, 1.4426950216293334961 ;  /* 0x3fb8aa3b1a1a7820 */ /* 0x000fe40000400000 */
[----:B------:R-:W-:Y:S01]  /*1a020*/  FADD R105, R24, R105 ;  /* 0x0000006918697221 */ /* 0x000fe20000000000 */
[----:B------:R-:W-:-:S04]  /*1a030*/  IADD3 R6, P1, PT, R198, UR17, RZ ;  /* 0x00000011c6067c10 */ /* 0x000fc8000ff3e0ff */
[----:B------:R-:W-:-:S05]  /*1a040*/  IADD3.X R7, PT, PT, R199, UR7, RZ, P1, !PT ;  /* 0x00000007c7077c10 */ /* 0x000fca0008ffe4ff */
[----:B------:R-:W3:Y:S01]  /*1a050*/  LDG.E.U8 R6, desc[UR24][R6.64] ;  /* 0x0000001806067981 */ /* 0x000ee2000c1e1100 */
[----:B------:R-:W-:Y:S01]  /*1a060*/  FADD R105, R25, R105 ;  /* 0x0000006919697221 */ /* 0x000fe20000000000 */
[----:B------:R-:W1:Y:S03]  /*1a070*/  MUFU.EX2 R26, R26 ;  /* 0x0000001a001a7308 */ /* 0x000e660000000800 */
[----:B0-----:R-:W-:-:S04]  /*1a080*/  FADD R4, R23, R105 ;  /* 0x0000006917047221 */ /* 0x001fc80000000000 */
[----:B------:R-:W-:-:S04]  /*1a090*/  FADD R4, R28, R4 ;  /* 0x000000041c047221 */ /* 0x000fc80000000000 */
[----:B-1----:R-:W-:-:S04]  /*1a0a0*/  FADD R5, R135, R4 ;  /* 0x0000000487057221 */ /* 0x002fc80000000000 */
[----:B------:R-:W-:-:S04]  /*1a0b0*/  FADD R111, R137, R5 ;  /* 0x00000005896f7221 */ /* 0x000fc80000000000 */
[----:B------:R-:W-:-:S04]  /*1a0c0*/  FADD R111, R26, R111 ;  /* 0x0000006f1a6f7221 */ /* 0x000fc80000000000 */
[----:B------:R-:W-:Y:S01]  /*1a0d0*/  FADD R115, R30, R111 ;  /* 0x0000006f1e737221 */ /* 0x000fe20000000000 */
[----:B------:R-:W0:Y:S01]  /*1a0e0*/  MUFU.EX2 R139, R139 ;  /* 0x0000008b008b7308 */ /* 0x000e220000000800 */
[--C-:B------:R-:W-:Y:S01]  /*1a0f0*/  FADD R214, R214, -R2.reuse ;  /* 0x80000002d6d67221 */ /* 0x100fe20000000000 */
[----:B------:R-:W1:Y:S06]  /*1a100*/  S2R R239, SR_TID.X ;  /* 0x0000000000ef7919 */ /* 0x000e6c0000002100 */
[----:B------:R-:W1:Y:S01]  /*1a110*/  MUFU.EX2 R75, R75 ;  /* 0x0000004b004b7308 */ /* 0x000e620000000800 */
[----:B------:R-:W-:Y:S01]  /*1a120*/  FMUL R143, R214, 1.4426950216293334961 ;  /* 0x3fb8aa3bd68f7820 */ /* 0x000fe20000400000 */
[--C-:B------:R-:W-:Y:S01]  /*1a130*/  FADD R213, R213, -R2.reuse ;  /* 0x80000002d5d57221 */ /* 0x100fe20000000000 */
[----:B------:R-:W-:-:S05]  /*1a140*/  FADD R91, R212, -R2 ;  /* 0x80000002d45b7221 */ /* 0x000fca0000000000 */
[----:B------:R-:W1:Y:S01]  /*1a150*/  MUFU.EX2 R145, R145 ;  /* 0x0000009100917308 */ /* 0x000e620000000800 */
[----:B0-----:R-:W-:Y:S01]  /*1a160*/  FADD R115, R139, R115 ;  /* 0x000000738b737221 */ /* 0x001fe20000000000 */
[----:B------:R-:W-:Y:S01]  /*1a170*/  FMUL R213, R213, 1.4426950216293334961 ;  /* 0x3fb8aa3bd5d57820 */ /* 0x000fe20000400000 */
[----:B------:R-:W-:Y:S01]  /*1a180*/  FMUL R91, R91, 1.4426950216293334961 ;  /* 0x3fb8aa3b5b5b7820 */ /* 0x000fe20000400000 */
[----:B------:R-:W-:-:S04]  /*1a190*/  FADD R169, R217, -R2 ;  /* 0x80000002d9a97221 */ /* 0x000fc80000000000 */
[----:B------:R-:W0:Y:S01]  /*1a1a0*/  MUFU.EX2 R143, R143 ;  /* 0x0000008f008f7308 */ /* 0x000e220000000800 */
[----:B------:R-:W-:Y:S01]  /*1a1b0*/  FMUL R169, R169, 1.4426950216293334961 ;  /* 0x3fb8aa3ba9a97820 */ /* 0x000fe20000400000 */
[----:B------:R-:W-:-:S06]  /*1a1c0*/  FADD R216, R216, -R2 ;  /* 0x80000002d8d87221 */ /* 0x000fcc0000000000 */
[----:B------:R-:W0:Y:S01]  /*1a1d0*/  MUFU.EX2 R87, R213 ;  /* 0x000000d500577308 */ /* 0x000e220000000800 */
[----:B------:R-:W-:Y:S01]  /*1a1e0*/  FMUL R171, R216, 1.4426950216293334961 ;  /* 0x3fb8aa3bd8ab7820 */ /* 0x000fe20000400000 */
[----:B--2---:R-:W-:-:S04]  /*1a1f0*/  IADD3 R4, P0, PT, R196, UR17, RZ ;  /* 0x00000011c4047c10 */ /* 0x004fc8000ff1e0ff */
[----:B------:R-:W-:-:S05]  /*1a200*/  IADD3.X R5, PT, PT, R197, UR7, RZ, P0, !PT ;  /* 0x00000007c5057c10 */ /* 0x000fca00087fe4ff */
[----:B------:R2:W3:Y:S01]  /*1a210*/  LDG.E.U8 R111, desc[UR24][R4.64] ;  /* 0x00000018046f7981 */ /* 0x0004e2000c1e1100 */
[----:B------:R-:W0:Y:S01]  /*1a220*/  MUFU.EX2 R91, R91 ;  /* 0x0000005b005b7308 */ /* 0x000e220000000800 */
[----:B--2---:R-:W-:-:S04]  /*1a230*/  FADD R5, R141, R115 ;  /* 0x000000738d057221 */ /* 0x004fc80000000000 */
[----:B-1----:R-:W-:-:S03]  /*1a240*/  FADD R5, R75, R5 ;  /* 0x000000054b057221 */ /* 0x002fc60000000000 */
[----:B------:R-:W1:Y:S01]  /*1a250*/  MUFU.EX2 R169, R169 ;  /* 0x000000a900a97308 */ /* 0x000e620000000800 */
[----:B------:R-:W-:Y:S01]  /*1a260*/  FADD R5, R69, R5 ;  /* 0x0000000545057221 */ /* 0x000fe20000000000 */
[--C-:B------:R-:W-:Y:S01]  /*1a270*/  FADD R215, R215, -R2.reuse ;  /* 0x80000002d7d77221 */ /* 0x100fe20000000000 */
[----:B------:R-:W-:Y:S02]  /*1a280*/  FADD R99, R220, -R2 ;  /* 0x80000002dc637221 */ /* 0x000fe40000000000 */
[----:B------:R-:W-:-:S03]  /*1a290*/  FADD R5, R145, R5 ;  /* 0x0000000591057221 */ /* 0x000fc60000000000 */
[----:B------:R-:W2:Y:S01]  /*1a2a0*/  MUFU.EX2 R171, R171 ;  /* 0x000000ab00ab7308 */ /* 0x000ea20000000800 */
[----:B------:R-:W-:Y:S01]  /*1a2b0*/  FMUL R215, R215, 1.4426950216293334961 ;  /* 0x3fb8aa3bd7d77820 */ /* 0x000fe20000400000 */
[----:B------:R-:W-:Y:S01]  /*1a2c0*/  FMUL R99, R99, 1.4426950216293334961 ;  /* 0x3fb8aa3b63637820 */ /* 0x000fe20000400000 */
[----:B0-----:R-:W-:Y:S01]  /*1a2d0*/  FADD R121, R143, R5 ;  /* 0x000000058f797221 */ /* 0x001fe20000000000 */
[--C-:B------:R-:W-:Y:S01]  /*1a2e0*/  FADD R173, R219, -R2.reuse ;  /* 0x80000002dbad7221 */ /* 0x100fe20000000000 */
[----:B------:R-:W-:Y:S02]  /*1a2f0*/  FADD R218, R218, -R2 ;  /* 0x80000002dada7221 */ /* 0x000fe40000000000 */
[----:B------:R-:W-:Y:S01]  /*1a300*/  FADD R121, R87, R121 ;  /* 0x0000007957797221 */ /* 0x000fe20000000000 */
[----:B------:R-:W0:Y:S01]  /*1a310*/  MUFU.EX2 R97, R215 ;  /* 0x000000d700617308 */ /* 0x000e220000000800 */
[----:B------:R-:W-:Y:S01]  /*1a320*/  FMUL R173, R173, 1.4426950216293334961 ;  /* 0x3fb8aa3badad7820 */ /* 0x000fe20000400000 */
[----:B------:R-:W-:Y:S01]  /*1a330*/  LOP3.LUT R187, R239, 0x7f, RZ, 0xc0, !PT ;  /* 0x0000007fefbb7812 */ /* 0x000fe200078ec0ff */
[----:B------:R-:W-:Y:S01]  /*1a340*/  FADD R121, R91, R121 ;  /* 0x000000795b797221 */ /* 0x000fe20000000000 */
[----:B------:R-:W-:-:S04]  /*1a350*/  FMUL R7, R218, 1.4426950216293334961 ;  /* 0x3fb8aa3bda077820 */ /* 0x000fc80000400000 */
[----:B------:R-:W0:Y:S01]  /*1a360*/  MUFU.EX2 R99, R99 ;  /* 0x0000006300637308 */ /* 0x000e220000000800 */
[--C-:B------:R-:W-:Y:S01]  /*1a370*/  FADD R223, R223, -R2.reuse ;  /* 0x80000002dfdf7221 */ /* 0x100fe20000000000 */
[----:B-1----:R-:W-:Y:S01]  /*1a380*/  FADD R121, R169, R121 ;  /* 0x00000079a9797221 */ /* 0x002fe20000000000 */
[----:B------:R-:W-:Y:S01]  /*1a390*/  FADD R109, R222, -R2 ;  /* 0x80000002de6d7221 */ /* 0x000fe20000000000 */
[----:B------:R-:W-:Y:S04]  /*1a3a0*/  STS.U8 [R187+UR10+0x10000], R32 ;  /* 0x01000020bb007988 */ /* 0x000fe8000800000a */
[----:B------:R-:W1:Y:S01]  /*1a3b0*/  MUFU.EX2 R173, R173 ;  /* 0x000000ad00ad7308 */ /* 0x000e620000000800 */
[----:B------:R-:W-:Y:S01]  /*1a3c0*/  STS.U8 [R187+UR10+0x10200], R34 ;  /* 0x01020022bb007988 */ /* 0x000fe2000800000a */
[----:B------:R-:W-:Y:S01]  /*1a3d0*/  FMUL R223, R223, 1.4426950216293334961 ;  /* 0x3fb8aa3bdfdf7820 */ /* 0x000fe20000400000 */
[----:B--2---:R-:W-:-:S02]  /*1a3e0*/  FADD R125, R171, R121 ;  /* 0x00000079ab7d7221 */ /* 0x004fc40000000000 */
[----:B------:R-:W-:Y:S01]  /*1a3f0*/  STS.U8 [R187+UR10+0x10400], R36 ;  /* 0x01040024bb007988 */ /* 0x000fe2000800000a */
[----:B------:R-:W-:Y:S02]  /*1a400*/  FMUL R109, R109, 1.4426950216293334961 ;  /* 0x3fb8aa3b6d6d7820 */ /* 0x000fe40000400000 */
[----:B------:R-:W2:Y:S01]  /*1a410*/  MUFU.EX2 R7, R7 ;  /* 0x0000000700077308 */ /* 0x000ea20000000800 */
[----:B------:R-:W-:Y:S01]  /*1a420*/  STS.U8 [R187+UR10+0x10600], R38 ;  /* 0x01060026bb007988 */ /* 0x000fe2000800000a */
[----:B------:R-:W-:-:S03]  /*1a430*/  FADD R221, R221, -R2 ;  /* 0x80000002dddd7221 */ /* 0x000fc60000000000 */
[----:B------:R-:W-:Y:S01]  /*1a440*/  STS.U8 [R187+UR10+0x10800], R40 ;  /* 0x01080028bb007988 */ /* 0x000fe2000800000a */
[----:B0-----:R-:W-:Y:S02]  /*1a450*/  FADD R125, R97, R125 ;  /* 0x0000007d617d7221 */ /* 0x001fe40000000000 */
[----:B------:R-:W0:Y:S01]  /*1a460*/  MUFU.EX2 R105, R223 ;  /* 0x000000df00697308 */ /* 0x000e220000000800 */
[----:B------:R-:W-:Y:S01]  /*1a470*/  STS.U8 [R187+UR10+0x10a00], R42 ;  /* 0x010a002abb007988 */ /* 0x000fe2000800000a */
[----:B------:R-:W-:Y:S01]  /*1a480*/  FMUL R175, R221, 1.4426950216293334961 ;  /* 0x3fb8aa3bddaf7820 */ /* 0x000fe20000400000 */
[--C-:B------:R-:W-:Y:S02]  /*1a490*/  FADD R226, R226, -R2.reuse ;  /* 0x80000002e2e27221 */ /* 0x100fe40000000000 */
[----:B------:R-:W-:Y:S01]  /*1a4a0*/  STS.U8 [R187+UR10+0x10c00], R44 ;  /* 0x010c002cbb007988 */ /* 0x000fe2000800000a */
[----:B------:R-:W-:-:S03]  /*1a4b0*/  FADD R0, R0, -R2 ;  /* 0x8000000200007221 */ /* 0x000fc60000000000 */
[----:B------:R-:W-:Y:S01]  /*1a4c0*/  STS.U8 [R187+UR10+0x10e00], R46 ;  /* 0x010e002ebb007988 */ /* 0x000fe2000800000a */
[----:B------:R-:W0:Y:S03]  /*1a4d0*/  MUFU.EX2 R109, R109 ;  /* 0x0000006d006d7308 */ /* 0x000e260000000800 */
[----:B------:R-:W-:Y:S01]  /*1a4e0*/  STS.U8 [R187+UR10+0x11000], R48 ;  /* 0x01100030bb007988 */ /* 0x000fe2000800000a */
[----:B------:R-:W-:-:S03]  /*1a4f0*/  FADD R127, R99, R125 ;  /* 0x0000007d637f7221 */ /* 0x000fc60000000000 */
[----:B------:R-:W-:Y:S01]  /*1a500*/  STS.U8 [R187+UR10+0x11200], R50 ;  /* 0x01120032bb007988 */ /* 0x000fe2000800000a */
[----:B------:R-:W-:Y:S01]  /*1a510*/  FMUL R4, R226, 1.4426950216293334961 ;  /* 0x3fb8aa3be2047820 */ /* 0x000fe20000400000 */
[----:B------:R-:W-:Y:S02]  /*1a520*/  FADD R225, R225, -R2 ;  /* 0x80000002e1e17221 */ /* 0x000fe40000000000 */
[----:B------:R-:W-:Y:S01]  /*1a530*/  STS.U8 [R187+UR10+0x11400], R52 ;  /* 0x01140034bb007988 */ /* 0x000fe2000800000a */
[----:B------:R-:W0:Y:S03]  /*1a540*/  MUFU.EX2 R175, R175 ;  /* 0x000000af00af7308 */ /* 0x000e260000000800 */
[----:B------:R-:W-:Y:S01]  /*1a550*/  STS.U8 [R187+UR10+0x11600], R54 ;  /* 0x01160036bb007988 */ /* 0x000fe2000800000a */
[----:B------:R-:W-:-:S03]  /*1a560*/  FMUL R125, R0, 1.4426950216293334961 ;  /* 0x3fb8aa3b007d7820 */ /* 0x000fc60000400000 */
[----:B------:R-:W-:Y:S01]  /*1a570*/  STS.U8 [R187+UR10+0x11800], R56 ;  /* 0x01180038bb007988 */ /* 0x000fe2000800000a */
[----:B-1----:R-:W-:-:S03]  /*1a580*/  FADD R0, R173, R127 ;  /* 0x0000007fad007221 */ /* 0x002fc60000000000 */
[----:B------:R-:W-:Y:S01]  /*1a590*/  STS.U8 [R187+UR10+0x11a00], R58 ;  /* 0x011a003abb007988 */ /* 0x000fe2000800000a */
[----:B------:R-:W-:Y:S01]  /*1a5a0*/  FMUL R115, R225, 1.4426950216293334961 ;  /* 0x3fb8aa3be1737820 */ /* 0x000fe20000400000 */
[----:B------:R-:W-:Y:S02]  /*1a5b0*/  FADD R224, R224, -R2 ;  /* 0x80000002e0e07221 */ /* 0x000fe40000000000 */
[----:B------:R-:W-:Y:S01]  /*1a5c0*/  STS.U8 [R187+UR10+0x11c00], R128 ;  /* 0x011c0080bb007988 */ /* 0x000fe2000800000a */
[----:B------:R-:W1:Y:S03]  /*1a5d0*/  MUFU.EX2 R4, R4 ;  /* 0x0000000400047308 */ /* 0x000e660000000800 */
[----:B------:R-:W-:Y:S01]  /*1a5e0*/  STS.U8 [R187+UR10+0x11e00], R122 ;  /* 0x011e007abb007988 */ /* 0x000fe2000800000a */
[----:B--2---:R-:W-:-:S03]  /*1a5f0*/  FADD R0, R7, R0 ;  /* 0x0000000007007221 */ /* 0x004fc60000000000 */
[----:B------:R-:W-:Y:S01]  /*1a600*/  STS.U8 [R187+UR10+0x12000], R126 ;  /* 0x0120007ebb007988 */ /* 0x000fe2000800000a */
[----:B------:R-:W-:-:S03]  /*1a610*/  FMUL R117, R224, 1.4426950216293334961 ;  /* 0x3fb8aa3be0757820 */ /* 0x000fc60000400000 */
[----:B------:R-:W-:Y:S01]  /*1a620*/  STS.U8 [R187+UR10+0x12200], R130 ;  /* 0x01220082bb007988 */ /* 0x000fe2000800000a */
[----:B------:R-:W-:-:S03]  /*1a630*/  FADD R229, R229, -R2 ;  /* 0x80000002e5e57221 */ /* 0x000fc60000000000 */
[----:B------:R-:W-:Y:S01]  /*1a640*/  STS.U8 [R187+UR10+0x12400], R132 ;  /* 0x01240084bb007988 */ /* 0x000fe2000800000a */
[----:B------:R-:W2:Y:S03]  /*1a650*/  MUFU.EX2 R115, R115 ;  /* 0x0000007300737308 */ /* 0x000ea60000000800 */
[----:B------:R-:W-:Y:S01]  /*1a660*/  STS.U8 [R187+UR10+0x12600], R134 ;  /* 0x01260086bb007988 */ /* 0x000fe2000800000a */
[----:B0-----:R-:W-:-:S03]  /*1a670*/  FADD R0, R105, R0 ;  /* 0x0000000069007221 */ /* 0x001fc60000000000 */
[----:B------:R-:W-:Y:S01]  /*1a680*/  STS.U8 [R187+UR10+0x12800], R136 ;  /* 0x01280088bb007988 */ /* 0x000fe2000800000a */
[----:B------:R-:W-:-:S03]  /*1a690*/  FMUL R5, R229, 1.4426950216293334961 ;  /* 0x3fb8aa3be5057820 */ /* 0x000fc60000400000 */
[----:B------:R-:W-:Y:S01]  /*1a6a0*/  STS.U8 [R187+UR10+0x12a00], R138 ;  /* 0x012a008abb007988 */ /* 0x000fe2000800000a */
[----:B------:R-:W-:-:S03]  /*1a6b0*/  FADD R228, R228, -R2 ;  /* 0x80000002e4e47221 */ /* 0x000fc60000000000 */
[----:B------:R-:W-:Y:S01]  /*1a6c0*/  STS.U8 [R187+UR10+0x12c00], R140 ;  /* 0x012c008cbb007988 */ /* 0x000fe2000800000a */
[----:B------:R-:W0:Y:S03]  /*1a6d0*/  MUFU.EX2 R117, R117 ;  /* 0x0000007500757308 */ /* 0x000e260000000800 */
[----:B------:R-:W-:Y:S01]  /*1a6e0*/  STS.U8 [R187+UR10+0x12e00], R142 ;  /* 0x012e008ebb007988 */ /* 0x000fe2000800000a */
[----:B------:R-:W-:-:S03]  /*1a6f0*/  FADD R0, R109, R0 ;  /* 0x000000006d007221 */ /* 0x000fc60000000000 */
[----:B------:R-:W-:Y:S01]  /*1a700*/  STS.U8 [R187+UR10+0x13000], R144 ;  /* 0x01300090bb007988 */ /* 0x000fe2000800000a */
[----:B------:R-:W-:-:S03]  /*1a710*/  LOP3.LUT R185, R187, 0x10, RZ, 0x3c, !PT ;  /* 0x00000010bbb97812 */ /* 0x000fc600078e3cff */
[----:B------:R-:W-:Y:S01]  /*1a720*/  STS.U8 [R187+UR10+0x13200], R146 ;  /* 0x01320092bb007988 */ /* 0x000fe2000800000a */
[----:B------:R-:W-:Y:S01]  /*1a730*/  FMUL R177, R228, 1.4426950216293334961 ;  /* 0x3fb8aa3be4b17820 */ /* 0x000fe20000400000 */
[----:B------:R-:W-:Y:S02]  /*1a740*/  FADD R227, R227, -R2 ;  /* 0x80000002e3e37221 */ /* 0x000fe40000000000 */
[----:B------:R-:W-:Y:S01]  /*1a750*/  STS.U8 [R187+UR10+0x13400], R148 ;  /* 0x01340094bb007988 */ /* 0x000fe2000800000a */
[----:B------:R-:W0:Y:S03]  /*1a760*/  MUFU.EX2 R5, R5 ;  /* 0x0000000500057308 */ /* 0x000e260000000800 */
[----:B------:R-:W-:Y:S01]  /*1a770*/  STS.U8 [R187+UR10+0x13600], R150 ;  /* 0x01360096bb007988 */ /* 0x000fe2000800000a */
[----:B------:R-:W-:-:S03]  /*1a780*/  FADD R0, R175, R0 ;  /* 0x00000000af007221 */ /* 0x000fc60000000000 */
[----:B------:R-:W-:Y:S01]  /*1a790*/  STS.U8 [R187+UR10+0x13800], R152 ;  /* 0x01380098bb007988 */ /* 0x000fe2000800000a */
[----:B------:R-:W-:-:S03]  /*1a7a0*/  FMUL R121, R227, 1.4426950216293334961 ;  /* 0x3fb8aa3be3797820 */ /* 0x000fc60000400000 */
[----:B------:R-:W-:Y:S04]  /*1a7b0*/  STS.U8 [R187+UR10+0x13a00], R154 ;  /* 0x013a009abb007988 */ /* 0x000fe8000800000a */
[----:B------:R-:W-:Y:S01]  /*1a7c0*/  STS.U8 [R187+UR10+0x13c00], R156 ;  /* 0x013c009cbb007988 */ /* 0x000fe2000800000a */
[----:B------:R-:W0:Y:S03]  /*1a7d0*/  MUFU.EX2 R177, R177 ;  /* 0x000000b100b17308 */ /* 0x000e260000000800 */
[----:B------:R0:W-:Y:S01]  /*1a7e0*/  STS.U8 [R187+UR10+0x13e00], R158 ;  /* 0x013e009ebb007988 */ /* 0x0001e2000800000a */
[----:B-1----:R-:W-:-:S03]  /*1a7f0*/  FADD R0, R4, R0 ;  /* 0x0000000004007221 */ /* 0x002fc60000000000 */
[----:B------:R-:W-:Y:S01]  /*1a800*/  STS.U8 [R185+UR10+0x10080], R60 ;  /* 0x0100803cb9007988 */ /* 0x000fe2000800000a */
[----:B------:R-:W-:-:S03]  /*1a810*/  FADD R232, R232, -R2 ;  /* 0x80000002e8e87221 */ /* 0x000fc60000000000 */
[----:B------:R-:W-:Y:S04]  /*1a820*/  STS.U8 [R185+UR10+0x10280], R72 ;  /* 0x01028048b9007988 */ /* 0x000fe8000800000a */
        /* <DEDUP_REMOVED lines=35> */
[----:B-1----:R-:W-:-:S03]  /*1aa60*/  FADD R0, R121, R0 ;  /* 0x0000000079007221 */ /* 0x002fc60000000000 */
[----:B------:R-:W-:Y:S01]  /*1aa70*/  STS.U8 [R185+UR10+0x12880], R172 ;  /* 0x012880acb9007988 */ /* 0x000fe2000800000a */
[----:B------:R-:W-:-:S03]  /*1aa80*/  FMUL R183, R234, 1.4426950216293334961 ;  /* 0x3fb8aa3beab77820 */ /* 0x000fc60000400000 */
[----:B------:R-:W-:Y:S01]  /*1aa90*/  STS.U8 [R185+UR10+0x12a80], R174 ;  /* 0x012a80aeb9007988 */ /* 0x000fe2000800000a */
[----:B------:R-:W-:-:S03]  /*1aaa0*/  F2FP.SATFINITE.E4M3.F32.PACK_AB_MERGE_C R18, R22, R18, RZ ;  /* 0x000000121612723e */ /* 0x000fc600048070ff */
[----:B------:R-:W-:Y:S01]  /*1aab0*/  STS.U8 [R185+UR10+0x12c80], R176 ;  /* 0x012c80b0b9007988 */ /* 0x000fe2000800000a */
[----:B------:R-:W-:-:S03]  /*1aac0*/  F2FP.SATFINITE.E4M3.F32.PACK_AB_MERGE_C R22, R141, R139, RZ ;  /* 0x0000008b8d16723e */ /* 0x000fc600048070ff */
[----:B------:R-:W-:Y:S01]  /*1aad0*/  STS.U8 [R185+UR10+0x12e80], R178 ;  /* 0x012e80b2b9007988 */ /* 0x000fe2000800000a */
[----:B------:R-:W1:Y:S01]  /*1aae0*/  MUFU.EX2 R131, R131 ;  /* 0x0000008300837308 */ /* 0x000e620000000800 */
[----:B------:R-:W-:Y:S01]  /*1aaf0*/  FADD R235, R235, -R2 ;  /* 0x80000002ebeb7221 */ /* 0x000fe20000000000 */
[----:B------:R-:W1:Y:S01]  /*1ab00*/  S2R R187, SR_TID.X ;  /* 0x0000000000bb7919 */ /* 0x000e620000002100 */
[----:B------:R-:W-:Y:S01]  /*1ab10*/  F2FP.SATFINITE.E4M3.F32.PACK_AB_MERGE_C R141, R4, R175, RZ ;  /* 0x000000af048d723e */ /* 0x000fe200048070ff */
[----:B------:R-:W-:Y:S01]  /*1ab20*/  STS.U8 [R185+UR10+0x13080], R180 ;  /* 0x013080b4b9007988 */ /* 0x000fe2000800000a */
[----:B--2---:R-:W-:Y:S01]  /*1ab30*/  FADD R0, R125, R0 ;  /* 0x000000007d007221 */ /* 0x004fe20000000000 */
[----:B------:R-:W-:Y:S02]  /*1ab40*/  LOP3.LUT R4, R238, 0x20, RZ, 0x3c, !PT ;  /* 0x00000020ee047812 */ /* 0x000fe400078e3cff */
[----:B------:R-:W-:Y:S01]  /*1ab50*/  STS.U8 [R185+UR10+0x13280], R182 ;  /* 0x013280b6b9007988 */ /* 0x000fe2000800000a */
[----:B------:R-:W-:-:S03]  /*1ab60*/  FADD R237, R237, -R2 ;  /* 0x80000002eded7221 */ /* 0x000fc60000000000 */
[----:B------:R-:W-:Y:S01]  /*1ab70*/  STS.U8 [R185+UR10+0x13480], R184 ;  /* 0x013480b8b9007988 */ /* 0x000fe2000800000a */
[----:B------:R-:W2:Y:S03]  /*1ab80*/  MUFU.EX2 R183, R183 ;  /* 0x000000b700b77308 */ /* 0x000ea60000000800 */
[----:B------:R-:W-:Y:S01]  /*1ab90*/  STS.U8 [R185+UR10+0x13680], R186 ;  /* 0x013680bab9007988 */ /* 0x000fe2000800000a */
[----:B------:R-:W-:-:S03]  /*1aba0*/  FMUL R235, R235, 1.4426950216293334961 ;  /* 0x3fb8aa3bebeb7820 */ /* 0x000fc60000400000 */
[----:B------:R-:W-:Y:S01]  /*1abb0*/  STS.U8 [R185+UR10+0x13880], R188 ;  /* 0x013880bcb9007988 */ /* 0x000fe2000800000a */
[----:B0-----:R-:W-:-:S03]  /*1abc0*/  FADD R0, R179, R0 ;  /* 0x00000000b3007221 */ /* 0x001fc60000000000 */
[----:B------:R-:W-:Y:S01]  /*1abd0*/  STS.U8 [R185+UR10+0x13a80], R190 ;  /* 0x013a80beb9007988 */ /* 0x000fe2000800000a */
[----:B------:R-:W-:-:S03]  /*1abe0*/  F2FP.SATFINITE.E4M3.F32.PACK_AB_MERGE_C R59, R61, R59, RZ ;  /* 0x0000003b3d3b723e */ /* 0x000fc600048070ff */
[----:B------:R-:W-:Y:S01]  /*1abf0*/  STS.U8 [R185+UR10+0x13c80], R192 ;  /* 0x013c80c0b9007988 */ /* 0x000fe2000800000a */
[----:B------:R-:W0:Y:S03]  /*1ac00*/  MUFU.EX2 R61, R235 ;  /* 0x000000eb003d7308 */ /* 0x000e260000000800 */
[----:B------:R-:W-:Y:S01]  /*1ac10*/  STS.U8 [R185+UR10+0x13e80], R194 ;  /* 0x013e80c2b9007988 */ /* 0x000fe2000800000a */
[----:B------:R-:W-:-:S03]  /*1ac20*/  FADD R0, R181, R0 ;  /* 0x00000000b5007221 */ /* 0x000fc60000000000 */
[----:B------:R0:W-:Y:S01]  /*1ac30*/  STS.U8 [R4+UR10+0x10900], R86 ;  /* 0x0109005604007988 */ /* 0x0001e2000800000a */
[----:B------:R-:W-:Y:S01]  /*1ac40*/  FADD R0, R127, R0 ;  /* 0x000000007f007221 */ /* 0x000fe20000000000 */
[----:B0-----:R-:W-:Y:S01]  /*1ac50*/  FMUL R86, R237, 1.4426950216293334961 ;  /* 0x3fb8aa3bed567820 */ /* 0x001fe20000400000 */
[----:B------:R-:W-:Y:S02]  /*1ac60*/  F2FP.SATFINITE.E4M3.F32.PACK_AB_MERGE_C R24, R25, R24, RZ ;  /* 0x000000181918723e */ /* 0x000fe400048070ff */
[----:B-1----:R-:W-:-:S03]  /*1ac70*/  FADD R25, R131, R0 ;  /* 0x0000000083197221 */ /* 0x002fc60000000000 */
[----:B------:R-:W0:Y:S01]  /*1ac80*/  MUFU.EX2 R86, R86 ;  /* 0x0000005600567308 */ /* 0x000e220000000800 */
[--C-:B------:R-:W-:Y:S01]  /*1ac90*/  FADD R35, R35, -R2.reuse ;  /* 0x8000000223237221 */ /* 0x100fe20000000000 */
[--C-:B------:R-:W-:Y:S01]  /*1aca0*/  FADD R39, R39, -R2.reuse ;  /* 0x8000000227277221 */ /* 0x100fe20000000000 */
[--C-:B------:R-:W-:Y:S01]  /*1acb0*/  FADD R41, R41, -R2.reuse ;  /* 0x8000000229297221 */ /* 0x100fe20000000000 */
[--C-:B------:R-:W-:Y:S01]  /*1acc0*/  FADD R45, R45, -R2.reuse ;  /* 0x800000022d2d7221 */ /* 0x100fe20000000000 */
[--C-:B------:R-:W-:Y:S01]  /*1acd0*/  FADD R43, R43, -R2.reuse ;  /* 0x800000022b2b7221 */ /* 0x100fe20000000000 */
[----:B------:R-:W-:Y:S01]  /*1ace0*/  FADD R37, R37, -R2 ;  /* 0x8000000225257221 */ /* 0x000fe20000000000 */
[----:B--2---:R-:W-:Y:S01]  /*1acf0*/  FADD R25, R183, R25 ;  /* 0x00000019b7197221 */ /* 0x004fe20000000000 */
[----:B------:R-:W-:Y:S01]  /*1ad00*/  F2FP.SATFINITE.E4M3.F32.PACK_AB_MERGE_C R11, R12, R11, RZ ;  /* 0x0000000b0c0b723e */ /* 0x000fe200048070ff */
[----:B------:R-:W-:Y:S01]  /*1ad10*/  FMUL R35, R35, 1.4426950216293334961 ;  /* 0x3fb8aa3b23237820 */ /* 0x000fe20000400000 */
[----:B------:R-:W-:Y:S01]  /*1ad20*/  F2FP.SATFINITE.E4M3.F32.PACK_AB_MERGE_C R15, R89, R15, RZ ;  /* 0x0000000f590f723e */ /* 0x000fe200048070ff */
[----:B------:R-:W-:Y:S01]  /*1ad30*/  FMUL R39, R39, 1.4426950216293334961 ;  /* 0x3fb8aa3b27277820 */ /* 0x000fe20000400000 */
[----:B------:R-:W-:Y:S01]  /*1ad40*/  F2FP.SATFINITE.E4M3.F32.PACK_AB_MERGE_C R12, R137, R135, RZ ;  /* 0x00000087890c723e */ /* 0x000fe200048070ff */
[----:B------:R-:W-:Y:S01]  /*1ad50*/  FMUL R41, R41, 1.4426950216293334961 ;  /* 0x3fb8aa3b29297820 */ /* 0x000fe20000400000 */
[----:B------:R-:W-:Y:S01]  /*1ad60*/  F2FP.SATFINITE.E4M3.F32.PACK_AB_MERGE_C R145, R143, R145, RZ ;  /* 0x000000918f91723e */ /* 0x000fe200048070ff */
[----:B------:R-:W-:Y:S01]  /*1ad70*/  FMUL R45, R45, 1.4426950216293334961 ;  /* 0x3fb8aa3b2d2d7820 */ /* 0x000fe20000400000 */
[----:B------:R-:W-:Y:S01]  /*1ad80*/  FMUL R43, R43, 1.4426950216293334961 ;  /* 0x3fb8aa3b2b2b7820 */ /* 0x000fe20000400000 */
[----:B------:R-:W-:Y:S01]  /*1ad90*/  FMUL R37, R37, 1.4426950216293334961 ;  /* 0x3fb8aa3b25257820 */ /* 0x000fe20000400000 */
[----:B------:R-:W-:Y:S01]  /*1ada0*/  F2FP.SATFINITE.E4M3.F32.PACK_AB_MERGE_C R139, R7, R173, RZ ;  /* 0x000000ad078b723e */ /* 0x000fe200048070ff */
[----:B------:R-:W-:Y:S01]  /*1adb0*/  FADD R137, R61, R25 ;  /* 0x000000193d897221 */ /* 0x000fe20000000000 */
[----:B------:R-:W-:-:S02]  /*1adc0*/  F2FP.SATFINITE.E4M3.F32.PACK_AB_MERGE_C R143, R177, R5, RZ ;  /* 0x00000005b18f723e */ /* 0x000fc400048070ff */
[----:B------:R-:W-:Y:S01]  /*1add0*/  F2FP.SATFINITE.E4M3.F32.PACK_AB_MERGE_C R135, R61, R183, RZ ;  /* 0x000000b73d87723e */ /* 0x000fe200048070ff */
[----:B------:R-:W-:Y:S01]  /*1ade0*/  STS.U8 [R4+UR10+0x10100], R33 ;  /* 0x0101002104007988 */ /* 0x000fe2000800000a */
[----:B------:R-:W-:Y:S01]  /*1adf0*/  MUFU.EX2 R207, R39 ;  /* 0x0000002700cf7308 */ /* 0x000fe20000000800 */
[----:B------:R-:W-:Y:S02]  /*1ae00*/  F2FP.SATFINITE.E4M3.F32.PACK_AB_MERGE_C R76, R53, R49, R59 ;  /* 0x00000031354c723e */ /* 0x000fe4000480703b */
[----:B------:R1:W-:Y:S01]  /*1ae10*/  STS.U8 [R4+UR10+0x10300], R74 ;  /* 0x0103004a04007988 */ /* 0x0003e2000800000a */
[----:B------:R-:W-:Y:S01]  /*1ae20*/  F2FP.SATFINITE.E4M3.F32.PACK_AB_MERGE_C R72, R20, R21, R24 ;  /* 0x000000151448723e */ /* 0x000fe20004807018 */
[----:B------:R-:W-:Y:S01]  /*1ae30*/  IMAD.SHL.U32 R80, R187, 0x8, RZ ;  /* 0x00000008bb507824 */ /* 0x000fe200078e00ff */
[----:B------:R-:W-:Y:S01]  /*1ae40*/  F2FP.SATFINITE.E4M3.F32.PACK_AB_MERGE_C R97, R99, R97, R139 ;  /* 0x000000616361723e */ /* 0x000fe2000480708b */
[----:B------:R2:W-:Y:S01]  /*1ae50*/  STS.U8 [R4+UR10+0x10500], R78 ;  /* 0x0105004e04007988 */ /* 0x0005e2000800000a */
[----:B------:R-:W-:Y:S01]  /*1ae60*/  MUFU.EX2 R203, R41 ;  /* 0x0000002900cb7308 */ /* 0x000fe20000000800 */
[----:B------:R-:W-:-:S02]  /*1ae70*/  F2FP.SATFINITE.E4M3.F32.PACK_AB_MERGE_C R0, R171, R169, RZ ;  /* 0x000000a9ab00723e */ /* 0x000fc400048070ff */
[----:B------:R-:W-:Y:S01]  /*1ae80*/  STS.U8 [R4+UR10+0x10700], R82 ;  /* 0x0107005204007988 */ /* 0x000fe2000800000a */
[----:B------:R-:W-:Y:S02]  /*1ae90*/  F2FP.SATFINITE.E4M3.F32.PACK_AB_MERGE_C R89, R181, R179, RZ ;  /* 0x000000b3b559723e */ /* 0x000fe400048070ff */
[----:B-1----:R-:W-:Y:S01]  /*1aea0*/  F2FP.SATFINITE.E4M3.F32.PACK_AB_MERGE_C R74, R30, R26, R22 ;  /* 0x0000001a1e4a723e */ /* 0x002fe20004807016 */
[----:B------:R-:W-:Y:S01]  /*1aeb0*/  STS.U8 [R4+UR10+0x10b00], R90 ;  /* 0x010b005a04007988 */ /* 0x000fe2000800000a */
[----:B------:R-:W-:Y:S01]  /*1aec0*/  MUFU.EX2 R205, R45 ;  /* 0x0000002d00cd7308 */ /* 0x000fe20000000800 */
[----:B--2---:R-:W-:Y:S02]  /*1aed0*/  F2FP.SATFINITE.E4M3.F32.PACK_AB_MERGE_C R78, R14, R13, R15 ;  /* 0x0000000d0e4e723e */ /* 0x004fe4000480700f */
[----:B------:R-:W-:Y:S01]  /*1aee0*/  STS.U8 [R4+UR10+0x10d00], R94 ;  /* 0x010d005e04007988 */ /* 0x000fe2000800000a */
[----:B------:R-:W-:-:S03]  /*1aef0*/  F2FP.SATFINITE.E4M3.F32.PACK_AB_MERGE_C R75, R69, R75, R145 ;  /* 0x0000004b454b723e */ /* 0x000fc60004807091 */
[----:B------:R1:W-:Y:S01]  /*1af00*/  STS.U8 [R4+UR10+0x10f00], R98 ;  /* 0x010f006204007988 */ /* 0x0003e2000800000a */
[----:B------:R-:W-:-:S03]  /*1af10*/  F2FP.SATFINITE.E4M3.F32.PACK_AB_MERGE_C R99, R117, R115, R143 ;  /* 0x000000737563723e */ /* 0x000fc6000480708f */
[----:B------:R-:W-:Y:S04]  /*1af20*/  STS.U8 [R4+UR10+0x11100], R102 ;  /* 0x0111006604007988 */ /* 0x000fe8000800000a */
[----:B------:R-:W-:Y:S01]  /*1af30*/  STS.U8 [R4+UR10+0x11300], R106 ;  /* 0x0113006a04007988 */ /* 0x000fe2000800000a */
[----:B-1----:R-:W-:-:S03]  /*1af40*/  F2FP.SATFINITE.E4M3.F32.PACK_AB_MERGE_C R98, R109, R105, R141 ;  /* 0x000000696d62723e */ /* 0x002fc6000480708d */
[----:B------:R-:W-:Y:S04]  /*1af50*/  STS.U8 [R4+UR10+0x11500], R110 ;  /* 0x0115006e04007988 */ /* 0x000fe8000800000a */
[----:B------:R-:W-:Y:S04]  /*1af60*/  STS.U8 [R4+UR10+0x11700], R114 ;  /* 0x0117007204007988 */ /* 0x000fe8000800000a */
[----:B------:R-:W-:Y:S04]  /*1af70*/  STS.U8 [R4+UR10+0x11900], R118 ;  /* 0x0119007604007988 */ /* 0x000fe8000800000a */
[----:B------:R-:W-:Y:S04]  /*1af80*/  STS.U8 [R4+UR10+0x11b00], R124 ;  /* 0x011b007c04007988 */ /* 0x000fe8000800000a */
[----:B------:R1:W-:Y:S04]  /*1af90*/  STS.U8 [R4+UR10+0x11d00], R202 ;  /* 0x011d00ca04007988 */ /* 0x0003e8000800000a */
[----:B------:R0:W-:Y:S04]  /*1afa0*/  STS.U8 [R4+UR10+0x11f00], R204 ;  /* 0x011f00cc04007988 */ /* 0x0001e8000800000a */
[----:B------:R2:W-:Y:S01]  /*1afb0*/  STS.U8 [R4+UR10+0x12100], R206 ;  /* 0x012100ce04007988 */ /* 0x0005e2000800000a */
[----:B-1----:R-:W-:Y:S03]  /*1afc0*/  MUFU.EX2 R202, R43 ;  /* 0x0000002b00ca7308 */ /* 0x002fe60000000800 */
[----:B------:R1:W-:Y:S01]  /*1afd0*/  STS.U8 [R4+UR10+0x12300], R208 ;  /* 0x012300d004007988 */ /* 0x0003e2000800000a */
[----:B0-----:R-:W-:-:S03]  /*1afe0*/  FADD R204, R86, R137 ;  /* 0x0000008956cc7221 */ /* 0x001fc60000000000 */
[----:B------:R-:W-:Y:S01]  /*1aff0*/  STS.U8 [R4+UR10+0x12500], R70 ;  /* 0x0125004604007988 */ /* 0x000fe2000800000a */
[----:B--2---:R-:W-:Y:S03]  /*1b000*/  MUFU.EX2 R206, R37 ;  /* 0x0000002500ce7308 */ /* 0x004fe60000000800 */
[----:B------:R-:W-:Y:S04]  /*1b010*/  STS.U8 [R4+UR10+0x12700], R47 ;  /* 0x0127002f04007988 */ /* 0x000fe8000800000a */
[----:B------:R-:W-:Y:S01]  /*1b020*/  STS.U8 [R4+UR10+0x12900], R51 ;  /* 0x0129003304007988 */ /* 0x000fe2000800000a */
[----:B-1----:R0:W1:Y:S03]  /*1b030*/  MUFU.EX2 R208, R35 ;  /* 0x0000002300d07308 */ /* 0x0020660000000800 */
        /* <DEDUP_REMOVED lines=10> */
[----:B------:R1:W-:Y:S01]  /*1b0e0*/  STS.U8 [R4+UR10+0x13f00], R79 ;  /* 0x013f004f04007988 */ /* 0x0003e2000800000a */
[----:B--2---:R-:W-:-:S03]  /*1b0f0*/  F2FP.SATFINITE.E4M3.F32.PACK_AB_MERGE_C R73, R28, R23, R12 ;  /* 0x000000171c49723e */ /* 0x004fc6000480700c */
[----:B------:R2:W-:Y:S01]  /*1b100*/  STS.U8 [R68+UR10+0x10580], R85 ;  /* 0x0105805544007988 */ /* 0x0005e2000800000a */
[----:B0-----:R-:W-:-:S03]  /*1b110*/  F2FP.SATFINITE.E4M3.F32.PACK_AB_MERGE_C R77, R10, R65, R11 ;  /* 0x000000410a4d723e */ /* 0x001fc6000480700b */
[----:B------:R-:W-:Y:S01]  /*1b120*/  STS.U8 [R68+UR10+0x10980], R19 ;  /* 0x0109801344007988 */ /* 0x000fe2000800000a */
[----:B-1----:R-:W-:-:S03]  /*1b130*/  F2FP.SATFINITE.E4M3.F32.PACK_AB_MERGE_C R79, R17, R16, R18 ;  /* 0x00000010114f723e */ /* 0x002fc60004807012 */
[----:B------:R-:W-:Y:S01]  /*1b140*/  STS.U8 [R68+UR10+0x11b80], R27 ;  /* 0x011b801b44007988 */ /* 0x000fe2000800000a */
[----:B--2---:R-:W-:-:S03]  /*1b150*/  F2FP.SATFINITE.E4M3.F32.PACK_AB_MERGE_C R85, R131, R127, R135 ;  /* 0x0000007f8355723e */ /* 0x004fc60004807087 */
[----:B------:R-:W-:Y:S04]  /*1b160*/  STS.U8 [R68+UR10+0x12180], R31 ;  /* 0x0121801f44007988 */ /* 0x000fe8000800000a */
[----:B------:R-:W-:Y:S04]  /*1b170*/  STS.U8 [R68+UR10+0x12580], R29 ;  /* 0x0125801d44007988 */ /* 0x000fe8000800000a */
[----:B----4-:R-:W-:Y:S04]  /*1b180*/  STS.U8 [R68+UR10+0x13980], R8 ;  /* 0x0139800844007988 */ /* 0x010fe8000800000a */
[----:B---3--:R-:W-:Y:S04]  /*1b190*/  STS.U8 [R68+UR10+0x13b80], R9 ;  /* 0x013b800944007988 */ /* 0x008fe8000800000a */
        /* <DEDUP_REMOVED lines=13> */
[----:B0-----:R-:W-:Y:S01]  /*1b270*/  LDTM.x64 R4, tmem[UR12] ;  /* 0x0000000c000479ee */ /* 0x001fe20008340000 */
[----:B-1----:R-:W0:Y:S01]  /*1b280*/  LDTM.x64 R132, tmem[UR12+0x40] ;  /* 0x0000400c008479ee */ /* 0x002e220008340000 */
[----:B------:R-:W-:-:S04]  /*1b290*/  FADD R236, R236, -R2 ;  /* 0x80000002ecec7221 */ /* 0x000fc80000000000 */
[----:B------:R-:W-:-:S06]  /*1b2a0*/  FMUL R209, R236, 1.4426950216293334961 ;  /* 0x3fb8aa3becd17820 */ /* 0x000fcc0000400000 */
[----:B------:R-:W1:Y:S01]  /*1b2b0*/  MUFU.EX2 R209, R209 ;  /* 0x000000d100d17308 */ /* 0x000e620000000800 */
[----:B0-----:R-:W-:Y:S04]  /*1b2c0*/  STL.64 [R1+0xa18], R194 ;  /* 0x000a18c201007387 */ /* 0x001fe80000100a00 */
        /* <DEDUP_REMOVED lines=8> */
[----:B------:R-:W-:Y:S01]  /*1b350*/  STL.64 [R1+0x9d0], R176 ;  /* 0x0009d0b001007387 */ /* 0x000fe20000100a00 */
[----:B------:R-:W-:-:S03]  /*1b360*/  LOP3.LUT R80, R80, 0x30, RZ, 0xc0, !PT ;  /* 0x0000003050507812 */ /* 0x000fc600078ec0ff */
[----:B------:R-:W-:Y:S04]  /*1b370*/  STL.64 [R1+0x9c8], R174 ;  /* 0x0009c8ae01007387 */ /* 0x000fe80000100a00 */
[----:B------:R-:W-:Y:S04]  /*1b380*/  STL.64 [R1+0x9c0], R172 ;  /* 0x0009c0ac01007387 */ /* 0x000fe80000100a00 */
[----:B------:R-:W-:Y:S01]  /*1b390*/  STL.64 [R1+0x9b8], R170 ;  /* 0x0009b8aa01007387 */ /* 0x000fe20000100a00 */
[----:B------:R-:W-:-:S03]  /*1b3a0*/  FADD R70, -R2, R3 ;  /* 0x0000000302467221 */ /* 0x000fc60000000100 */
[----:B------:R-:W-:Y:S04]  /*1b3b0*/  STL.64 [R1+0x9b0], R168 ;  /* 0x0009b0a801007387 */ /* 0x000fe80000100a00 */
[----:B------:R-:W-:Y:S01]  /*1b3c0*/  STL.64 [R1+0x9a8], R166 ;  /* 0x0009a8a601007387 */ /* 0x000fe20000100a00 */
[----:B------:R-:W-:-:S03]  /*1b3d0*/  IMAD R80, R238, 0x40, R80 ;  /* 0x00000040ee507824 */ /* 0x000fc600078e0250 */
[----:B------:R-:W-:Y:S01]  /*1b3e0*/  STL.64 [R1+0x9a0], R164 ;  /* 0x0009a0a401007387 */ /* 0x000fe20000100a00 */
[----:B------:R-:W-:-:S03]  /*1b3f0*/  F2FP.SATFINITE.E4M3.F32.PACK_AB_MERGE_C R69, R207, R208, RZ ;  /* 0x000000d0cf45723e */ /* 0x000fc600048070ff */
[----:B------:R-:W-:Y:S01]  /*1b400*/  STL.64 [R1+0x998], R162 ;  /* 0x000998a201007387 */ /* 0x000fe20000100a00 */
[----:B------:R-:W-:-:S03]  /*1b410*/  FMUL R70, R70, 1.4426950216293334961 ;  /* 0x3fb8aa3b46467820 */ /* 0x000fc60000400000 */
[----:B------:R-:W-:Y:S01]  /*1b420*/  STL.64 [R1+0x990], R160 ;  /* 0x000990a001007387 */ /* 0x000fe20000100a00 */
[----:B------:R-:W-:-:S03]  /*1b430*/  F2FP.SATFINITE.E4M3.F32.PACK_AB_MERGE_C R96, R91, R87, R0 ;  /* 0x000000575b60723e */ /* 0x000fc60004807000 */
[----:B------:R-:W-:Y:S01]  /*1b440*/  STL.64 [R1+0x988], R158 ;  /* 0x0009889e01007387 */ /* 0x000fe20000100a00 */
[----:B------:R-:W-:-:S03]  /*1b450*/  F2FP.SATFINITE.E4M3.F32.PACK_AB_MERGE_C R87, R202, R205, RZ ;  /* 0x000000cdca57723e */ /* 0x000fc600048070ff */
[----:B------:R-:W-:Y:S01]  /*1b460*/  STL.64 [R1+0x980], R156 ;  /* 0x0009809c01007387 */ /* 0x000fe20000100a00 */
[----:B-1----:R-:W-:-:S03]  /*1b470*/  F2FP.SATFINITE.E4M3.F32.PACK_AB_MERGE_C R86, R209, R86, R69 ;  /* 0x00000056d156723e */ /* 0x002fc60004807045 */
[----:B------:R-:W-:Y:S01]  /*1b480*/  STL.64 [R1+0x978], R154 ;  /* 0x0009789a01007387 */ /* 0x000fe20000100a00 */
[----:B------:R-:W-:-:S03]  /*1b490*/  LOP3.LUT R69, R80, 0x10, RZ, 0x3c, !PT ;  /* 0x0000001050457812 */ /* 0x000fc600078e3cff */
[----:B------:R-:W-:Y:S01]  /*1b4a0*/  STL.64 [R1+0x970], R152 ;  /* 0x0009709801007387 */ /* 0x000fe20000100a00 */
[----:B------:R0:W1:Y:S01]  /*1b4b0*/  MUFU.EX2 R0, R70 ;  /* 0x0000004600007308 */ /* 0x0000620000000800 */
[----:B------:R-:W-:Y:S02]  /*1b4c0*/  LOP3.LUT R71, R80, 0x20, RZ, 0x3c, !PT ;  /* 0x0000002050477812 */ /* 0x000fe400078e3cff */
[----:B------:R-:W-:Y:S01]  /*1b4d0*/  STL.64 [R1+0x968], R150 ;  /* 0x0009689601007387 */ /* 0x000fe20000100a00 */
[----:B------:R-:W-:-:S03]  /*1b4e0*/  F2FP.SATFINITE.E4M3.F32.PACK_AB_MERGE_C R84, R125, R121, R89 ;  /* 0x000000797d54723e */ /* 0x000fc60004807059 */
[----:B------:R-:W-:Y:S01]  /*1b4f0*/  STL.64 [R1+0x960], R148 ;  /* 0x0009609401007387 */ /* 0x000fe20000100a00 */
[----:B------:R-:W-:Y:S02]  /*1b500*/  F2FP.SATFINITE.E4M3.F32.PACK_AB_MERGE_C R87, R206, R203, R87 ;  /* 0x000000cbce57723e */ /* 0x000fe40004807057 */
[----:B0-----:R-:W-:Y:S01]  /*1b510*/  LOP3.LUT R70, R80, 0x30, RZ, 0x3c, !PT ;  /* 0x0000003050467812 */ /* 0x001fe200078e3cff */
[----:B------:R-:W-:Y:S04]  /*1b520*/  STL.64 [R1+0x958], R146 ;  /* 0x0009589201007387 */ /* 0x000fe80000100a00 */
        /* <DEDUP_REMOVED lines=14> */
[----:B------:R-:W-:Y:S04]  /*1b610*/  STS.128 [R80+UR10+0x14000], R76 ;  /* 0x0140004c50007988 */ /* 0x000fe80008000c0a */
[----:B------:R-:W-:Y:S04]  /*1b620*/  STL.64 [R1+0x940], R140 ;  /* 0x0009408c01007387 */ /* 0x000fe80000100a00 */
[----:B------:R-:W-:Y:S04]  /*1b630*/  STS.128 [R69+UR10+0x14000], R72 ;  /* 0x0140004845007988 */ /* 0x000fe80008000c0a */
[----:B------:R-:W-:Y:S04]  /*1b640*/  STL.64 [R1+0x938], R138 ;  /* 0x0009388a01007387 */ /* 0x000fe80000100a00 */
[----:B------:R-:W-:Y:S04]  /*1b650*/  STS.128 [R71+UR10+0x14000], R96 ;  /* 0x0140006047007988 */ /* 0x000fe80008000c0a */
[----:B------:R-:W-:Y:S04]  /*1b660*/  STL.64 [R1+0x930], R136 ;  /* 0x0009308801007387 */ /* 0x000fe80000100a00 */
[----:B------:R0:W-:Y:S04]  /*1b670*/  STS.128 [R70+UR10+0x14000], R84 ;  /* 0x0140005446007988 */ /* 0x0001e80008000c0a */
[----:B------:R-:W-:Y:S04]  /*1b680*/  STL.64 [R1+0x928], R134 ;  /* 0x0009288601007387 */ /* 0x000fe80000100a00 */
[----:B------:R2:W-:Y:S01]  /*1b690*/  STL.64 [R1+0x920], R132 ;  /* 0x0009208401007387 */ /* 0x0005e20000100a00 */
[----:B0-----:R-:W-:Y:S01]  /*1b6a0*/  LDTM.x64 R68, tmem[UR12+0x80] ;  /* 0x0000800c004479ee */ /* 0x001fe20008340000 */
[----:B--2---:R-:W0:Y:S01]  /*1b6b0*/  LDTM.x64 R132, tmem[UR12+0xc0] ;  /* 0x0000c00c008479ee */ /* 0x004e220008340000 */
        /* <DEDUP_REMOVED lines=23> */
[----:B0-----:R-:W-:Y:S01]  /*1b830*/  STL.64 [R1], R132 ;  /* 0x0000008401007387 */ /* 0x001fe20000100a00 */
[C---:B------:R-:W-:Y:S01]  /*1b840*/  FMUL R26, R0.reuse, R26 ;  /* 0x0000001a001a7220 */ /* 0x040fe20000400000 */
[C---:B------:R-:W-:Y:S01]  /*1b850*/  FMUL R27, R0.reuse, R27 ;  /* 0x0000001b001b7220 */ /* 0x040fe20000400000 */
[C---:B------:R-:W-:Y:S01]  /*1b860*/  FMUL R28, R0.reuse, R28 ;  /* 0x0000001c001c7220 */ /* 0x040fe20000400000 */
[----:B------:R-:W-:Y:S01]  /*1b870*/  STL.64 [R1+0x8], R134 ;  /* 0x0000088601007387 */ /* 0x000fe20000100a00 */
[C---:B------:R-:W-:Y:S01]  /*1b880*/  FMUL R29, R0.reuse, R29 ;  /* 0x0000001d001d7220 */ /* 0x040fe20000400000 */
[C---:B------:R-:W-:Y:S01]  /*1b890*/  FMUL R30, R0.reuse, R30 ;  /* 0x0000001e001e7220 */ /* 0x040fe20000400000 */
[----:B------:R-:W-:Y:S01]  /*1b8a0*/  FMUL R31, R0, R31 ;  /* 0x0000001f001f7220 */ /* 0x000fe20000400000 */
[----:B------:R-:W-:Y:S01]  /*1b8b0*/  STL.64 [R1+0x10], R136 ;  /* 0x0000108801007387 */ /* 0x000fe20000100a00 */
[----:B------:R-:W-:-:S02]  /*1b8c0*/  IMAD.MOV.U32 R211, RZ, RZ, R194 ;  /* 0x000000ffffd37224 */ /* 0x000fc400078e00c2 */
[C---:B------:R-:W-:Y:S01]  /*1b8d0*/  FMUL R32, R0.reuse, R32 ;  /* 0x0000002000207220 */ /* 0x040fe20000400000 */
[C---:B------:R-:W-:Y:S01]  /*1b8e0*/  FMUL R33, R0.reuse, R33 ;  /* 0x0000002100217220 */ /* 0x040fe20000400000 */
[----:B------:R-:W-:Y:S01]  /*1b8f0*/  STL.64 [R1+0x18], R138 ;  /* 0x0000188a01007387 */ /* 0x000fe20000100a00 */
[----:B------:R-:W-:Y:S02]  /*1b900*/  IMAD.MOV.U32 R210, RZ, RZ, R195 ;  /* 0x000000ffffd27224 */ /* 0x000fe400078e00c3 */
[C---:B------:R-:W-:Y:S01]  /*1b910*/  FMUL R34, R0.reuse, R34 ;  /* 0x0000002200227220 */ /* 0x040fe20000400000 */
[C---:B------:R-:W-:Y:S01]  /*1b920*/  FMUL R35, R0.reuse, R35 ;  /* 0x0000002300237220 */ /* 0x040fe20000400000 */
[----:B------:R-:W-:Y:S01]  /*1b930*/  STL.64 [R1+0x20], R140 ;  /* 0x0000208c01007387 */ /* 0x000fe20000100a00 */
[----:B------:R-:W-:Y:S02]  /*1b940*/  IMAD.MOV.U32 R213, RZ, RZ, R192 ;  /* 0x000000ffffd57224 */ /* 0x000fe400078e00c0 */
[C---:B------:R-:W-:Y:S01]  /*1b950*/  FMUL R36, R0.reuse, R36 ;  /* 0x0000002400247220 */ /* 0x040fe20000400000 */
[----:B------:R-:W-:Y:S01]  /*1b960*/  FMUL R37, R0, R37 ;  /* 0x0000002500257220 */ /* 0x000fe20000400000 */
[----:B------:R-:W-:Y:S01]  /*1b970*/  STL.64 [R1+0x28], R142 ;  /* 0x0000288e01007387 */ /* 0x000fe20000100a00 */
[----:B------:R-:W-:-:S02]  /*1b980*/  IMAD.MOV.U32 R212, RZ, RZ, R193 ;  /* 0x000000ffffd47224 */ /* 0x000fc400078e00c1 */
[C---:B------:R-:W-:Y:S01]  /*1b990*/  FMUL R38, R0.reuse, R38 ;  /* 0x0000002600267220 */ /* 0x040fe20000400000 */
[C---:B------:R-:W-:Y:S01]  /*1b9a0*/  FMUL R39, R0.reuse, R39 ;  /* 0x0000002700277220 */ /* 0x040fe20000400000 */
[----:B------:R0:W-:Y:S01]  /*1b9b0*/  STL.64 [R1+0x30], R144 ;  /* 0x0000309001007387 */ /* 0x0001e20000100a00 */
[----:B------:R-:W-:Y:S02]  /*1b9c0*/  IMAD.MOV.U32 R215, RZ, RZ, R190 ;  /* 0x000000ffffd77224 */ /* 0x000fe400078e00be */
[C---:B------:R-:W-:Y:S01]  /*1b9d0*/  FMUL R40, R0.reuse, R40 ;  /* 0x0000002800287220 */ /* 0x040fe20000400000 */
[----:B------:R-:W-:Y:S01]  /*1b9e0*/  IMAD.MOV.U32 R214, RZ, RZ, R191 ;  /* 0x000000ffffd67224 */ /* 0x000fe200078e00bf */
[----:B------:R-:W2:Y:S01]  /*1b9f0*/  LDL.LU.64 R194, [R1+0xa18] ;  /* 0x000a180001c27983 */ /* 0x000ea20000300a00 */
[----:B------:R-:W-:Y:S02]  /*1ba00*/  IMAD.MOV.U32 R217, RZ, RZ, R188 ;  /* 0x000000ffffd97224 */ /* 0x000fe400078e00bc */
[----:B------:R-:W-:Y:S01]  /*1ba10*/  FMUL R41, R0, R41 ;  /* 0x0000002900297220 */ /* 0x000fe20000400000 */
[----:B------:R-:W-:Y:S01]  /*1ba20*/  IMAD.MOV.U32 R216, RZ, RZ, R189 ;  /* 0x000000ffffd87224 */ /* 0x000fe200078e00bd */
[----:B------:R-:W3:Y:S01]  /*1ba30*/  LDL.LU.64 R192, [R1+0xa10] ;  /* 0x000a100001c07983 */ /* 0x000ee20000300a00 */
[----:B------:R-:W-:-:S02]  /*1ba40*/  IMAD.MOV.U32 R219, RZ, RZ, R186 ;  /* 0x000000ffffdb7224 */ /* 0x000fc400078e00ba */
[C---:B------:R-:W-:Y:S01]  /*1ba50*/  FMUL R42, R0.reuse, R42 ;  /* 0x0000002a002a7220 */ /* 0x040fe20000400000 */
[----:B------:R-:W-:Y:S01]  /*1ba60*/  IMAD.MOV.U32 R218, RZ, RZ, R187 ;  /* 0x000000ffffda7224 */ /* 0x000fe200078e00bb */
[----:B------:R-:W4:Y:S01]  /*1ba70*/  LDL.LU.64 R190, [R1+0xa08] ;  /* 0x000a080001be7983 */ /* 0x000f220000300a00 */
[----:B------:R-:W-:Y:S02]  /*1ba80*/  IMAD.MOV.U32 R221, RZ, RZ, R184 ;  /* 0x000000ffffdd7224 */ /* 0x000fe400078e00b8 */
[C---:B------:R-:W-:Y:S01]  /*1ba90*/  FMUL R43, R0.reuse, R43 ;  /* 0x0000002b002b7220 */ /* 0x040fe20000400000 */
[----:B------:R-:W-:Y:S01]  /*1baa0*/  IMAD.MOV.U32 R220, RZ, RZ, R185 ;  /* 0x000000ffffdc7224 */ /* 0x000fe200078e00b9 */
[----:B------:R-:W2:Y:S01]  /*1bab0*/  LDL.LU.64 R188, [R1+0xa00] ;  /* 0x000a000001bc7983 */ /* 0x000ea20000300a00 */
[----:B------:R-:W-:Y:S02]  /*1bac0*/  IMAD.MOV.U32 R223, RZ, RZ, R182 ;  /* 0x000000ffffdf7224 */ /* 0x000fe400078e00b6 */
[----:B------:R-:W-:Y:S01]  /*1bad0*/  FMUL R44, R0, R44 ;  /* 0x0000002c002c7220 */ /* 0x000fe20000400000 */
[----:B------:R-:W-:Y:S01]  /*1bae0*/  IMAD.MOV.U32 R222, RZ, RZ, R183 ;  /* 0x000000ffffde7224 */ /* 0x000fe200078e00b7 */
[----:B------:R-:W2:Y:S01]  /*1baf0*/  LDL.LU.64 R186, [R1+0x9f8] ;  /* 0x0009f80001ba7983 */ /* 0x000ea20000300a00 */
[----:B------:R-:W-:-:S02]  /*1bb00*/  IMAD.MOV.U32 R225, RZ, RZ, R180 ;  /* 0x000000ffffe17224 */ /* 0x000fc400078e00b4 */
[C---:B------:R-:W-:Y:S01]  /*1bb10*/  FMUL R45, R0.reuse, R45 ;  /* 0x0000002d002d7220 */ /* 0x040fe20000400000 */
[----:B------:R-:W-:Y:S01]  /*1bb20*/  IMAD.MOV.U32 R224, RZ, RZ, R181 ;  /* 0x000000ffffe07224 */ /* 0x000fe200078e00b5 */
[----:B------:R-:W2:Y:S01]  /*1bb30*/  LDL.LU.64 R184, [R1+0x9f0] ;  /* 0x0009f00001b87983 */ /* 0x000ea20000300a00 */
        /* <DEDUP_REMOVED lines=35> */
[----:B------:R-:W3:Y:S01]  /*1bd70*/  LDL.LU.64 R166, [R1+0x9a8] ;  /* 0x0009a80001a67983 */ /* 0x000ee20000300a00 */
[----:B------:R-:W-:Y:S02]  /*1bd80*/  IMAD.MOV.U32 R245, RZ, RZ, R160 ;  /* 0x000000fffff57224 */ /* 0x000fe400078e00a0 */
[C---:B------:R-:W-:Y:S01]  /*1bd90*/  FMUL R56, R0.reuse, R56 ;  /* 0x0000003800387220 */ /* 0x040fe20000400000 */
[----:B------:R-:W-:Y:S01]  /*1bda0*/  IMAD.MOV.U32 R244, RZ, RZ, R161 ;  /* 0x000000fffff47224 */ /* 0x000fe200078e00a1 */
[----:B------:R-:W4:Y:S01]  /*1bdb0*/  LDL.LU.64 R164, [R1+0x9a0] ;  /* 0x0009a00001a47983 */ /* 0x000f220000300a00 */
[----:B------:R-:W-:Y:S02]  /*1bdc0*/  IMAD.MOV.U32 R247, RZ, RZ, R158 ;  /* 0x000000fffff77224 */ /* 0x000fe400078e009e */
[----:B------:R-:W-:Y:S01]  /*1bdd0*/  FMUL R57, R0, R57 ;  /* 0x0000003900397220 */ /* 0x000fe20000400000 */
[----:B------:R-:W-:Y:S01]  /*1bde0*/  IMAD.MOV.U32 R246, RZ, RZ, R159 ;  /* 0x000000fffff67224 */ /* 0x000fe200078e009f */
[----:B------:R-:W4:Y:S01]  /*1bdf0*/  LDL.LU.64 R162, [R1+0x998] ;  /* 0x0009980001a27983 */ /* 0x000f220000300a00 */
[----:B------:R-:W-:-:S02]  /*1be00*/  IMAD.MOV.U32 R249, RZ, RZ, R156 ;  /* 0x000000fffff97224 */ /* 0x000fc400078e009c */
[C---:B------:R-:W-:Y:S01]  /*1be10*/  FMUL R58, R0.reuse, R58 ;  /* 0x0000003a003a7220 */ /* 0x040fe20000400000 */
[----:B------:R-:W-:Y:S01]  /*1be20*/  IMAD.MOV.U32 R248, RZ, RZ, R157 ;  /* 0x000000fffff87224 */ /* 0x000fe200078e009d */
[----:B------:R-:W4:Y:S01]  /*1be30*/  LDL.LU.64 R160, [R1+0x990] ;  /* 0x0009900001a07983 */ /* 0x000f220000300a00 */
        /* <DEDUP_REMOVED lines=17> */
[C---:B------:R-:W-:Y:S01]  /*1bf50*/  FMUL R63, R0.reuse, R63 ;  /* 0x0000003f003f7220 */ /* 0x040fe20000400000 */
[----:B------:R-:W-:Y:S01]  /*1bf60*/  IMAD.MOV.U32 R200, RZ, RZ, R147 ;  /* 0x000000ffffc87224 */ /* 0x000fe200078e0093 */
[----:B------:R-:W4:Y:S01]  /*1bf70*/  LDL.LU.64 R150, [R1+0x968] ;  /* 0x0009680001967983 */ /* 0x000f220000300a00 */
[C---:B------:R-:W-:Y:S01]  /*1bf80*/  FMUL R64, R0.reuse, R64 ;  /* 0x0000004000407220 */ /* 0x040fe20000400000 */
[C---:B------:R-:W-:Y:S01]  /*1bf90*/  FMUL R65, R0.reuse, R65 ;  /* 0x0000004100417220 */ /* 0x040fe20000400000 */
[C---:B------:R-:W-:Y:S01]  /*1bfa0*/  FMUL R66, R0.reuse, R66 ;  /* 0x0000004200427220 */ /* 0x040fe20000400000 */
[----:B------:R-:W4:Y:S01]  /*1bfb0*/  LDL.LU.64 R148, [R1+0x960] ;  /* 0x0009600001947983 */ /* 0x000f220000300a00 */
[----:B------:R-:W-:Y:S01]  /*1bfc0*/  FMUL R67, R0, R67 ;  /* 0x0000004300437220 */ /* 0x000fe20000400000 */
[----:B------:R-:W-:-:S02]  /*1bfd0*/  NOP ;  /* 0x0000000000007918 */ /* 0x000fc40000000000 */
[----:B------:R-:W4:Y:S04]  /*1bfe0*/  LDL.LU.64 R146, [R1+0x958] ;  /* 0x0009580001927983 */ /* 0x000f280000300a00 */
[----:B0-----:R-:W4:Y:S04]  /*1bff0*/  LDL.LU.64 R144, [R1+0x950] ;  /* 0x0009500001907983 */ /* 0x001f280000300a00 */
[----:B------:R-:W4:Y:S04]  /*1c000*/  LDL.LU.64 R142, [R1+0x948] ;  /* 0x00094800018e7983 */ /* 0x000f280000300a00 */
[----:B------:R-:W4:Y:S04]  /*1c010*/  LDL.LU.64 R140, [R1+0x940] ;  /* 0x00094000018c7983 */ /* 0x000f280000300a00 */
[----:B------:R-:W4:Y:S04]  /*1c020*/  LDL.LU.64 R138, [R1+0x938] ;  /* 0x00093800018a7983 */ /* 0x000f280000300a00 */
[----:B------:R-:W4:Y:S04]  /*1c030*/  LDL.LU.64 R136, [R1+0x930] ;  /* 0x0009300001887983 */ /* 0x000f280000300a00 */
[----:B------:R-:W4:Y:S04]  /*1c040*/  LDL.LU.64 R134, [R1+0x928] ;  /* 0x0009280001867983 */ /* 0x000f280000300a00 */
[----:B------:R-:W4:Y:S01]  /*1c050*/  LDL.LU.64 R132, [R1+0x920] ;  /* 0x0009200001847983 */ /* 0x000f220000300a00 */
[----:B------:R0:W-:Y:S03]  /*1c060*/  STTM.x64 tmem[UR12], R4 ;  /* 0x00000004000079ed */ /* 0x0001e6000834000c */
[----:B0-----:R-:W4:Y:S04]  /*1c070*/  LDL.LU R54, [R1] ;  /* 0x0000000001367983 */ /* 0x001f280000300800 */
[----:B------:R-:W4:Y:S04]  /*1c080*/  LDL.LU R55, [R1+0x4] ;  /* 0x0000040001377983 */ /* 0x000f280000300800 */
        /* <DEDUP_REMOVED lines=11> */
[----:B------:R-:W4:Y:S01]  /*1c140*/  LDL.LU R67, [R1+0x34] ;  /* 0x0000340001437983 */ /* 0x000f220000300800 */
[C---:B------:R-:W-:Y:S01]  /*1c150*/  FMUL R18, R0.reuse, R201 ;  /* 0x000000c900127220 */ /* 0x040fe20000400000 */
[C---:B------:R-:W-:Y:S01]  /*1c160*/  FMUL R19, R0.reuse, R200 ;  /* 0x000000c800137220 */ /* 0x040fe20000400000 */
[C---:B------:R-:W-:Y:S01]  /*1c170*/  FMUL R20, R0.reuse, R199 ;  /* 0x000000c700147220 */ /* 0x040fe20000400000 */
[----:B------:R0:W5:Y:S01]  /*1c180*/  LDL.LU R201, [R1+0x91c] ;  /* 0x00091c0001c97983 */ /* 0x0001620000300800 */
[C---:B------:R-:W-:Y:S01]  /*1c190*/  FMUL R21, R0.reuse, R198 ;  /* 0x000000c600157220 */ /* 0x040fe20000400000 */
[----:B------:R-:W-:-:S02]  /*1c1a0*/  FMUL R22, R0, R197 ;  /* 0x000000c500167220 */ /* 0x000fc40000400000 */
[----:B------:R0:W5:Y:S01]  /*1c1b0*/  LDL.LU R200, [R1+0x918] ;  /* 0x0009180001c87983 */ /* 0x0001620000300800 */
[----:B------:R-:W-:-:S03]  /*1c1c0*/  FMUL R23, R0, R196 ;  /* 0x000000c400177220 */ /* 0x000fc60000400000 */
[----:B------:R0:W5:Y:S01]  /*1c1d0*/  LDL.LU R199, [R1+0x914] ;  /* 0x0009140001c77983 */ /* 0x0001620000300800 */
[----:B------:R-:W-:-:S03]  /*1c1e0*/  FMUL R24, R0, R3 ;  /* 0x0000000300187220 */ /* 0x000fc60000400000 */
[----:B------:R0:W5:Y:S04]  /*1c1f0*/  LDL.LU R198, [R1+0x910] ;  /* 0x0009100001c67983 */ /* 0x0001680000300800 */
[----:B------:R0:W5:Y:S04]  /*1c200*/  LDL.LU R197, [R1+0x90c] ;  /* 0x00090c0001c57983 */ /* 0x0001680000300800 */
[----:B------:R0:W5:Y:S04]  /*1c210*/  LDL.LU R196, [R1+0x908] ;  /* 0x0009080001c47983 */ /* 0x0001680000300800 */
[----:B------:R0:W5:Y:S01]  /*1c220*/  LDL.LU R3, [R1+0x904] ;  /* 0x0009040001037983 */ /* 0x0001620000300800 */
[C---:B--2---:R-:W-:Y:S01]  /*1c230*/  FMUL R174, R0.reuse, R174 ;  /* 0x000000ae00ae7220 */ /* 0x044fe20000400000 */
        /* <DEDUP_REMOVED lines=8> */
[C---:B---3--:R-:W-:Y:S01]  /*1c2c0*/  FMUL R168, R0.reuse, R168 ;  /* 0x000000a800a87220 */ /* 0x048fe20000400000 */
[C---:B------:R-:W-:Y:S01]  /*1c2d0*/  FMUL R169, R0.reuse, R169 ;  /* 0x000000a900a97220 */ /* 0x040fe20000400000 */
[C---:B------:R-:W-:Y:S01]  /*1c2e0*/  FMUL R179, R0.reuse, R179 ;  /* 0x000000b300b37220 */ /* 0x040fe20000400000 */
[C---:B------:R-:W-:Y:S01]  /*1c2f0*/  FMUL R180, R0.reuse, R180 ;  /* 0x000000b400b47220 */ /* 0x040fe20000400000 */
[C---:B------:R-:W-:Y:S01]  /*1c300*/  FMUL R166, R0.reuse, R166 ;  /* 0x000000a600a67220 */ /* 0x040fe20000400000 */
[C---:B------:R-:W-:Y:S01]  /*1c310*/  FMUL R167, R0.reuse, R167 ;  /* 0x000000a700a77220 */ /* 0x040fe20000400000 */
[C---:B------:R-:W-:Y:S01]  /*1c320*/  FMUL R181, R0.reuse, R181 ;  /* 0x000000b500b57220 */ /* 0x040fe20000400000 */
[C---:B------:R-:W-:Y:S01]  /*1c330*/  FMUL R182, R0.reuse, R182 ;  /* 0x000000b600b67220 */ /* 0x040fe20000400000 */
[C---:B----4-:R-:W-:Y:S01]  /*1c340*/  FMUL R164, R0.reuse, R164 ;  /* 0x000000a400a47220 */ /* 0x050fe20000400000 */
        /* <DEDUP_REMOVED lines=139> */
[----:B------:R0:W-:Y:S01]  /*1cc00*/  STTM.x64 tmem[UR12+0x40], R132 ;  /* 0x00004084000079ed */ /* 0x0001e2000834000c */
[----:B------:R0:W-:Y:S01]  /*1cc10*/  STTM.x64 tmem[UR12+0x80], R68 ;  /* 0x00008044000079ed */ /* 0x0001e2000834000c */
[----:B------:R-:W-:-:S04]  /*1cc20*/  FADD R204, R209, R204 ;  /* 0x000000ccd1cc7221 */ /* 0x000fc80000000000 */
[----:B------:R-:W-:Y:S01]  /*1cc30*/  FADD R204, R208, R204 ;  /* 0x000000ccd0cc7221 */ /* 0x000fe20000000000 */
        /* <DEDUP_REMOVED lines=27> */
[----:B------:R-:W-:-:S04]  /*1cdf0*/  FMUL R67, R0, R210 ;  /* 0x000000d200437220 */ /* 0x000fc80000400000 */
[----:B------:R0:W-:Y:S01]  /*1ce00*/  STTM.x64 tmem[UR12+0xc0], R4 ;  /* 0x0000c004000079ed */ /* 0x0001e2000834000c */
[----:B------:R-:W1:Y:S02]  /*1ce10*/  FENCE.VIEW.ASYNC.T ;  /* 0x00000000000073c6 */ /* 0x000e640000000200 */
[----:B-1----:R-:W-:Y:S06]  /*1ce20*/  BAR.SYNC.DEFER_BLOCKING 0x0 ;  /* 0x0000000000007b1d */ /* 0x002fec0000010000 */
[----:B------:R1:W-:Y:S06]  /*1ce30*/  MEMBAR.ALL.CTA ;  /* 0x0000000000007992 */ /* 0x0003ec0000008000 */
[----:B-1----:R-:W1:Y:S01]  /*1ce40*/  FENCE.VIEW.ASYNC.S ;  /* 0x00000000000073c6 */ /* 0x002e620000000000 */
[----:B------:R-:W-:-:S04]  /*1ce50*/  FADD R204, R207, R204 ;  /* 0x000000cccfcc7221 */ /* 0x000fc80000000000 */
[----:B------:R-:W-:-:S04]  /*1ce60*/  FADD R204, R203, R204 ;  /* 0x000000cccbcc7221 */ /* 0x000fc80000000000 */
[----:B------:R-:W-:Y:S01]  /*1ce70*/  FADD R204, R206, R204 ;  /* 0x000000cccecc7221 */ /* 0x000fe20000000000 */
[----:B------:R-:W-:-:S03]  /*1ce80*/  ULEA UR20, UR19, UR10, 0x3 ;  /* 0x0000000a13147291 */ /* 0x000fc6000f8e18ff */
[----:B------:R-:W-:Y:S01]  /*1ce90*/  FADD R204, R205, R204 ;  /* 0x000000cccdcc7221 */ /* 0x000fe20000000000 */
[----:B------:R-:W-:-:S03]  /*1cea0*/  UIADD3 UR20, UPT, UPT, UR20, 0x16000, URZ ;  /* 0x0001600014147890 */ /* 0x000fc6000fffe0ff */
[----:B------:R-:W-:Y:S01]  /*1ceb0*/  FADD R204, R202, R204 ;  /* 0x000000cccacc7221 */ /* 0x000fe20000000000 */
[----:B------:R-:W-:Y:S01]  /*1cec0*/  UMOV UR66, UR8 ;  /* 0x0000000800427c82 */ /* 0x000fe20008000000 */
[----:B-1----:R-:W-:Y:S06]  /*1ced0*/  BAR.SYNC.DEFER_BLOCKING 0x0 ;  /* 0x0000000000007b1d */ /* 0x002fec0000010000 */
[----:B------:R-:W-:Y:S05]  /*1cee0*/  BRA.U UP3, `(.L_x_19) ;  /* 0x0000000103347547 */ /* 0x000fea000b800000 */
[----:B------:R-:W-:Y:S01]  /*1cef0*/  UMOV UR60, UR4 ;  /* 0x00000004003c7c82 */ /* 0x000fe20008000000 */
[----:B------:R-:W-:Y:S01]  /*1cf00*/  UMOV UR61, 0x80004020 ;  /* 0x80004020003d7882 */ /* 0x000fe20000000000 */
[----:B------:R-:W-:Y:S01]  /*1cf10*/  UMOV UR64, 0x0 ;  /* 0x0000000000407882 */ /* 0x000fe20000000000 */
[----:B------:R-:W-:Y:S01]  /*1cf20*/  UMOV UR65, 0x8400010 ;  /* 0x0840001000417882 */ /* 0x000fe20000000000 */
[----:B------:R-:W-:Y:S01]  /*1cf30*/  UMOV UR6, UR20 ;  /* 0x0000001400067c82 */ /* 0x000fe20008000000 */
[----:B------:R-:W-:Y:S01]  /*1cf40*/  UMOV UR7, URZ ;  /* 0x000000ff00077c82 */ /* 0x000fe20008000000 */
[----:B------:R-:W-:Y:S01]  /*1cf50*/  UMOV UR62, 0x0 ;  /* 0x00000000003e7882 */ /* 0x000fe20000000000 */
[----:B------:R-:W-:Y:S01]  /*1cf60*/  UMOV UR63, 0x8400010 ;  /* 0x08400010003f7882 */ /* 0x000fe20000000000 */
[----:B------:R1:W-:Y:S01]  /*1cf70*/  UTCQMMA gdesc[UR58], gdesc[UR60], tmem[UR11], tmem[UR64], idesc[UR65], UPT ;  /* 0x00ff403c3a0075ea */ /* 0x0003e2000b80030b */
[----:B------:R-:W-:Y:S01]  /*1cf80*/  UMOV UR6, UR6 ;  /* 0x0000000600067c82 */ /* 0x000fe20008000000 */
[----:B------:R1:W-:Y:S01]  /*1cf90*/  UTCQMMA gdesc[UR54], gdesc[UR42], tmem[UR11], tmem[UR62], idesc[UR63], UPT ;  /* 0x00ff3e2a360075ea */ /* 0x0003e2000b80030b */
[----:B------:R1:W-:Y:S01]  /*1cfa0*/  UTCBAR [UR6], URZ ;  /* 0x000000ff060073e9 */ /* 0x0003e200080000ff */
[----:B------:R-:W-:-:S02]  /*1cfb0*/  NOP ;  /* 0x0000000000007918 */ /* 0x000fc40000000000 */
.L_x_19:
[----:B0-----:R-:W2:Y:S01]  /*1cfc0*/  LDL.LU R4, [R1+0x898] ;  /* 0x0008980001047983 */ /* 0x001ea20000300800 */
[----:B-----5:R-:W-:Y:S01]  /*1cfd0*/  IADD3 R3, P0, PT, R3, 0x40, RZ ;  /* 0x0000004003037810 */ /* 0x020fe20007f1e0ff */
[----:B------:R-:W-:Y:S02]  /*1cfe0*/  UIADD3 UR19, UPT, UPT, UR19, 0x1, URZ ;  /* 0x0000000113137890 */ /* 0x000fe4000fffe0ff */
[----:B-1----:R-:W-:Y:S02]  /*1cff0*/  USHF.L.U32 UR6, UR23, 0x6, URZ ;  /* 0x0000000617067899 */ /* 0x002fe400080006ff */
[----:B------:R-:W-:Y:S01]  /*1d000*/  IMAD.X R196, RZ, RZ, R196, P0 ;  /* 0x000000ffffc47224 */ /* 0x000fe200000e06c4 */
[----:B------:R-:W-:Y:S01]  /*1d010*/  ISETP.GE.U32.AND P0, PT, R3, UR9, PT ;  /* 0x0000000903007c0c */ /* 0x000fe2000bf06070 */
[----:B------:R-:W-:Y:S02]  /*1d020*/  UISETP.GT.AND UP2, UPT, UR19, 0x1, UPT ;  /* 0x000000011300788c */ /* 0x000fe4000bf44270 */
[----:B------:R-:W-:Y:S01]  /*1d030*/  UIADD3 UR17, UPT, UPT, UR6, UR17, URZ ;  /* 0x0000001106117290 */ /* 0x000fe2000fffe0ff */
[----:B------:R-:W-:Y:S01]  /*1d040*/  ISETP.GE.U32.AND.EX P0, PT, R196, RZ, PT, P0 ;  /* 0x000000ffc400720c */ /* 0x000fe20003f06100 */
[----:B------:R-:W-:-:S02]  /*1d050*/  USHF.L.U32 UR7, UR21, 0x6, URZ ;  /* 0x0000000615077899 */ /* 0x000fc400080006ff */
[----:B------:R-:W-:Y:S02]  /*1d060*/  USEL UR6, URZ, 0x1, !UP2 ;  /* 0x00000001ff067887 */ /* 0x000fe4000d000000 */
[----:B------:R-:W-:Y:S02]  /*1d070*/  UIADD3 UR18, UPT, UPT, UR7, UR18, URZ ;  /* 0x0000001207127290 */ /* 0x000fe4000fffe0ff */
[----:B------:R-:W-:Y:S02]  /*1d080*/  USEL UR19, UR19, URZ, !UP2 ;  /* 0x000000ff13137287 */ /* 0x000fe4000d000000 */
[----:B------:R-:W-:Y:S01]  /*1d090*/  ULOP3.LUT UR8, UR8, UR6, URZ, 0x3c, !UPT ;  /* 0x0000000608087292 */ /* 0x000fe2000f8e3cff */
[----:B--2---:R-:W-:Y:S01]  /*1d0a0*/  FFMA R4, R0, R4, R204 ;  /* 0x0000000400047223 */ /* 0x004fe200000000cc */
[----:B------:R-:W-:-:S04]  /*1d0b0*/  IMAD.U32 R0, RZ, RZ, UR66 ;  /* 0x00000042ff007e24 */ /* 0x000fc8000f8e00ff */
[----:B------:R2:W-:Y:S04]  /*1d0c0*/  STL [R1+0x898], R4 ;  /* 0x0008980401007387 */ /* 0x0005e80000100800 */
[----:B------:R2:W-:Y:S01]  /*1d0d0*/  STL [R1+0x18], R2 ;  /* 0x0000180201007387 */ /* 0x0005e20000100800 */
[----:B------:R-:W-:Y:S05]  /*1d0e0*/  @!P0 BRA `(.L_x_20) ;  /* 0xffffff4800808947 */ /* 0x000fea000383ffff */
[----:B--2---:R-:W2:Y:S04]  /*1d0f0*/  LDL.LU R4, [R1+0x900] ;  /* 0x0009000001047983 */ /* 0x004ea80000300800 */
[----:B------:R3:W-:Y:S01]  /*1d100*/  STL [R1+0x18], R2 ;  /* 0x0000180201007387 */ /* 0x0007e20000100800 */
[----:B--2---:R-:W-:-:S13]  /*1d110*/  R2UR UR4, R4 ;  /* 0x00000000040472ca */ /* 0x004fda00000e0000 */
[----:B------:R-:W-:-:S09]  /*1d120*/  UISETP.GE.AND UP1, UPT, UR4, 0x1, UPT ;  /* 0x000000010400788c */ /* 0x000fd2000bf26270 */
[----:B---3--:R-:W-:Y:S05]  /*1d130*/  BRA.U !UP1, `(.L_x_15) ;  /* 0x0000000109147547 */ /* 0x008fea000b800000 */
[----:B------:R-:W-:-:S06]  /*1d140*/  USHF.L.U32 UR4, UR66, 0x1f, URZ ;  /* 0x0000001f42047899 */ /* 0x000fcc00080006ff */
[----:B------:R-:W-:-:S04]  /*1d150*/  IMAD.U32 R0, RZ, RZ, UR4 ;  /* 0x00000004ff007e24 */ /* 0x000fc8000f8e00ff */
[----:B------:R-:W0:Y:S02]  /*1d160*/  SYNCS.PHASECHK.TRANS64.TRYWAIT P0, [UR20], R0 ;  /* 0x00000000ff0075a7 */ /* 0x000e240008001114 */
[----:B0-----:R-:W-:Y:S05]  /*1d170*/  @!P0 BRA `(.L_x_21) ;  /* 0x0000009400148947 */ /* 0x001fea0003800000 */
.L_x_27:
[----:B------:R3:W-:Y:S02]  /*1d180*/  STL [R1+0x18], R2 ;  /* 0x0000180201007387 */ /* 0x0007e40000100800 */
.L_x_15:
[----:B--2---:R-:W2:Y:S01]  /*1d190*/  LDL.LU R0, [R1+0x18] ;  /* 0x0000180001007983 */ /* 0x004ea20000300800 */
[----:B------:R-:W4:Y:S01]  /*1d1a0*/  LDCU.64 UR4, c[0x0][0x3e0] ;  /* 0x00007c00ff0477ac */ /* 0x000f220008000a00 */
[----:B------:R-:W5:Y:S02]  /*1d1b0*/  LDC R239, c[0x0][0x3e8] ;  /* 0x0000fa00ffef7b82 */ /* 0x000f640000000800 */
[----:B0--3--:R-:W3:Y:S01]  /*1d1c0*/  LDL.LU R71, [R1+0x898] ;  /* 0x0008980001477983 */ /* 0x009ee20000300800 */
[----:B------:R-:W0:Y:S02]  /*1d1d0*/  S2R R2, SR_TID.X ;  /* 0x0000000000027919 */ /* 0x000e240000002100 */
[----:B0-----:R-:W-:-:S03]  /*1d1e0*/  LOP3.LUT P3, RZ, R2, 0x7f, RZ, 0xc0, !PT ;  /* 0x0000007f02ff7812 */ /* 0x001fc6000786c0ff */
[----:B------:R-:W-:Y:S10]  /*1d1f0*/  BAR.SYNC.DEFER_BLOCKING 0x0 ;  /* 0x0000000000007b1d */ /* 0x000ff40000010000 */
[----:B------:R-:W0:Y:S02]  /*1d200*/  @!P3 SYNCS.CCTL.IV [UR10+0x16000] ;  /* 0x01600000ff00b9b1 */ /* 0x000e24000800000a */
[----:B0-----:R-:W-:Y:S06]  /*1d210*/  BAR.SYNC.DEFER_BLOCKING 0x0 ;  /* 0x0000000000007b1d */ /* 0x001fec0000010000 */
[----:B-1----:R-:W0:Y:S02]  /*1d220*/  LDTM.x64 R4, tmem[UR12] ;  /* 0x0000000c000479ee */ /* 0x002e240008340000 */
[----:B------:R-:W4:Y:S01]  /*1d230*/  S2UR UR6, SR_CTAID.Y ;  /* 0x00000000000679c3 */ /* 0x000f220000002600 */
[----:B------:R-:W1:Y:S01]  /*1d240*/  @!P3 SYNCS.CCTL.IV [UR10+0x16008] ;  /* 0x01600800ff00b9b1 */ /* 0x000e62000800000a */
[----:B----4-:R-:W-:Y:S01]  /*1d250*/  UIMAD UR4, UR6, UR4, URZ ;  /* 0x00000004060472a4 */ /* 0x010fe2000f8e02ff */
[----:B---3--:R-:W-:-:S02]  /*1d260*/  FSETP.GT.AND P0, PT, |R71|, 8.50705917302346158658e+37, PT ;  /* 0x7e8000004700780b */ /* 0x008fc40003f04200 */
[C---:B------:R-:W-:Y:S01]  /*1d270*/  FSETP.GEU.AND P2, PT, |R71|.reuse, 1.175494350822287508e-38, PT ;  /* 0x008000004700780b */ /* 0x040fe20003f4e200 */
[C---:B------:R-:W-:Y:S01]  /*1d280*/  FMUL R2, R71.reuse, 8388608 ;  /* 0x4b00000047027820 */ /* 0x040fe20000400000 */
[----:B------:R-:W-:-:S04]  /*1d290*/  FSETP.GEU.AND P1, PT, R71, 1.175494350822287508e-38, PT ;  /* 0x008000004700780b */ /* 0x000fc80003f2e000 */
[----:B------:R-:W-:-:S05]  /*1d2a0*/  FSEL R2, R2, R71, !P1 ;  /* 0x0000004702027208 */ /* 0x000fca0004800000 */
[----:B------:R-:W-:Y:S01]  /*1d2b0*/  @P0 FMUL R71, R71, 0.25 ;  /* 0x3e80000047470820 */ /* 0x000fe20000400000 */
[----:B--2---:R-:W-:-:S03]  /*1d2c0*/  IMAD.MOV.U32 R172, RZ, RZ, R0 ;  /* 0x000000ffffac7224 */ /* 0x004fc600078e0000 */
[----:B------:R-:W-:Y:S01]  /*1d2d0*/  @!P2 FMUL R71, R71, 16777216 ;  /* 0x4b8000004747a820 */ /* 0x000fe20000400000 */
[----:B------:R-:W-:-:S03]  /*1d2e0*/  VIADD R3, R2, 0xc0cafb0d ;  /* 0xc0cafb0d02037836 */ /* 0x000fc60000000000 */
[----:B------:R-:W2:Y:S02]  /*1d2f0*/  MUFU.RCP R0, R71 ;  /* 0x0000004700007308 */ /* 0x000ea40000001000 */
[----:B------:R-:W-:Y:S01]  /*1d300*/  LOP3.LUT R3, R3, 0xff800000, RZ, 0xc0, !PT ;  /* 0xff80000003037812 */ /* 0x000fe200078ec0ff */
[----:B0-----:R-:W-:Y:S01]  /*1d310*/  @P0 FMUL R4, R4, 0.25 ;  /* 0x3e80000004040820 */ /* 0x001fe20000400000 */
[----:B------:R-:W-:Y:S01]  /*1d320*/  @P0 FMUL R6, R6, 0.25 ;  /* 0x3e80000006060820 */ /* 0x000fe20000400000 */
        /* <DEDUP_REMOVED lines=16> */
[----:B------:R-:W-:-:S02]  /*1d430*/  FSEL R68, RZ, -23, P1 ;  /* 0xc1b80000ff447808 */ /* 0x000fc40000800000 */
[----:B------:R-:W-:Y:S01]  /*1d440*/  I2FP.F32.S32 R69, R3 ;  /* 0x0000000300457245 */ /* 0x000fe20000201400 */
[----:B------:R-:W-:Y:S01]  /*1d450*/  @!P2 FMUL R4, R4, 16777216 ;  /* 0x4b8000000404a820 */ /* 0x000fe20000400000 */
[----:B------:R-:W-:Y:S01]  /*1d460*/  @!P2 FMUL R6, R6, 16777216 ;  /* 0x4b8000000606a820 */ /* 0x000fe20000400000 */
[----:B------:R-:W-:Y:S01]  /*1d470*/  @!P2 FMUL R8, R8, 16777216 ;  /* 0x4b8000000808a820 */ /* 0x000fe20000400000 */
[----:B------:R-:W-:Y:S01]  /*1d480*/  @!P2 FMUL R10, R10, 16777216 ;  /* 0x4b8000000a0aa820 */ /* 0x000fe20000400000 */
[----:B------:R-:W-:Y:S01]  /*1d490*/  @!P2 FMUL R12, R12, 16777216 ;  /* 0x4b8000000c0ca820 */ /* 0x000fe20000400000 */
        /* <DEDUP_REMOVED lines=46> */
[----:B------:R-:W-:Y:S01]  /*1d780*/  @!P2 FMUL R5, R5, 16777216 ;  /* 0x4b8000000505a820 */ /* 0x000fe20000400000 */
        /* <DEDUP_REMOVED lines=12> */
[----:B------:R-:W-:Y:S01]  /*1d850*/  FFMA.FTZ R68, R69, 1.1920928955078125e-07, R68 ;  /* 0x3400000045447823 */ /* 0x000fe20000010044 */
[C---:B--2---:R-:W-:Y:S01]  /*1d860*/  FMUL R100, R0.reuse, R4 ;  /* 0x0000000400647220 */ /* 0x044fe20000400000 */
[C---:B------:R-:W-:Y:S01]  /*1d870*/  FMUL R69, R0.reuse, R6 ;  /* 0x0000000600457220 */ /* 0x040fe20000400000 */
[C---:B------:R-:W-:Y:S01]  /*1d880*/  FMUL R99, R0.reuse, R8 ;  /* 0x0000000800637220 */ /* 0x040fe20000400000 */
[C---:B------:R-:W-:Y:S01]  /*1d890*/  FMUL R98, R0.reuse, R10 ;  /* 0x0000000a00627220 */ /* 0x040fe20000400000 */
[----:B------:R-:W-:Y:S01]  /*1d8a0*/  FMUL R97, R0, R12 ;  /* 0x0000000c00617220 */ /* 0x000fe20000400000 */
        /* <DEDUP_REMOVED lines=105> */
[----:B------:R-:W-:-:S02]  /*1df40*/  F2FP.SATFINITE.E4M3.F32.PACK_AB_MERGE_C R100, R5, R100, RZ ;  /* 0x000000640564723e */ /* 0x000fc400048070ff */
[----:B------:R-:W-:Y:S02]  /*1df50*/  F2FP.SATFINITE.E4M3.F32.PACK_AB_MERGE_C R69, R4, R69, RZ ;  /* 0x000000450445723e */ /* 0x000fe400048070ff */
[----:B------:R-:W-:Y:S02]  /*1df60*/  F2FP.SATFINITE.E4M3.F32.PACK_AB_MERGE_C R99, R6, R99, RZ ;  /* 0x000000630663723e */ /* 0x000fe400048070ff */
[----:B------:R-:W-:Y:S02]  /*1df70*/  F2FP.SATFINITE.E4M3.F32.PACK_AB_MERGE_C R98, R11, R98, RZ ;  /* 0x000000620b62723e */ /* 0x000fe400048070ff */
[----:B------:R-:W-:Y:S02]  /*1df80*/  F2FP.SATFINITE.E4M3.F32.PACK_AB_MERGE_C R97, R8, R97, RZ ;  /* 0x000000610861723e */ /* 0x000fe400048070ff */
[----:B------:R-:W-:Y:S02]  /*1df90*/  F2FP.SATFINITE.E4M3.F32.PACK_AB_MERGE_C R96, R15, R96, RZ ;  /* 0x000000600f60723e */ /* 0x000fe400048070ff */
[----:B------:R-:W-:-:S02]  /*1dfa0*/  F2FP.SATFINITE.E4M3.F32.PACK_AB_MERGE_C R95, R10, R95, RZ ;  /* 0x0000005f0a5f723e */ /* 0x000fc400048070ff */
[----:B------:R-:W-:Y:S02]  /*1dfb0*/  F2FP.SATFINITE.E4M3.F32.PACK_AB_MERGE_C R94, R19, R94, RZ ;  /* 0x0000005e135e723e */ /* 0x000fe400048070ff */
[----:B------:R-:W-:Y:S02]  /*1dfc0*/  F2FP.SATFINITE.E4M3.F32.PACK_AB_MERGE_C R93, R12, R93, RZ ;  /* 0x0000005d0c5d723e */ /* 0x000fe400048070ff */
[----:B------:R-:W0:Y:S01]  /*1dfd0*/  LDTM.x64 R4, tmem[UR12+0x40] ;  /* 0x0000400c000479ee */ /* 0x000e220008340000 */
[----:B------:R-:W-:Y:S02]  /*1dfe0*/  F2FP.SATFINITE.E4M3.F32.PACK_AB_MERGE_C R82, R81, R82, RZ ;  /* 0x000000525152723e */ /* 0x000fe400048070ff */
[----:B------:R-:W-:Y:S02]  /*1dff0*/  F2FP.SATFINITE.E4M3.F32.PACK_AB_MERGE_C R92, R71, R92, RZ ;  /* 0x0000005c475c723e */ /* 0x000fe400048070ff */
[----:B------:R-:W-:Y:S02]  /*1e000*/  F2FP.SATFINITE.E4M3.F32.PACK_AB_MERGE_C R91, R70, R91, RZ ;  /* 0x0000005b465b723e */ /* 0x000fe400048070ff */
[----:B------:R-:W-:-:S02]  /*1e010*/  F2FP.SATFINITE.E4M3.F32.PACK_AB_MERGE_C R90, R73, R90, RZ ;  /* 0x0000005a495a723e */ /* 0x000fc400048070ff */
[----:B------:R-:W-:Y:S02]  /*1e020*/  F2FP.SATFINITE.E4M3.F32.PACK_AB_MERGE_C R89, R72, R89, RZ ;  /* 0x000000594859723e */ /* 0x000fe400048070ff */
[----:B------:R-:W-:Y:S01]  /*1e030*/  F2FP.SATFINITE.E4M3.F32.PACK_AB_MERGE_C R88, R75, R88, RZ ;  /* 0x000000584b58723e */ /* 0x000fe200048070ff */
        /* <DEDUP_REMOVED lines=151> */
[----:B------:R-:W-:Y:S01]  /*1e9b0*/  F2FP.SATFINITE.E4M3.F32.PACK_AB_MERGE_C R81, R101, R80, RZ ;  /* 0x000000506551723e */ /* 0x000fe200048070ff */
[C---:B------:R-:W-:Y:S01]  /*1e9c0*/  FMUL R124, R0.reuse, R22 ;  /* 0x00000016007c7220 */ /* 0x040fe20000400000 */
        /* <DEDUP_REMOVED lines=71> */
[----:B------:R-:W-:Y:S02]  /*1ee40*/  F2FP.SATFINITE.E4M3.F32.PACK_AB_MERGE_C R116, R109, R116, RZ ;  /* 0x000000746d74723e */ /* 0x000fe400048070ff */
[----:B------:R-:W-:Y:S02]  /*1ee50*/  F2FP.SATFINITE.E4M3.F32.PACK_AB_MERGE_C R115, R110, R115, RZ ;  /* 0x000000736e73723e */ /* 0x000fe400048070ff */
        /* <DEDUP_REMOVED lines=219> */
[----:B------:R-:W-:Y:S02]  /*1fc10*/  F2FP.SATFINITE.E4M3.F32.PACK_AB_MERGE_C R140, R27, R140, RZ ;  /* 0x0000008c1b8c723e */ /* 0x000fe400048070ff */
[----:B------:R-:W-:-:S02]  /*1fc20*/  F2FP.SATFINITE.E4M3.F32.PACK_AB_MERGE_C R139, R16, R139, RZ ;  /* 0x0000008b108b723e */ /* 0x000fc400048070ff */
[----:B------:R-:W0:Y:S01]  /*1fc30*/  LDTM.x64 R4, tmem[UR12+0xc0] ;  /* 0x0000c00c000479ee */ /* 0x000e220008340000 */
[----:B------:R-:W-:Y:S01]  /*1fc40*/  F2FP.SATFINITE.E4M3.F32.PACK_AB_MERGE_C R136, R135, R136, RZ ;  /* 0x000000888788723e */ /* 0x000fe200048070ff */
[----:B------:R-:W-:Y:S01]  /*1fc50*/  NOP ;  /* 0x0000000000007918 */ /* 0x000fe20000000000 */
[----:B------:R-:W-:Y:S01]  /*1fc60*/  F2FP.SATFINITE.E4M3.F32.PACK_AB_MERGE_C R135, R153, R152, RZ ;  /* 0x000000989987723e */ /* 0x000fe200048070ff */
[----:B------:R-:W-:Y:S02]  /*1fc70*/  IMAD.IADD R152, R2, 0x1, -R3 ;  /* 0x0000000102987824 */ /* 0x000fe400078e0a03 */
[----:B------:R-:W-:Y:S02]  /*1fc80*/  IMAD.MOV.U32 R153, RZ, RZ, 0x3dc6b27f ;  /* 0x3dc6b27fff997424 */ /* 0x000fe400078e00ff */
[----:B------:R-:W-:-:S04]  /*1fc90*/  FADD R152, R152, -1 ;  /* 0xbf80000098987421 */ /* 0x000fc80000000000 */
[----:B------:R-:W-:-:S04]  /*1fca0*/  FFMA.FTZ R153, R152, R153, -0.16845393180847167969 ;  /* 0xbe2c7f3098997423 */ /* 0x000fc80000010099 */
[----:B------:R-:W-:-:S04]  /*1fcb0*/  FFMA.FTZ R153, R152, R153, 0.1716887056827545166 ;  /* 0x3e2fcf2a98997423 */ /* 0x000fc80000010099 */
[----:B------:R-:W-:Y:S01]  /*1fcc0*/  FFMA.FTZ R153, R152, R153, -0.17900948226451873779 ;  /* 0xbe374e4398997423 */ /* 0x000fe20000010099 */
[----:B0-----:R-:W-:Y:S01]  /*1fcd0*/  @P0 FMUL R14, R14, 0.25 ;  /* 0x3e8000000e0e0820 */ /* 0x001fe20000400000 */
[----:B------:R-:W-:Y:S01]  /*1fce0*/  @P0 FMUL R15, R15, 0.25 ;  /* 0x3e8000000f0f0820 */ /* 0x000fe20000400000 */
[----:B------:R-:W-:Y:S01]  /*1fcf0*/  @P0 FMUL R34, R34, 0.25 ;  /* 0x3e80000022220820 */ /* 0x000fe20000400000 */
[----:B------:R-:W-:Y:S01]  /*1fd00*/  @P0 FMUL R35, R35, 0.25 ;  /* 0x3e80000023230820 */ /* 0x000fe20000400000 */
[----:B------:R-:W-:Y:S01]  /*1fd10*/  FFMA.FTZ R153, R152, R153, 0.20512372255325317383 ;  /* 0x3e520bf498997423 */ /* 0x000fe20000010099 */
[----:B------:R-:W-:Y:S01]  /*1fd20*/  @P0 FMUL R24, R24, 0.25 ;  /* 0x3e80000018180820 */ /* 0x000fe20000400000 */
[----:B------:R-:W-:Y:S01]  /*1fd30*/  @!P2 FMUL R14, R14, 16777216 ;  /* 0x4b8000000e0ea820 */ /* 0x000fe20000400000 */
[----:B------:R-:W-:Y:S01]  /*1fd40*/  @!P2 FMUL R15, R15, 16777216 ;  /* 0x4b8000000f0fa820 */ /* 0x000fe20000400000 */
[----:B------:R-:W-:Y:S01]  /*1fd50*/  @!P2 FMUL R34, R34, 16777216 ;  /* 0x4b8000002222a820 */ /* 0x000fe20000400000 */
[----:B------:R-:W-:Y:S01]  /*1fd60*/  @!P2 FMUL R35, R35, 16777216 ;  /* 0x4b8000002323a820 */ /* 0x000fe20000400000 */
[----:B------:R-:W-:Y:S01]  /*1fd70*/  FFMA.FTZ R153, R152, R153, -0.24046532809734344482 ;  /* 0xbe763c8b98997423 */ /* 0x000fe20000010099 */
[----:B------:R-:W-:Y:S01]  /*1fd80*/  @!P2 FMUL R24, R24, 16777216 ;  /* 0x4b8000001818a820 */ /* 0x000fe20000400000 */
[C---:B------:R-:W-:Y:S01]  /*1fd90*/  FMUL R14, R0.reuse, R14 ;  /* 0x0000000e000e7220 */ /* 0x040fe20000400000 */
[C---:B------:R-:W-:Y:S01]  /*1fda0*/  FMUL R15, R0.reuse, R15 ;  /* 0x0000000f000f7220 */ /* 0x040fe20000400000 */
[C---:B------:R-:W-:Y:S01]  /*1fdb0*/  FMUL R34, R0.reuse, R34 ;  /* 0x0000002200227220 */ /* 0x040fe20000400000 */
[----:B------:R-:W-:Y:S01]  /*1fdc0*/  FMUL R35, R0, R35 ;  /* 0x0000002300237220 */ /* 0x000fe20000400000 */
[----:B------:R-:W-:Y:S01]  /*1fdd0*/  FFMA.FTZ R153, R152, R153, 0.28857114911079406738 ;  /* 0x3e93bf9998997423 */ /* 0x000fe20000010099 */
[----:B------:R-:W-:Y:S01]  /*1fde0*/  F2FP.SATFINITE.E4M3.F32.PACK_AB_MERGE_C R231, R156, R231, RZ ;  /* 0x000000e79ce7723e */ /* 0x000fe200048070ff */
[----:B------:R-:W-:Y:S01]  /*1fdf0*/  FMUL R156, R0, R24 ;  /* 0x00000018009c7220 */ /* 0x000fe20000400000 */
[----:B------:R-:W-:Y:S01]  /*1fe00*/  F2FP.SATFINITE.E4M3.F32.PACK_AB_MERGE_C R24, R15, R14, RZ ;  /* 0x0000000e0f18723e */ /* 0x000fe200048070ff */
[----:B------:R-:W-:Y:S01]  /*1fe10*/  FFMA.FTZ R153, R152, R153, -0.36067417263984680176 ;  /* 0xbeb8aa4998997423 */ /* 0x000fe20000010099 */
[----:B------:R-:W-:-:S02]  /*1fe20*/  F2FP.SATFINITE.E4M3.F32.PACK_AB_MERGE_C R14, R35, R34, RZ ;  /* 0x00000022230e723e */ /* 0x000fc400048070ff */
[----:B------:R-:W0:Y:S01]  /*1fe30*/  LDC.64 R34, c[0x0][0x398] ;  /* 0x0000e600ff227b82 */ /* 0x000e220000000a00 */
[----:B------:R-:W-:Y:S01]  /*1fe40*/  FFMA.FTZ R153, R152, R153, 0.48089820146560668945 ;  /* 0x3ef6384a98997423 */ /* 0x000fe20000010099 */
        /* <DEDUP_REMOVED lines=59> */
[----:B------:R-:W-:Y:S01]  /*20200*/  FFMA.FTZ R153, R152, R153, -0.72134751081466674805 ;  /* 0xbf38aa3b98997423 */ /* 0x000fe20000010099 */
[----:B------:R-:W-:Y:S01]  /*20210*/  ISETP.GE.U32.AND P0, PT, R2, 0x7f800000, PT ;  /* 0x7f8000000200780c */ /* 0x000fe20003f06070 */
[----:B------:R-:W-:Y:S01]  /*20220*/  @!P2 FMUL R16, R16, 16777216 ;  /* 0x4b8000001010a820 */ /* 0x000fe20000400000 */
[----:B------:R-:W-:Y:S01]  /*20230*/  @!P2 FMUL R17, R17, 16777216 ;  /* 0x4b8000001111a820 */ /* 0x000fe20000400000 */
[----:B------:R-:W-:Y:S01]  /*20240*/  @!P2 FMUL R30, R30, 16777216 ;  /* 0x4b8000001e1ea820 */ /* 0x000fe20000400000 */
[----:B------:R-:W-:Y:S01]  /*20250*/  @!P2 FMUL R31, R31, 16777216 ;  /* 0x4b8000001f1fa820 */ /* 0x000fe20000400000 */
[----:B------:R-:W-:Y:S01]  /*20260*/  @!P2 FMUL R32, R32, 16777216 ;  /* 0x4b8000002020a820 */ /* 0x000fe20000400000 */
[----:B------:R-:W-:Y:S01]  /*20270*/  @!P2 FMUL R33, R33, 16777216 ;  /* 0x4b8000002121a820 */ /* 0x000fe20000400000 */
[----:B------:R-:W-:Y:S01]  /*20280*/  FMUL R153, R152, R153 ;  /* 0x0000009998997220 */ /* 0x000fe20000400000 */
[----:B------:R-:W-:Y:S01]  /*20290*/  @!P2 FMUL R23, R23, 16777216 ;  /* 0x4b8000001717a820 */ /* 0x000fe20000400000 */
[C---:B------:R-:W-:Y:S01]  /*202a0*/  FMUL R16, R0.reuse, R16 ;  /* 0x0000001000107220 */ /* 0x040fe20000400000 */
[C---:B------:R-:W-:Y:S01]  /*202b0*/  FMUL R17, R0.reuse, R17 ;  /* 0x0000001100117220 */ /* 0x040fe20000400000 */
[C---:B------:R-:W-:Y:S01]  /*202c0*/  FMUL R30, R0.reuse, R30 ;  /* 0x0000001e001e7220 */ /* 0x040fe20000400000 */
[C---:B------:R-:W-:Y:S01]  /*202d0*/  FMUL R31, R0.reuse, R31 ;  /* 0x0000001f001f7220 */ /* 0x040fe20000400000 */
[C---:B------:R-:W-:Y:S01]  /*202e0*/  FMUL R32, R0.reuse, R32 ;  /* 0x0000002000207220 */ /* 0x040fe20000400000 */
[----:B------:R-:W-:Y:S01]  /*202f0*/  FMUL R33, R0, R33 ;  /* 0x0000002100217220 */ /* 0x000fe20000400000 */
[----:B------:R-:W-:Y:S01]  /*20300*/  F2FP.SATFINITE.E4M3.F32.PACK_AB_MERGE_C R137, R134, R137, RZ ;  /* 0x000000898689723e */ /* 0x000fe200048070ff */
[----:B------:R-:W-:Y:S01]  /*20310*/  FMUL R153, R152, R153 ;  /* 0x0000009998997220 */ /* 0x000fe20000400000 */
[----:B------:R-:W-:Y:S01]  /*20320*/  F2FP.SATFINITE.E4M3.F32.PACK_AB_MERGE_C R134, R155, R154, RZ ;  /* 0x0000009a9b86723e */ /* 0x000fe200048070ff */
[----:B------:R-:W-:Y:S01]  /*20330*/  @!P2 FMUL R12, R12, 16777216 ;  /* 0x4b8000000c0ca820 */ /* 0x000fe20000400000 */
[----:B------:R-:W-:Y:S01]  /*20340*/  @!P2 FMUL R13, R13, 16777216 ;  /* 0x4b8000000d0da820 */ /* 0x000fe20000400000 */
[----:B------:R-:W-:Y:S01]  /*20350*/  FMUL R155, R0, R23 ;  /* 0x00000017009b7220 */ /* 0x000fe20000400000 */
[----:B------:R-:W-:Y:S01]  /*20360*/  @!P2 FMUL R10, R10, 16777216 ;  /* 0x4b8000000a0aa820 */ /* 0x000fe20000400000 */
[----:B------:R-:W-:Y:S01]  /*20370*/  @!P2 FMUL R11, R11, 16777216 ;  /* 0x4b8000000b0ba820 */ /* 0x000fe20000400000 */
[----:B------:R-:W-:Y:S01]  /*20380*/  @!P2 FMUL R38, R38, 16777216 ;  /* 0x4b8000002626a820 */ /* 0x000fe20000400000 */
[----:B------:R-:W-:Y:S01]  /*20390*/  @!P2 FMUL R39, R39, 16777216 ;  /* 0x4b8000002727a820 */ /* 0x000fe20000400000 */
[----:B------:R-:W-:Y:S01]  /*203a0*/  F2FP.SATFINITE.E4M3.F32.PACK_AB_MERGE_C R23, R17, R16, RZ ;  /* 0x000000101117723e */ /* 0x000fe200048070ff */
[----:B------:R-:W-:Y:S01]  /*203b0*/  @!P2 FMUL R6, R6, 16777216 ;  /* 0x4b8000000606a820 */ /* 0x000fe20000400000 */
[----:B------:R-:W-:Y:S01]  /*203c0*/  @!P2 FMUL R7, R7, 16777216 ;  /* 0x4b8000000707a820 */ /* 0x000fe20000400000 */
[----:B------:R-:W-:Y:S01]  /*203d0*/  @!P2 FMUL R40, R40, 16777216 ;  /* 0x4b8000002828a820 */ /* 0x000fe20000400000 */
[----:B------:R-:W-:Y:S01]  /*203e0*/  @!P2 FMUL R41, R41, 16777216 ;  /* 0x4b8000002929a820 */ /* 0x000fe20000400000 */
[----:B------:R-:W-:Y:S01]  /*203f0*/  F2FP.SATFINITE.E4M3.F32.PACK_AB_MERGE_C R16, R31, R30, RZ ;  /* 0x0000001e1f10723e */ /* 0x000fe200048070ff */
[----:B------:R-:W-:Y:S01]  /*20400*/  FFMA.FTZ R153, R152, 1.4426950216293334961, R153 ;  /* 0x3fb8aa3b98997823 */ /* 0x000fe20000010099 */
[----:B------:R-:W-:Y:S01]  /*20410*/  F2FP.SATFINITE.E4M3.F32.PACK_AB_MERGE_C R15, R33, R32, RZ ;  /* 0x00000020210f723e */ /* 0x000fe200048070ff */
[----:B------:R-:W-:Y:S01]  /*20420*/  @!P2 FMUL R36, R36, 16777216 ;  /* 0x4b8000002424a820 */ /* 0x000fe20000400000 */
[----:B------:R-:W-:Y:S01]  /*20430*/  @!P2 FMUL R37, R37, 16777216 ;  /* 0x4b8000002525a820 */ /* 0x000fe20000400000 */
[----:B------:R-:W-:Y:S01]  /*20440*/  @!P2 FMUL R42, R42, 16777216 ;  /* 0x4b8000002a2aa820 */ /* 0x000fe20000400000 */
[----:B------:R-:W-:Y:S01]  /*20450*/  @!P2 FMUL R43, R43, 16777216 ;  /* 0x4b8000002b2ba820 */ /* 0x000fe20000400000 */
[----:B------:R-:W-:Y:S01]  /*20460*/  @!P2 FMUL R50, R50, 16777216 ;  /* 0x4b8000003232a820 */ /* 0x000fe20000400000 */
[----:B------:R-:W-:Y:S01]  /*20470*/  @!P2 FMUL R51, R51, 16777216 ;  /* 0x4b8000003333a820 */ /* 0x000fe20000400000 */
[----:B------:R-:W-:-:S02]  /*20480*/  @P0 IMAD.MOV.U32 R33, RZ, RZ, 0x7f800000 ;  /* 0x7f800000ff210424 */ /* 0x000fc400078e00ff */
[----:B------:R-:W-:Y:S01]  /*20490*/  @!P2 FMUL R25, R25, 16777216 ;  /* 0x4b8000001919a820 */ /* 0x000fe20000400000 */
[----:B------:R-:W-:Y:S02]  /*204a0*/  IMAD R31, R197, UR5, RZ ;  /* 0x00000005c51f7c24 */ /* 0x000fe4000f8e02ff */
[C---:B------:R-:W-:Y:S01]  /*204b0*/  FMUL R12, R0.reuse, R12 ;  /* 0x0000000c000c7220 */ /* 0x040fe20000400000 */
[----:B------:R-:W-:Y:S01]  /*204c0*/  FMUL R13, R0, R13 ;  /* 0x0000000d000d7220 */ /* 0x000fe20000400000 */
[----:B------:R-:W-:Y:S01]  /*204d0*/  @!P2 FMUL R26, R26, 16777216 ;  /* 0x4b8000001a1aa820 */ /* 0x000fe20000400000 */
[C---:B------:R-:W-:Y:S01]  /*204e0*/  FMUL R10, R0.reuse, R10 ;  /* 0x0000000a000a7220 */ /* 0x040fe20000400000 */
[C---:B------:R-:W-:Y:S01]  /*204f0*/  FMUL R11, R0.reuse, R11 ;  /* 0x0000000b000b7220 */ /* 0x040fe20000400000 */
[C---:B------:R-:W-:Y:S01]  /*20500*/  FMUL R38, R0.reuse, R38 ;  /* 0x0000002600267220 */ /* 0x040fe20000400000 */
[----:B------:R-:W-:Y:S01]  /*20510*/  FMUL R39, R0, R39 ;  /* 0x0000002700277220 */ /* 0x000fe20000400000 */
[----:B------:R-:W-:Y:S01]  /*20520*/  @!P2 FMUL R4, R4, 16777216 ;  /* 0x4b8000000404a820 */ /* 0x000fe20000400000 */
[----:B------:R-:W-:Y:S01]  /*20530*/  @!P2 FMUL R5, R5, 16777216 ;  /* 0x4b8000000505a820 */ /* 0x000fe20000400000 */
[----:B------:R-:W-:Y:S01]  /*20540*/  @!P2 FMUL R28, R28, 16777216 ;  /* 0x4b8000001c1ca820 */ /* 0x000fe20000400000 */
[C---:B------:R-:W-:Y:S01]  /*20550*/  FMUL R6, R0.reuse, R6 ;  /* 0x0000000600067220 */ /* 0x040fe20000400000 */
[C---:B------:R-:W-:Y:S01]  /*20560*/  FMUL R7, R0.reuse, R7 ;  /* 0x0000000700077220 */ /* 0x040fe20000400000 */
[C---:B------:R-:W-:Y:S01]  /*20570*/  FMUL R40, R0.reuse, R40 ;  /* 0x0000002800287220 */ /* 0x040fe20000400000 */
[----:B------:R-:W-:Y:S01]  /*20580*/  FMUL R41, R0, R41 ;  /* 0x0000002900297220 */ /* 0x000fe20000400000 */
[----:B------:R-:W-:Y:S01]  /*20590*/  FADD R68, R68, R153 ;  /* 0x0000009944447221 */ /* 0x000fe20000000000 */
[----:B------:R-:W-:Y:S01]  /*205a0*/  USHF.R.S32.HI UR5, URZ, 0x1f, UR4 ;  /* 0x0000001fff057899 */ /* 0x000fe20008011404 */
[----:B------:R-:W-:Y:S01]  /*205b0*/  F2FP.SATFINITE.E4M3.F32.PACK_AB_MERGE_C R230, R157, R230, RZ ;  /* 0x000000e69de6723e */ /* 0x000fe200048070ff */
        /* <DEDUP_REMOVED lines=36> */
[----:B------:R-:W-:Y:S01]  /*20800*/  FMUL R51, R0, R51 ;  /* 0x0000003300337220 */ /* 0x000fe20000400000 */
[C---:B------:R-:W-:Y:S01]  /*20810*/  FSETP.NEU.AND P1, PT, R2.reuse, RZ, PT ;  /* 0x000000ff0200720b */ /* 0x040fe20003f2d000 */
[----:B------:R-:W-:Y:S01]  /*20820*/  @P0 FFMA.FTZ R68, R2, R33, +INF ;  /* 0x7f80000002440423 */ /* 0x000fe20000010021 */
[----:B------:R-:W-:Y:S01]  /*20830*/  F2FP.SATFINITE.E4M3.F32.PACK_AB_MERGE_C R229, R158, R229, RZ ;  /* 0x000000e59ee5723e */ /* 0x000fe200048070ff */
[C---:B------:R-:W-:Y:S01]  /*20840*/  FMUL R157, R0.reuse, R25 ;  /* 0x00000019009d7220 */ /* 0x040fe20000400000 */
[----:B0-----:R-:W-:Y:S01]  /*20850*/  IADD3 R34, P0, P2, R31, UR4, R34 ;  /* 0x000000041f227c10 */ /* 0x001fe2000fa1e022 */
[C---:B------:R-:W-:Y:S01]  /*20860*/  FMUL R158, R0.reuse, R26 ;  /* 0x0000001a009e7220 */ /* 0x040fe20000400000 */
[----:B------:R-:W-:Y:S01]  /*20870*/  SHF.R.S32.HI R2, RZ, 0x1f, R31 ;  /* 0x0000001fff027819 */ /* 0x000fe2000001141f */
[----:B------:R-:W-:Y:S01]  /*20880*/  FMUL R4, R0, R4 ;  /* 0x0000000400047220 */ /* 0x000fe20000400000 */
        /* <DEDUP_REMOVED lines=10> */
[----:B------:R-:W-:Y:S01]  /*20930*/  F2FP.SATFINITE.E4M3.F32.PACK_AB_MERGE_C R28, R7, R6, RZ ;  /* 0x00000006071c723e */ /* 0x000fe200048070ff */
[----:B-----5:R-:W-:Y:S01]  /*20940*/  IMAD.SHL.U32 R39, R239, 0x2, RZ ;  /* 0x00000002ef277824 */ /* 0x020fe200078e00ff */
[----:B------:R-:W-:Y:S01]  /*20950*/  F2FP.SATFINITE.E4M3.F32.PACK_AB_MERGE_C R11, R41, R40, RZ ;  /* 0x00000028290b723e */ /* 0x000fe200048070ff */
[C---:B------:R-:W-:Y:S01]  /*20960*/  FMUL R44, R0.reuse, R44 ;  /* 0x0000002c002c7220 */ /* 0x040fe20000400000 */
[----:B------:R-:W-:Y:S01]  /*20970*/  FMUL R45, R0, R45 ;  /* 0x0000002d002d7220 */ /* 0x000fe20000400000 */
[----:B------:R-:W-:Y:S01]  /*20980*/  F2FP.SATFINITE.E4M3.F32.PACK_AB_MERGE_C R13, R37, R36, RZ ;  /* 0x00000024250d723e */ /* 0x000fe200048070ff */
[----:B------:R-:W-:Y:S01]  /*20990*/  IMAD R41, R239, 0x3, RZ ;  /* 0x00000003ef297824 */ /* 0x000fe200078e02ff */
[----:B------:R-:W-:Y:S01]  /*209a0*/  F2FP.SATFINITE.E4M3.F32.PACK_AB_MERGE_C R10, R43, R42, RZ ;  /* 0x0000002a2b0a723e */ /* 0x000fe200048070ff */
[----:B------:R-:W-:Y:S01]  /*209b0*/  IMAD.SHL.U32 R43, R239, 0x4, RZ ;  /* 0x00000004ef2b7824 */ /* 0x000fe200078e00ff */
[----:B------:R-:W-:-:S02]  /*209c0*/  F2FP.SATFINITE.E4M3.F32.PACK_AB_MERGE_C R6, R51, R50, RZ ;  /* 0x000000323306723e */ /* 0x000fc400048070ff */
[----:B------:R-:W-:Y:S02]  /*209d0*/  F2FP.SATFINITE.E4M3.F32.PACK_AB_MERGE_C R226, R161, R226, RZ ;  /* 0x000000e2a1e2723e */ /* 0x000fe400048070ff */
[----:B------:R-:W-:Y:S01]  /*209e0*/  F2FP.SATFINITE.E4M3.F32.PACK_AB_MERGE_C R228, R159, R228, RZ ;  /* 0x000000e49fe4723e */ /* 0x000fe200048070ff */
[----:B------:R-:W-:Y:S01]  /*209f0*/  FMUL R46, R0, R46 ;  /* 0x0000002e002e7220 */ /* 0x000fe20000400000 */
[----:B------:R-:W-:Y:S01]  /*20a00*/  IADD3.X R35, PT, PT, R2, UR5, R35, P0, P2 ;  /* 0x0000000502237c10 */ /* 0x000fe200087e4423 */
[----:B------:R-:W-:Y:S01]  /*20a10*/  FMUL R161, R0, R29 ;  /* 0x0000001d00a17220 */ /* 0x000fe20000400000 */
[----:B------:R-:W-:Y:S01]  /*20a20*/  PRMT R51, R100, 0x9910, RZ ;  /* 0x0000991064337816 */ /* 0x000fe200000000ff */
[----:B------:R-:W-:Y:S01]  /*20a30*/  FMUL R47, R0, R47 ;  /* 0x0000002f002f7220 */ /* 0x000fe20000400000 */
[----:B------:R-:W-:Y:S01]  /*20a40*/  IADD3 R36, P0, PT, R34, R239, RZ ;  /* 0x000000ef22247210 */ /* 0x000fe20007f1e0ff */
[C---:B------:R-:W-:Y:S01]  /*20a50*/  FMUL R159, R0.reuse, R27 ;  /* 0x0000001b009f7220 */ /* 0x040fe20000400000 */
[----:B------:R-:W-:Y:S01]  /*20a60*/  F2FP.SATFINITE.E4M3.F32.PACK_AB_MERGE_C R29, R5, R4, RZ ;  /* 0x00000004051d723e */ /* 0x000fe200048070ff */
[----:B------:R-:W-:Y:S01]  /*20a70*/  FMUL R48, R0, R48 ;  /* 0x0000003000307220 */ /* 0x000fe20000400000 */
[----:B------:R-:W-:Y:S01]  /*20a80*/  FSEL R68, R68, -INF , P1 ;  /* 0xff80000044447808 */ /* 0x000fe20000800000 */
[C---:B------:R-:W-:Y:S01]  /*20a90*/  FMUL R49, R0.reuse, R49 ;  /* 0x0000003100317220 */ /* 0x040fe20000400000 */
[----:B------:R-:W-:Y:S01]  /*20aa0*/  F2FP.SATFINITE.E4M3.F32.PACK_AB_MERGE_C R27, R9, R8, RZ ;  /* 0x00000008091b723e */ /* 0x000fe200048070ff */
[C---:B------:R-:W-:Y:S01]  /*20ab0*/  FMUL R54, R0.reuse, R54 ;  /* 0x0000003600367220 */ /* 0x040fe20000400000 */
[----:B------:R-:W-:Y:S01]  /*20ac0*/  F2FP.SATFINITE.E4M3.F32.PACK_AB_MERGE_C R5, R53, R52, RZ ;  /* 0x000000343505723e */ /* 0x000fe200048070ff */
[----:B------:R-:W-:Y:S01]  /*20ad0*/  FMUL R55, R0, R55 ;  /* 0x0000003700377220 */ /* 0x000fe20000400000 */
[----:B------:R-:W-:-:S02]  /*20ae0*/  IADD3 R38, P1, PT, R39, R34, RZ ;  /* 0x0000002227267210 */ /* 0x000fc40007f3e0ff */
[----:B------:R-:W-:Y:S01]  /*20af0*/  F2FP.SATFINITE.E4M3.F32.PACK_AB_MERGE_C R138, R101, R138, RZ ;  /* 0x0000008a658a723e */ /* 0x000fe200048070ff */
[C---:B------:R-:W-:Y:S01]  /*20b00*/  FMUL R20, R0.reuse, R20 ;  /* 0x0000001400147220 */ /* 0x040fe20000400000 */
[----:B------:R-:W-:Y:S01]  /*20b10*/  F2FP.SATFINITE.E4M3.F32.PACK_AB_MERGE_C R9, R45, R44, RZ ;  /* 0x0000002c2d09723e */ /* 0x000fe200048070ff */
[----:B------:R-:W-:Y:S01]  /*20b20*/  IMAD R45, R239, 0x5, RZ ;  /* 0x00000005ef2d7824 */ /* 0x000fe200078e02ff */
[----:B------:R-:W-:Y:S01]  /*20b30*/  IADD3 R40, P2, PT, R41, R34, RZ ;  /* 0x0000002229287210 */ /* 0x000fe20007f5e0ff */
[C---:B------:R-:W-:Y:S01]  /*20b40*/  FMUL R21, R0.reuse, R21 ;  /* 0x0000001500157220 */ /* 0x040fe20000400000 */
[----:B------:R-:W-:Y:S01]  /*20b50*/  LEA.HI.X.SX32 R37, R239, R35, 0x1, P0 ;  /* 0x00000023ef257211 */ /* 0x000fe200000f0eff */
[C---:B------:R-:W-:Y:S01]  /*20b60*/  FMUL R18, R0.reuse, R18 ;  /* 0x0000001200127220 */ /* 0x040fe20000400000 */
[----:B------:R-:W-:Y:S01]  /*20b70*/  PRMT R53, R69, 0x9910, RZ ;  /* 0x0000991045357816 */ /* 0x000fe200000000ff */
[C---:B------:R-:W-:Y:S01]  /*20b80*/  FMUL R19, R0.reuse, R19 ;  /* 0x0000001300137220 */ /* 0x040fe20000400000 */
[----:B------:R-:W-:Y:S01]  /*20b90*/  SHF.R.S32.HI R51, RZ, 0x8, R51 ;  /* 0x00000008ff337819 */ /* 0x000fe20000011433 */
[----:B------:R-:W-:Y:S01]  /*20ba0*/  FMUL R154, R0, R22 ;  /* 0x00000016009a7220 */ /* 0x000fe20000400000 */
[----:B------:R-:W-:Y:S01]  /*20bb0*/  IADD3 R42, P0, PT, R43, R34, RZ ;  /* 0x000000222b2a7210 */ /* 0x000fe20007f1e0ff */
[----:B------:R-:W-:Y:S01]  /*20bc0*/  STG.E.U8 desc[UR24][R34.64], R100 ;  /* 0x0000006422007986 */ /* 0x000fe2000c101118 */
[-C--:B------:R-:W-:Y:S01]  /*20bd0*/  LEA.HI.X.SX32 R39, R39, R35.reuse, 0x1, P1 ;  /* 0x0000002327277211 */ /* 0x080fe200008f0eff */
[----:B------:R-:W-:Y:S01]  /*20be0*/  IMAD R153, R239, 0xb8, RZ ;  /* 0x000000b8ef997824 */ /* 0x000fe200078e02ff */
[----:B------:R-:W-:Y:S01]  /*20bf0*/  LEA.HI.X.SX32 R41, R41, R35, 0x1, P2 ;  /* 0x0000002329297211 */ /* 0x000fe200010f0eff */
[----:B------:R0:W-:Y:S01]  /*20c00*/  STG.E.U8 desc[UR24][R36.64], R51 ;  /* 0x0000003324007986 */ /* 0x0001e2000c101118 */
[----:B------:R-:W-:-:S02]  /*20c10*/  SHF.R.S32.HI R53, RZ, 0x8, R53 ;  /* 0x00000008ff357819 */ /* 0x000fc40000011435 */
[----:B------:R-:W-:Y:S02]  /*20c20*/  F2FP.SATFINITE.E4M3.F32.PACK_AB_MERGE_C R224, R163, R224, RZ ;  /* 0x000000e0a3e0723e */ /* 0x000fe400048070ff */
[----:B------:R-:W-:Y:S01]  /*20c30*/  F2FP.SATFINITE.E4M3.F32.PACK_AB_MERGE_C R222, R165, R222, RZ ;  /* 0x000000dea5de723e */ /* 0x000fe200048070ff */
[----:B------:R-:W-:Y:S01]  /*20c40*/  IMAD R241, R239, 0xbf, RZ ;  /* 0x000000bfeff17824 */ /* 0x000fe200078e02ff */
[----:B------:R-:W-:Y:S01]  /*20c50*/  F2FP.SATFINITE.E4M3.F32.PACK_AB_MERGE_C R8, R47, R46, RZ ;  /* 0x0000002e2f08723e */ /* 0x000fe200048070ff */
[----:B------:R-:W-:Y:S01]  /*20c60*/  IMAD R47, R239, 0x6, RZ ;  /* 0x00000006ef2f7824 */ /* 0x000fe200078e02ff */
[-C--:B------:R-:W-:Y:S01]  /*20c70*/  LEA.HI.X.SX32 R43, R43, R35.reuse, 0x1, P0 ;  /* 0x000000232b2b7211 */ /* 0x080fe200000f0eff */
[----:B------:R-:W-:Y:S01]  /*20c80*/  IMAD R243, R239, 0xc0, RZ ;  /* 0x000000c0eff37824 */ /* 0x000fe200078e02ff */
[----:B------:R-:W-:Y:S01]  /*20c90*/  F2FP.SATFINITE.E4M3.F32.PACK_AB_MERGE_C R7, R49, R48, RZ ;  /* 0x000000303107723e */ /* 0x000fe200048070ff */
[----:B------:R-:W-:Y:S01]  /*20ca0*/  IMAD R49, R239, 0x7, RZ ;  /* 0x00000007ef317824 */ /* 0x000fe200078e02ff */
[----:B------:R-:W-:Y:S01]  /*20cb0*/  PRMT R46, R99, 0x9910, RZ ;  /* 0x00009910632e7816 */ /* 0x000fe200000000ff */
[----:B0-----:R-:W-:Y:S01]  /*20cc0*/  IMAD.SHL.U32 R51, R239, 0x8, RZ ;  /* 0x00000008ef337824 */ /* 0x001fe200078e00ff */
[----:B------:R-:W-:Y:S01]  /*20cd0*/  IADD3 R36, P0, PT, R45, R34, RZ ;  /* 0x000000222d247210 */ /* 0x000fe20007f1e0ff */
[----:B------:R0:W-:Y:S01]  /*20ce0*/  STG.E.U8 desc[UR24][R38.64], R69 ;  /* 0x0000004526007986 */ /* 0x0001e2000c101118 */
[----:B------:R-:W-:Y:S01]  /*20cf0*/  F2FP.SATFINITE.E4M3.F32.PACK_AB_MERGE_C R4, R55, R54, RZ ;  /* 0x000000363704723e */ /* 0x000fe200048070ff */
[----:B------:R-:W-:Y:S01]  /*20d00*/  IMAD R245, R239, 0xc1, RZ ;  /* 0x000000c1eff57824 */ /* 0x000fe200078e02ff */
[-C--:B------:R-:W-:Y:S01]  /*20d10*/  LEA.HI.X.SX32 R37, R45, R35.reuse, 0x1, P0 ;  /* 0x000000232d257211 */ /* 0x080fe200000f0eff */
[----:B------:R2:W-:Y:S01]  /*20d20*/  STG.E.U8 desc[UR24][R40.64], R53 ;  /* 0x0000003528007986 */ /* 0x0005e2000c101118 */
[----:B------:R-:W-:Y:S01]  /*20d30*/  IADD3 R44, P1, PT, R47, R34, RZ ;  /* 0x000000222f2c7210 */ /* 0x000fe20007f3e0ff */
[----:B------:R-:W-:Y:S01]  /*20d40*/  IMAD R249, R239, 0xc3, RZ ;  /* 0x000000c3eff97824 */ /* 0x000fe200078e02ff */
[----:B------:R-:W-:Y:S01]  /*20d50*/  PRMT R55, R98, 0x9910, RZ ;  /* 0x0000991062377816 */ /* 0x000fe200000000ff */
[----:B------:R3:W-:Y:S01]  /*20d60*/  STG.E.U8 desc[UR24][R42.64], R99 ;  /* 0x000000632a007986 */ /* 0x0007e2000c101118 */
[----:B------:R-:W-:-:S02]  /*20d70*/  LEA.HI.X.SX32 R45, R47, R35, 0x1, P1 ;  /* 0x000000232f2d7211 */ /* 0x000fc400008f0eff */
[----:B------:R-:W-:Y:S01]  /*20d80*/  F2FP.SATFINITE.E4M3.F32.PACK_AB_MERGE_C R3, R171, R170, RZ ;  /* 0x000000aaab03723e */ /* 0x000fe200048070ff */
[----:B------:R-:W-:Y:S01]  /*20d90*/  IMAD R251, R239, 0xc4, RZ ;  /* 0x000000c4effb7824 */ /* 0x000fe200078e02ff */
[----:B0-----:R-:W-:Y:S01]  /*20da0*/  IADD3 R38, P2, PT, R49, R34, RZ ;  /* 0x0000002231267210 */ /* 0x001fe20007f5e0ff */
[----:B------:R-:W-:Y:S01]  /*20db0*/  IMAD R247, R239, 0xc2, RZ ;  /* 0x000000c2eff77824 */ /* 0x000fe200078e02ff */
[----:B------:R-:W-:Y:S01]  /*20dc0*/  F2FP.SATFINITE.E4M3.F32.PACK_AB_MERGE_C R221, R166, R221, RZ ;  /* 0x000000dda6dd723e */ /* 0x000fe200048070ff */
[C---:B------:R-:W-:Y:S01]  /*20dd0*/  FMUL R56, R0.reuse, R56 ;  /* 0x0000003800387220 */ /* 0x040fe20000400000 */
[----:B--2---:R-:W-:Y:S01]  /*20de0*/  SHF.R.S32.HI R53, RZ, 0x8, R46 ;  /* 0x00000008ff357819 */ /* 0x004fe2000001142e */
[C---:B------:R-:W-:Y:S01]  /*20df0*/  FMUL R57, R0.reuse, R57 ;  /* 0x0000003900397220 */ /* 0x040fe20000400000 */
[----:B------:R-:W-:Y:S01]  /*20e00*/  PRMT R46, R97, 0x9910, RZ ;  /* 0x00009910612e7816 */ /* 0x000fe200000000ff */
[----:B---3--:R-:W-:Y:S01]  /*20e10*/  IMAD R43, R239, 0x9, RZ ;  /* 0x00000009ef2b7824 */ /* 0x008fe200078e02ff */
[----:B------:R-:W-:Y:S01]  /*20e20*/  IADD3 R40, P0, PT, R51, R34, RZ ;  /* 0x0000002233287210 */ /* 0x000fe20007f1e0ff */
[----:B------:R0:W-:Y:S01]  /*20e30*/  STG.E.U8 desc[UR24][R36.64], R53 ;  /* 0x0000003524007986 */ /* 0x0001e2000c101118 */
[-C--:B------:R-:W-:Y:S01]  /*20e40*/  LEA.HI.X.SX32 R39, R49, R35.reuse, 0x1, P2 ;  /* 0x0000002331277211 */ /* 0x080fe200010f0eff */
[----:B------:R-:W-:Y:S01]  /*20e50*/  IMAD R47, R239, 0xa, RZ ;  /* 0x0000000aef2f7824 */ /* 0x000fe200078e02ff */
[----:B------:R-:W-:Y:S01]  /*20e60*/  SHF.R.S32.HI R55, RZ, 0x8, R55 ;  /* 0x00000008ff377819 */ /* 0x000fe20000011437 */
[----:B------:R-:W-:Y:S01]  /*20e70*/  FMUL R60, R0, R60 ;  /* 0x0000003c003c7220 */ /* 0x000fe20000400000 */
[----:B------:R-:W-:Y:S01]  /*20e80*/  LEA.HI.X.SX32 R41, R51, R35, 0x1, P0 ;  /* 0x0000002333297211 */ /* 0x000fe200000f0eff */
[C---:B------:R-:W-:Y:S01]  /*20e90*/  IMAD R49, R239.reuse, 0xb, RZ ;  /* 0x0000000bef317824 */ /* 0x040fe200078e02ff */
[----:B------:R-:W-:Y:S01]  /*20ea0*/  F2FP.SATFINITE.E4M3.F32.PACK_AB_MERGE_C R225, R162, R225, RZ ;  /* 0x000000e1a2e1723e */ /* 0x000fe200048070ff */
[----:B------:R-:W-:Y:S01]  /*20eb0*/  IMAD R51, R239, 0xc, RZ ;  /* 0x0000000cef337824 */ /* 0x000fe200078e02ff */
[----:B------:R-:W-:Y:S01]  /*20ec0*/  F2FP.SATFINITE.E4M3.F32.PACK_AB_MERGE_C R223, R164, R223, RZ ;  /* 0x000000dfa4df723e */ /* 0x000fe200048070ff */
[C---:B------:R-:W-:Y:S01]  /*20ed0*/  FMUL R61, R0.reuse, R61 ;  /* 0x0000003d003d7220 */ /* 0x040fe20000400000 */
[C---:B------:R-:W-:Y:S01]  /*20ee0*/  FMUL R62, R0.reuse, R62 ;  /* 0x0000003e003e7220 */ /* 0x040fe20000400000 */
[----:B0-----:R-:W-:Y:S01]  /*20ef0*/  IMAD.MOV.U32 R53, RZ, RZ, R46 ;  /* 0x000000ffff357224 */ /* 0x001fe200078e002e */
[-C--:B------:R-:W-:Y:S01]  /*20f00*/  IADD3 R36, P0, PT, R43, R34.reuse, RZ ;  /* 0x000000222b247210 */ /* 0x080fe20007f1e0ff */
[----:B------:R0:W-:Y:S01]  /*20f10*/  STG.E.U8 desc[UR24][R44.64], R98 ;  /* 0x000000622c007986 */ /* 0x0001e2000c101118 */
[----:B------:R-:W-:Y:S01]  /*20f20*/  IADD3 R42, P1, PT, R47, R34, RZ ;  /* 0x000000222f2a7210 */ /* 0x000fe20007f3e0ff */
[C---:B------:R-:W-:Y:S01]  /*20f30*/  FMUL R63, R0.reuse, R63 ;  /* 0x0000003f003f7220 */ /* 0x040fe20000400000 */
[-C--:B------:R-:W-:Y:S01]  /*20f40*/  LEA.HI.X.SX32 R37, R43, R35.reuse, 0x1, P0 ;  /* 0x000000232b257211 */ /* 0x080fe200000f0eff */
[----:B------:R2:W-:Y:S01]  /*20f50*/  STG.E.U8 desc[UR24][R38.64], R55 ;  /* 0x0000003726007986 */ /* 0x0005e2000c101118 */
[----:B------:R-:W-:Y:S01]  /*20f60*/  SHF.R.S32.HI R53, RZ, 0x8, R53 ;  /* 0x00000008ff357819 */ /* 0x000fe20000011435 */
[C---:B------:R-:W-:Y:S01]  /*20f70*/  FMUL R58, R0.reuse, R58 ;  /* 0x0000003a003a7220 */ /* 0x040fe20000400000 */
[----:B------:R-:W-:Y:S01]  /*20f80*/  PRMT R46, R95, 0x9910, RZ ;  /* 0x000099105f2e7816 */ /* 0x000fe200000000ff */
[----:B------:R3:W-:Y:S01]  /*20f90*/  STG.E.U8 desc[UR24][R40.64], R97 ;  /* 0x0000006128007986 */ /* 0x0007e2000c101118 */
[----:B------:R-:W-:Y:S01]  /*20fa0*/  LEA.HI.X.SX32 R43, R47, R35, 0x1, P1 ;  /* 0x000000232f2b7211 */ /* 0x000fe200008f0eff */
[C---:B------:R-:W-:Y:S01]  /*20fb0*/  FMUL R59, R0.reuse, R59 ;  /* 0x0000003b003b7220 */ /* 0x040fe20000400000 */
[----:B------:R-:W-:Y:S01]  /*20fc0*/  F2FP.SATFINITE.E4M3.F32.PACK_AB_MERGE_C R220, R167, R220, RZ ;  /* 0x000000dca7dc723e */ /* 0x000fe200048070ff */
[C---:B------:R-:W-:Y:S01]  /*20fd0*/  FMUL R64, R0.reuse, R64 ;  /* 0x0000004000407220 */ /* 0x040fe20000400000 */
[----:B0-----:R-:W-:Y:S01]  /*20fe0*/  IADD3 R44, P2, PT, R49, R34, RZ ;  /* 0x00000022312c7210 */ /* 0x001fe20007f5e0ff */
[C---:B------:R-:W-:Y:S01]  /*20ff0*/  FMUL R65, R0.reuse, R65 ;  /* 0x0000004100417220 */ /* 0x040fe20000400000 */
[----:B------:R-:W-:Y:S01]  /*21000*/  FMUL R66, R0, R66 ;  /* 0x0000004200427220 */ /* 0x000fe20000400000 */
[----:B--2---:R-:W-:Y:S01]  /*21010*/  PRMT R55, R96, 0x9910, RZ ;  /* 0x0000991060377816 */ /* 0x004fe200000000ff */
[----:B------:R-:W-:Y:S01]  /*21020*/  FMUL R67, R0, R67 ;  /* 0x0000004300437220 */ /* 0x000fe20000400000 */
[----:B------:R-:W-:Y:S01]  /*21030*/  IADD3 R38, P0, PT, R51, R34, RZ ;  /* 0x0000002233267210 */ /* 0x000fe20007f1e0ff */
[C---:B------:R-:W-:Y:S01]  /*21040*/  IMAD R233, R239.reuse, 0xfc, RZ ;  /* 0x000000fcefe97824 */ /* 0x040fe200078e02ff */
[----:B------:R-:W0:Y:S01]  /*21050*/  LDCU UR4, c[0x0][0x3ec] ;  /* 0x00007d80ff0477ac */ /* 0x000e220008000800 */
[----:B---3--:R-:W-:Y:S01]  /*21060*/  IMAD R41, R239, 0xd, RZ ;  /* 0x0000000def297824 */ /* 0x008fe200078e02ff */
[----:B------:R2:W-:Y:S01]  /*21070*/  STG.E.U8 desc[UR24][R36.64], R53 ;  /* 0x0000003524007986 */ /* 0x0005e2000c101118 */
[----:B------:R-:W-:Y:S01]  /*21080*/  LEA.HI.X.SX32 R45, R49, R35, 0x1, P2 ;  /* 0x00000023312d7211 */ /* 0x000fe200010f0eff */
[----:B------:R-:W-:Y:S01]  /*21090*/  IMAD R47, R239, 0xe, RZ ;  /* 0x0000000eef2f7824 */ /* 0x000fe200078e02ff */
[----:B------:R-:W-:-:S02]  /*210a0*/  SHF.R.S32.HI R55, RZ, 0x8, R55 ;  /* 0x00000008ff377819 */ /* 0x000fc40000011437 */
[-C--:B------:R-:W-:Y:S01]  /*210b0*/  LEA.HI.X.SX32 R39, R51, R35.reuse, 0x1, P0 ;  /* 0x0000002333277211 */ /* 0x080fe200000f0eff */
[C---:B------:R-:W-:Y:S02]  /*210c0*/  IMAD R49, R239.reuse, 0xf, RZ ;  /* 0x0000000fef317824 */ /* 0x040fe400078e02ff */
[----:B------:R-:W-:Y:S02]  /*210d0*/  IMAD.SHL.U32 R51, R239, 0x10, RZ ;  /* 0x00000010ef337824 */ /* 0x000fe400078e00ff */
[----:B--2---:R-:W-:Y:S01]  /*210e0*/  IMAD.MOV.U32 R53, RZ, RZ, R46 ;  /* 0x000000ffff357224 */ /* 0x004fe200078e002e */
[-C--:B------:R-:W-:Y:S01]  /*210f0*/  IADD3 R36, P0, PT, R41, R34.reuse, RZ ;  /* 0x0000002229247210 */ /* 0x080fe20007f1e0ff */
[----:B------:R2:W-:Y:S01]  /*21100*/  STG.E.U8 desc[UR24][R42.64], R96 ;  /* 0x000000602a007986 */ /* 0x0005e2000c101118 */
[----:B------:R-:W-:Y:S02]  /*21110*/  IADD3 R40, P1, PT, R47, R34, RZ ;  /* 0x000000222f287210 */ /* 0x000fe40007f3e0ff */
[----:B------:R-:W-:Y:S01]  /*21120*/  LEA.HI.X.SX32 R37, R41, R35, 0x1, P0 ;  /* 0x0000002329257211 */ /* 0x000fe200000f0eff */
[----:B------:R3:W-:Y:S01]  /*21130*/  STG.E.U8 desc[UR24][R44.64], R55 ;  /* 0x000000372c007986 */ /* 0x0007e2000c101118 */
[----:B------:R-:W-:-:S02]  /*21140*/  SHF.R.S32.HI R53, RZ, 0x8, R53 ;  /* 0x00000008ff357819 */ /* 0x000fc40000011435 */
[----:B------:R-:W-:Y:S01]  /*21150*/  PRMT R46, R93, 0x9910, RZ ;  /* 0x000099105d2e7816 */ /* 0x000fe200000000ff */
[----:B------:R4:W-:Y:S01]  /*21160*/  STG.E.U8 desc[UR24][R38.64], R95 ;  /* 0x0000005f26007986 */ /* 0x0009e2000c101118 */
[-C--:B------:R-:W-:Y:S02]  /*21170*/  LEA.HI.X.SX32 R41, R47, R35.reuse, 0x1, P1 ;  /* 0x000000232f297211 */ /* 0x080fe400008f0eff */
[-C--:B--2---:R-:W-:Y:S01]  /*21180*/  IADD3 R42, P2, PT, R49, R34.reuse, RZ ;  /* 0x00000022312a7210 */ /* 0x084fe20007f5e0ff */
[----:B------:R2:W-:Y:S01]  /*21190*/  STG.E.U8 desc[UR24][R36.64], R53 ;  /* 0x0000003524007986 */ /* 0x0005e2000c101118 */
[----:B---3--:R-:W-:Y:S01]  /*211a0*/  PRMT R55, R94, 0x9910, RZ ;  /* 0x000099105e377816 */ /* 0x008fe200000000ff */
[----:B------:R-:W-:Y:S01]  /*211b0*/  IMAD R45, R239, 0x11, RZ ;  /* 0x00000011ef2d7824 */ /* 0x000fe200078e02ff */
[----:B----4-:R-:W-:Y:S01]  /*211c0*/  IADD3 R38, P0, PT, R51, R34, RZ ;  /* 0x0000002233267210 */ /* 0x010fe20007f1e0ff */
[----:B------:R-:W-:Y:S01]  /*211d0*/  IMAD R47, R239, 0x12, RZ ;  /* 0x00000012ef2f7824 */ /* 0x000fe200078e02ff */
[----:B------:R-:W-:-:S02]  /*211e0*/  LEA.HI.X.SX32 R43, R49, R35, 0x1, P2 ;  /* 0x00000023312b7211 */ /* 0x000fc400010f0eff */
[----:B------:R-:W-:Y:S01]  /*211f0*/  SHF.R.S32.HI R55, RZ, 0x8, R55 ;  /* 0x00000008ff377819 */ /* 0x000fe20000011437 */
[----:B--2---:R-:W-:Y:S01]  /*21200*/  IMAD.MOV.U32 R53, RZ, RZ, R46 ;  /* 0x000000ffff357224 */ /* 0x004fe200078e002e */
[-C--:B------:R-:W-:Y:S01]  /*21210*/  LEA.HI.X.SX32 R39, R51, R35.reuse, 0x1, P0 ;  /* 0x0000002333277211 */ /* 0x080fe200000f0eff */
[----:B------:R-:W-:Y:S01]  /*21220*/  IMAD R49, R239, 0x13, RZ ;  /* 0x00000013ef317824 */ /* 0x000fe200078e02ff */
[-C--:B------:R-:W-:Y:S01]  /*21230*/  IADD3 R36, P0, PT, R45, R34.reuse, RZ ;  /* 0x000000222d247210 */ /* 0x080fe20007f1e0ff */
[----:B------:R-:W-:Y:S01]  /*21240*/  IMAD R51, R239, 0x14, RZ ;  /* 0x00000014ef337824 */ /* 0x000fe200078e02ff */
[----:B------:R2:W-:Y:S01]  /*21250*/  STG.E.U8 desc[UR24][R40.64], R94 ;  /* 0x0000005e28007986 */ /* 0x0005e2000c101118 */
[----:B------:R-:W-:Y:S02]  /*21260*/  SHF.R.S32.HI R53, RZ, 0x8, R53 ;  /* 0x00000008ff357819 */ /* 0x000fe40000011435 */
[----:B------:R-:W-:Y:S01]  /*21270*/  LEA.HI.X.SX32 R37, R45, R35, 0x1, P0 ;  /* 0x000000232d257211 */ /* 0x000fe200000f0eff */
[----:B------:R3:W-:Y:S01]  /*21280*/  STG.E.U8 desc[UR24][R42.64], R55 ;  /* 0x000000372a007986 */ /* 0x0007e2000c101118 */
[----:B------:R-:W-:-:S02]  /*21290*/  IADD3 R44, P1, PT, R47, R34, RZ ;  /* 0x000000222f2c7210 */ /* 0x000fc40007f3e0ff */
        /* <DEDUP_REMOVED lines=57> */
[----:B------:R-:W-:Y:S01]  /*21630*/  IMAD.SHL.U32 R51, R239, 0x20, RZ ;  /* 0x00000020ef337824 */ /* 0x000fe200078e00ff */
        /* <DEDUP_REMOVED lines=52> */
[----:B---3--:R-:W-:Y:S02]  /*21980*/  PRMT R55, R82, 0x9910, RZ ;  /* 0x0000991052377816 */ /* 0x008fe400000000ff */
[----:B------:R-:W-:Y:S01]  /*21990*/  IADD3 R36, P0, PT, R51, R34, RZ ;  /* 0x0000002233247210 */ /* 0x000fe20007f1e0ff */
[----:B----4-:R-:W-:Y:S01]  /*219a0*/  IMAD R39, R239, 0x29, RZ ;  /* 0x00000029ef277824 */ /* 0x010fe200078e02ff */
[----:B------:R-:W-:Y:S01]  /*219b0*/  LEA.HI.X.SX32 R43, R49, R35, 0x1, P2 ;  /* 0x00000023312b7211 */ /* 0x000fe200010f0eff */
[----:B------:R-:W-:Y:S01]  /*219c0*/  IMAD R47, R239, 0x2a, RZ ;  /* 0x0000002aef2f7824 */ /* 0x000fe200078e02ff */
[----:B------:R-:W-:-:S02]  /*219d0*/  SHF.R.S32.HI R55, RZ, 0x8, R55 ;  /* 0x00000008ff377819 */ /* 0x000fc40000011437 */
[-C--:B------:R-:W-:Y:S01]  /*219e0*/  LEA.HI.X.SX32 R37, R51, R35.reuse, 0x1, P0 ;  /* 0x0000002333257211 */ /* 0x080fe200000f0eff */
[----:B--2---:R-:W-:Y:S01]  /*219f0*/  IMAD.MOV.U32 R53, RZ, RZ, R46 ;  /* 0x000000ffff357224 */ /* 0x004fe200078e002e */
[-C--:B------:R-:W-:Y:S01]  /*21a00*/  IADD3 R38, P0, PT, R39, R34.reuse, RZ ;  /* 0x0000002227267210 */ /* 0x080fe20007f1e0ff */
[C---:B------:R-:W-:Y:S02]  /*21a10*/  IMAD R49, R239.reuse, 0x2b, RZ ;  /* 0x0000002bef317824 */ /* 0x040fe400078e02ff */
[----:B------:R-:W-:Y:S01]  /*21a20*/  IMAD R51, R239, 0x2c, RZ ;  /* 0x0000002cef337824 */ /* 0x000fe200078e02ff */
[----:B------:R2:W-:Y:S01]  /*21a30*/  STG.E.U8 desc[UR24][R40.64], R82 ;  /* 0x0000005228007986 */ /* 0x0005e2000c101118 */
[----:B------:R-:W-:Y:S02]  /*21a40*/  LEA.HI.X.SX32 R39, R39, R35, 0x1, P0 ;  /* 0x0000002327277211 */ /* 0x000fe400000f0eff */
[----:B------:R-:W-:Y:S01]  /*21a50*/  SHF.R.S32.HI R53, RZ, 0x8, R53 ;  /* 0x00000008ff357819 */ /* 0x000fe20000011435 */
        /* <DEDUP_REMOVED lines=555> */
[-C--:B----4-:R-:W-:Y:S01]  /*23d10*/  IADD3 R36, P0, PT, R51, R34.reuse, RZ ;  /* 0x0000002233247210 */ /* 0x090fe20007f1e0ff */
[----:B------:R-:W-:Y:S01]  /*23d20*/  IMAD R47, R239, 0x96, RZ ;  /* 0x00000096ef2f7824 */ /* 0x000fe200078e02ff */
[-C--:B------:R-:W-:Y:S01]  /*23d30*/  LEA.HI.X.SX32 R43, R49, R35.reuse, 0x1, P2 ;  /* 0x00000023312b7211 */ /* 0x080fe200010f0eff */
[----:B------:R-:W-:Y:S01]  /*23d40*/  IMAD R49, R239, 0x97, RZ ;  /* 0x00000097ef317824 */ /* 0x000fe200078e02ff */
[----:B------:R-:W-:Y:S01]  /*23d50*/  SHF.R.S32.HI R55, RZ, 0x8, R55 ;  /* 0x00000008ff377819 */ /* 0x000fe20000011437 */
[----:B--2---:R-:W-:Y:S01]  /*23d60*/  IMAD.MOV.U32 R53, RZ, RZ, R46 ;  /* 0x000000ffff357224 */ /* 0x004fe200078e002e */
[----:B------:R-:W-:Y:S01]  /*23d70*/  LEA.HI.X.SX32 R37, R51, R35, 0x1, P0 ;  /* 0x0000002333257211 */ /* 0x000fe200000f0eff */
[----:B------:R-:W-:Y:S01]  /*23d80*/  IMAD R51, R239, 0x98, RZ ;  /* 0x00000098ef337824 */ /* 0x000fe200078e02ff */
[-C--:B------:R-:W-:Y:S01]  /*23d90*/  IADD3 R38, P0, PT, R45, R34.reuse, RZ ;  /* 0x000000222d267210 */ /* 0x080fe20007f1e0ff */
[----:B------:R2:W-:Y:S01]  /*23da0*/  STG.E.U8 desc[UR24][R40.64], R142 ;  /* 0x0000008e28007986 */ /* 0x0005e2000c101118 */
[----:B------:R-:W-:-:S02]  /*23db0*/  IADD3 R44, P1, PT, R47, R34, RZ ;  /* 0x000000222f2c7210 */ /* 0x000fc40007f3e0ff */
[-C--:B------:R-:W-:Y:S01]  /*23dc0*/  LEA.HI.X.SX32 R39, R45, R35.reuse, 0x1, P0 ;  /* 0x000000232d277211 */ /* 0x080fe200000f0eff */
[----:B------:R3:W-:Y:S01]  /*23dd0*/  STG.E.U8 desc[UR24][R42.64], R55 ;  /* 0x000000372a007986 */ /* 0x0007e2000c101118 */
[----:B------:R-:W-:Y:S02]  /*23de0*/  SHF.R.S32.HI R53, RZ, 0x8, R53 ;  /* 0x00000008ff357819 */ /* 0x000fe40000011435 */
[----:B------:R-:W-:Y:S01]  /*23df0*/  PRMT R46, R139, 0x9910, RZ ;  /* 0x000099108b2e7816 */ /* 0x000fe200000000ff */
[----:B------:R4:W-:Y:S01]  /*23e00*/  STG.E.U8 desc[UR24][R36.64], R141 ;  /* 0x0000008d24007986 */ /* 0x0009e2000c101118 */
[-C--:B------:R-:W-:Y:S02]  /*23e10*/  LEA.HI.X.SX32 R45, R47, R35.reuse, 0x1, P1 ;  /* 0x000000232f2d7211 */ /* 0x080fe400008f0eff */
[-C--:B--2---:R-:W-:Y:S02]  /*23e20*/  IADD3 R40, P2, PT, R49, R34.reuse, RZ ;  /* 0x0000002231287210 */ /* 0x084fe40007f5e0ff */
[----:B---3--:R-:W-:Y:S01]  /*23e30*/  PRMT R55, R140, 0x9910, RZ ;  /* 0x000099108c377816 */ /* 0x008fe200000000ff */
[----:B------:R-:W-:Y:S01]  /*23e40*/  IMAD R43, R239, 0x99, RZ ;  /* 0x00000099ef2b7824 */ /* 0x000fe200078e02ff */
[-C--:B----4-:R-:W-:Y:S01]  /*23e50*/  IADD3 R36, P0, PT, R51, R34.reuse, RZ ;  /* 0x0000002233247210 */ /* 0x090fe20007f1e0ff */
[----:B------:R2:W-:Y:S01]  /*23e60*/  STG.E.U8 desc[UR24][R38.64], R53 ;  /* 0x0000003526007986 */ /* 0x0005e2000c101118 */
[-C--:B------:R-:W-:Y:S01]  /*23e70*/  LEA.HI.X.SX32 R41, R49, R35.reuse, 0x1, P2 ;  /* 0x0000002331297211 */ /* 0x080fe200010f0eff */
[C---:B------:R-:W-:Y:S01]  /*23e80*/  IMAD R47, R239.reuse, 0x9a, RZ ;  /* 0x0000009aef2f7824 */ /* 0x040fe200078e02ff */
[----:B------:R-:W-:Y:S01]  /*23e90*/  SHF.R.S32.HI R55, RZ, 0x8, R55 ;  /* 0x00000008ff377819 */ /* 0x000fe20000011437 */
[----:B------:R-:W-:Y:S01]  /*23ea0*/  IMAD R49, R239, 0x9b, RZ ;  /* 0x0000009bef317824 */ /* 0x000fe200078e02ff */
[----:B------:R-:W-:Y:S01]  /*23eb0*/  LEA.HI.X.SX32 R37, R51, R35, 0x1, P0 ;  /* 0x0000002333257211 */ /* 0x000fe200000f0eff */
[----:B------:R-:W-:Y:S01]  /*23ec0*/  IMAD R51, R239, 0x9c, RZ ;  /* 0x0000009cef337824 */ /* 0x000fe200078e02ff */
[----:B------:R3:W-:Y:S01]  /*23ed0*/  STG.E.U8 desc[UR24][R44.64], R140 ;  /* 0x0000008c2c007986 */ /* 0x0007e2000c101118 */
[-C--:B------:R-:W-:Y:S01]  /*23ee0*/  IADD3 R42, P1, PT, R47, R34.reuse, RZ ;  /* 0x000000222f2a7210 */ /* 0x080fe20007f3e0ff */
[----:B--2---:R-:W-:Y:S01]  /*23ef0*/  IMAD.MOV.U32 R53, RZ, RZ, R46 ;  /* 0x000000ffff357224 */ /* 0x004fe200078e002e */
[----:B------:R-:W-:Y:S01]  /*23f00*/  IADD3 R38, P0, PT, R43, R34, RZ ;  /* 0x000000222b267210 */ /* 0x000fe20007f1e0ff */
[----:B------:R2:W-:Y:S01]  /*23f10*/  STG.E.U8 desc[UR24][R40.64], R55 ;  /* 0x0000003728007986 */ /* 0x0005e2000c101118 */
[----:B------:R-:W-:-:S02]  /*23f20*/  PRMT R46, R137, 0x9910, RZ ;  /* 0x00009910892e7816 */ /* 0x000fc400000000ff */
[-C--:B------:R-:W-:Y:S01]  /*23f30*/  LEA.HI.X.SX32 R39, R43, R35.reuse, 0x1, P0 ;  /* 0x000000232b277211 */ /* 0x080fe200000f0eff */
[----:B------:R4:W-:Y:S01]  /*23f40*/  STG.E.U8 desc[UR24][R36.64], R139 ;  /* 0x0000008b24007986 */ /* 0x0009e2000c101118 */
[-C--:B---3--:R-:W-:Y:S02]  /*23f50*/  IADD3 R44, P2, PT, R49, R34.reuse, RZ ;  /* 0x00000022312c7210 */ /* 0x088fe40007f5e0ff */
[----:B------:R-:W-:Y:S02]  /*23f60*/  SHF.R.S32.HI R53, RZ, 0x8, R53 ;  /* 0x00000008ff357819 */ /* 0x000fe40000011435 */
[-C--:B------:R-:W-:Y:S02]  /*23f70*/  LEA.HI.X.SX32 R43, R47, R35.reuse, 0x1, P1 ;  /* 0x000000232f2b7211 */ /* 0x080fe400008f0eff */
[----:B--2---:R-:W-:Y:S01]  /*23f80*/  PRMT R55, R138, 0x9910, RZ ;  /* 0x000099108a377816 */ /* 0x004fe200000000ff */
[----:B------:R-:W-:Y:S01]  /*23f90*/  IMAD R41, R239, 0x9d, RZ ;  /* 0x0000009def297824 */ /* 0x000fe200078e02ff */
[-C--:B----4-:R-:W-:Y:S01]  /*23fa0*/  IADD3 R36, P0, PT, R51, R34.reuse, RZ ;  /* 0x0000002233247210 */ /* 0x090fe20007f1e0ff */
[----:B------:R-:W-:Y:S01]  /*23fb0*/  IMAD R47, R239, 0x9e, RZ ;  /* 0x0000009eef2f7824 */ /* 0x000fe200078e02ff */
[-C--:B------:R-:W-:Y:S01]  /*23fc0*/  LEA.HI.X.SX32 R45, R49, R35.reuse, 0x1, P2 ;  /* 0x00000023312d7211 */ /* 0x080fe200010f0eff */
[----:B------:R2:W-:Y:S01]  /*23fd0*/  STG.E.U8 desc[UR24][R38.64], R53 ;  /* 0x0000003526007986 */ /* 0x0005e2000c101118 */
[----:B------:R-:W-:Y:S01]  /*23fe0*/  SHF.R.S32.HI R55, RZ, 0x8, R55 ;  /* 0x00000008ff377819 */ /* 0x000fe20000011437 */
[----:B------:R-:W-:Y:S01]  /*23ff0*/  IMAD R49, R239, 0x9f, RZ ;  /* 0x0000009fef317824 */ /* 0x000fe200078e02ff */
[----:B------:R-:W-:Y:S01]  /*24000*/  LEA.HI.X.SX32 R37, R51, R35, 0x1, P0 ;  /* 0x0000002333257211 */ /* 0x000fe200000f0eff */
[----:B------:R-:W-:Y:S01]  /*24010*/  IMAD R51, R239, 0xa0, RZ ;  /* 0x000000a0ef337824 */ /* 0x000fe200078e02ff */
[----:B------:R3:W-:Y:S01]  /*24020*/  STG.E.U8 desc[UR24][R42.64], R138 ;  /* 0x0000008a2a007986 */ /* 0x0007e2000c101118 */
[----:B------:R-:W-:-:S03]  /*24030*/  IADD3 R40, P1, PT, R47, R34, RZ ;  /* 0x000000222f287210 */ /* 0x000fc60007f3e0ff */
[----:B------:R4:W-:Y:S01]  /*24040*/  STG.E.U8 desc[UR24][R44.64], R55 ;  /* 0x000000372c007986 */ /* 0x0009e2000c101118 */
[CC--:B--2---:R-:W-:Y:S01]  /*24050*/  IADD3 R38, P0, PT, R41.reuse, R34.reuse, RZ ;  /* 0x0000002229267210 */ /* 0x0c4fe20007f1e0ff */
[----:B------:R-:W-:Y:S02]  /*24060*/  IMAD.MOV.U32 R53, RZ, RZ, R46 ;  /* 0x000000ffff357224 */ /* 0x000fe400078e002e */
[----:B------:R2:W-:Y:S01]  /*24070*/  STG.E.U8 desc[UR24][R36.64], R137 ;  /* 0x0000008924007986 */ /* 0x0005e2000c101118 */
[----:B------:R-:W-:Y:S02]  /*24080*/  LEA.HI.X.SX32 R39, R41, R35, 0x1, P0 ;  /* 0x0000002329277211 */ /* 0x000fe400000f0eff */
[----:B---3--:R-:W-:Y:S02]  /*24090*/  IADD3 R42, P2, PT, R49, R34, RZ ;  /* 0x00000022312a7210 */ /* 0x008fe40007f5e0ff */
[----:B----4-:R-:W-:Y:S01]  /*240a0*/  PRMT R55, R136, 0x9910, RZ ;  /* 0x0000991088377816 */ /* 0x010fe200000000ff */
[----:B------:R-:W-:Y:S01]  /*240b0*/  IMAD R45, R239, 0xa1, RZ ;  /* 0x000000a1ef2d7824 */ /* 0x000fe200078e02ff */
[----:B------:R-:W-:-:S02]  /*240c0*/  SHF.R.S32.HI R53, RZ, 0x8, R53 ;  /* 0x00000008ff357819 */ /* 0x000fc40000011435 */
[----:B--2---:R-:W-:Y:S02]  /*240d0*/  IADD3 R36, P0, PT, R51, R34, RZ ;  /* 0x0000002233247210 */ /* 0x004fe40007f1e0ff */
[-C--:B------:R-:W-:Y:S02]  /*240e0*/  LEA.HI.X.SX32 R41, R47, R35.reuse, 0x1, P1 ;  /* 0x000000232f297211 */ /* 0x080fe400008f0eff */
[-C--:B------:R-:W-:Y:S02]  /*240f0*/  LEA.HI.X.SX32 R43, R49, R35.reuse, 0x1, P2 ;  /* 0x00000023312b7211 */ /* 0x080fe400010f0eff */
[----:B------:R-:W-:Y:S01]  /*24100*/  SHF.R.S32.HI R55, RZ, 0x8, R55 ;  /* 0x00000008ff377819 */ /* 0x000fe20000011437 */
[----:B------:R-:W-:Y:S01]  /*24110*/  IMAD R47, R239, 0xa2, RZ ;  /* 0x000000a2ef2f7824 */ /* 0x000fe200078e02ff */
[----:B------:R-:W-:Y:S01]  /*24120*/  LEA.HI.X.SX32 R37, R51, R35, 0x1, P0 ;  /* 0x0000002333257211 */ /* 0x000fe200000f0eff */
[----:B------:R2:W-:Y:S01]  /*24130*/  STG.E.U8 desc[UR24][R38.64], R53 ;  /* 0x0000003526007986 */ /* 0x0005e2000c101118 */
[----:B------:R-:W-:-:S02]  /*24140*/  IMAD R49, R239, 0xa3, RZ ;  /* 0x000000a3ef317824 */ /* 0x000fc400078e02ff */
[----:B------:R-:W-:Y:S01]  /*24150*/  IMAD R51, R239, 0xa4, RZ ;  /* 0x000000a4ef337824 */ /* 0x000fe200078e02ff */
[----:B------:R3:W-:Y:S01]  /*24160*/  STG.E.U8 desc[UR24][R40.64], R136 ;  /* 0x0000008828007986 */ /* 0x0007e2000c101118 */
[----:B------:R-:W-:-:S03]  /*24170*/  IADD3 R44, P1, PT, R47, R34, RZ ;  /* 0x000000222f2c7210 */ /* 0x000fc60007f3e0ff */
[----:B------:R-:W-:Y:S01]  /*24180*/  STG.E.U8 desc[UR24][R42.64], R55 ;  /* 0x000000372a007986 */ /* 0x000fe2000c101118 */
[----:B--2---:R-:W-:-:S03]  /*24190*/  IADD3 R38, P0, PT, R45, R34, RZ ;  /* 0x000000222d267210 */ /* 0x004fc60007f1e0ff */
[----:B------:R2:W-:Y:S01]  /*241a0*/  STG.E.U8 desc[UR24][R36.64], R135 ;  /* 0x0000008724007986 */ /* 0x0005e2000c101118 */
[----:B------:R-:W-:Y:S01]  /*241b0*/  IMAD R115, R239, 0xa5, RZ ;  /* 0x000000a5ef737824 */ /* 0x000fe200078e02ff */
[-C--:B------:R-:W-:Y:S01]  /*241c0*/  LEA.HI.X.SX32 R39, R45, R35.reuse, 0x1, P0 ;  /* 0x000000232d277211 */ /* 0x080fe200000f0eff */
[----:B------:R-:W-:Y:S01]  /*241d0*/  IMAD R119, R239, 0xa7, RZ ;  /* 0x000000a7ef777824 */ /* 0x000fe200078e02ff */
[-C--:B---3--:R-:W-:Y:S01]  /*241e0*/  IADD3 R40, P2, PT, R49, R34.reuse, RZ ;  /* 0x0000002231287210 */ /* 0x088fe20007f5e0ff */
[----:B------:R-:W-:Y:S01]  /*241f0*/  IMAD R121, R239, 0xa8, RZ ;  /* 0x000000a8ef797824 */ /* 0x000fe200078e02ff */
[-C--:B------:R-:W-:Y:S01]  /*24200*/  LEA.HI.X.SX32 R45, R47, R35.reuse, 0x1, P1 ;  /* 0x000000232f2d7211 */ /* 0x080fe200008f0eff */
[----:B------:R-:W-:Y:S01]  /*24210*/  IMAD R117, R239, 0xa6, RZ ;  /* 0x000000a6ef757824 */ /* 0x000fe200078e02ff */
[----:B--2---:R-:W-:Y:S02]  /*24220*/  PRMT R37, R134, 0x9910, RZ ;  /* 0x0000991086257816 */ /* 0x004fe400000000ff */
[-C--:B------:R-:W-:Y:S01]  /*24230*/  IADD3 R36, P0, PT, R51, R34.reuse, RZ ;  /* 0x0000002233247210 */ /* 0x080fe20007f1e0ff */
[----:B------:R-:W-:Y:S01]  /*24240*/  IMAD R123, R239, 0xa9, RZ ;  /* 0x000000a9ef7b7824 */ /* 0x000fe200078e02ff */
[-C--:B------:R-:W-:Y:S01]  /*24250*/  LEA.HI.X.SX32 R41, R49, R35.reuse, 0x1, P2 ;  /* 0x0000002331297211 */ /* 0x080fe200010f0eff */
[----:B------:R-:W-:Y:S01]  /*24260*/  IMAD.MOV.U32 R47, RZ, RZ, R37 ;  /* 0x000000ffff2f7224 */ /* 0x000fe200078e0025 */
[-C--:B------:R-:W-:Y:S01]  /*24270*/  LEA.HI.X.SX32 R37, R51, R35.reuse, 0x1, P0 ;  /* 0x0000002333257211 */ /* 0x080fe200000f0eff */
[----:B------:R-:W-:Y:S01]  /*24280*/  IMAD R125, R239, 0xaa, RZ ;  /* 0x000000aaef7d7824 */ /* 0x000fe200078e02ff */
[----:B------:R-:W-:Y:S01]  /*24290*/  PRMT R46, R135, 0x9910, RZ ;  /* 0x00009910872e7816 */ /* 0x000fe200000000ff */
[----:B------:R-:W-:Y:S01]  /*242a0*/  IMAD R127, R239, 0xab, RZ ;  /* 0x000000abef7f7824 */ /* 0x000fe200078e02ff */
[-C--:B------:R-:W-:Y:S01]  /*242b0*/  IADD3 R218, P0, PT, R115, R34.reuse, RZ ;  /* 0x0000002273da7210 */ /* 0x080fe20007f1e0ff */
        /* <DEDUP_REMOVED lines=13> */
[-C--:B------:R-:W-:Y:S01]  /*24390*/  LEA.HI.X.SX32 R219, R115, R35.reuse, 0x1, P0 ;  /* 0x0000002373db7211 */ /* 0x080fe200000f0eff */
[----:B------:R-:W-:Y:S01]  /*243a0*/  IMAD R143, R239, 0xb3, RZ ;  /* 0x000000b3ef8f7824 */ /* 0x000fe200078e02ff */
[----:B------:R-:W-:Y:S01]  /*243b0*/  LEA.HI.X.SX32 R215, R119, R35, 0x1, P2 ;  /* 0x0000002377d77211 */ /* 0x000fe200010f0eff */
[----:B------:R-:W-:Y:S01]  /*243c0*/  IMAD R147, R239, 0xb5, RZ ;  /* 0x000000b5ef937824 */ /* 0x000fe200078e02ff */
[-C--:B------:R-:W-:Y:S01]  /*243d0*/  IADD3 R204, P0, PT, R129, R34.reuse, RZ ;  /* 0x0000002281cc7210 */ /* 0x080fe20007f1e0ff */
[----:B------:R-:W-:Y:S01]  /*243e0*/  IMAD R149, R239, 0xb6, RZ ;  /* 0x000000b6ef957824 */ /* 0x000fe200078e02ff */
[----:B------:R-:W-:-:S02]  /*243f0*/  IADD3 R200, P2, PT, R133, R34, RZ ;  /* 0x0000002285c87210 */ /* 0x000fc40007f5e0ff */
[-C--:B------:R-:W-:Y:S01]  /*24400*/  LEA.HI.X.SX32 R213, R121, R35.reuse, 0x1, P3 ;  /* 0x0000002379d57211 */ /* 0x080fe200018f0eff */
[----:B------:R-:W-:Y:S01]  /*24410*/  IMAD R145, R239, 0xb4, RZ ;  /* 0x000000b4ef917824 */ /* 0x000fe200078e02ff */
[-C--:B------:R-:W-:Y:S02]  /*24420*/  LEA.HI.X.SX32 R217, R117, R35.reuse, 0x1, P1 ;  /* 0x0000002375d97211 */ /* 0x080fe400008f0eff */
[----:B------:R-:W-:Y:S01]  /*24430*/  IADD3 R198, P3, PT, R135, R34, RZ ;  /* 0x0000002287c67210 */ /* 0x000fe20007f7e0ff */
[----:B------:R-:W-:Y:S01]  /*24440*/  IMAD R151, R239, 0xb7, RZ ;  /* 0x000000b7ef977824 */ /* 0x000fe200078e02ff */
[----:B------:R-:W-:Y:S02]  /*24450*/  F2FP.SATFINITE.E4M3.F32.PACK_AB_MERGE_C R21, R21, R20, RZ ;  /* 0x000000141515723e */ /* 0x000fe400048070ff */
[----:B------:R-:W-:Y:S02]  /*24460*/  IADD3 R202, P1, PT, R131, R34, RZ ;  /* 0x0000002283ca7210 */ /* 0x000fe40007f3e0ff */
[----:B------:R-:W-:-:S02]  /*24470*/  LEA.HI.X.SX32 R211, R123, R35, 0x1, P4 ;  /* 0x000000237bd37211 */ /* 0x000fc400020f0eff */
[----:B------:R-:W-:Y:S02]  /*24480*/  F2FP.SATFINITE.E4M3.F32.PACK_AB_MERGE_C R22, R19, R18, RZ ;  /* 0x000000121316723e */ /* 0x000fe400048070ff */
[----:B------:R-:W-:Y:S01]  /*24490*/  F2FP.SATFINITE.E4M3.F32.PACK_AB_MERGE_C R20, R155, R154, RZ ;  /* 0x0000009a9b14723e */ /* 0x000fe200048070ff */
[----:B------:R-:W-:Y:S01]  /*244a0*/  IMAD R155, R239, 0xb9, RZ ;  /* 0x000000b9ef9b7824 */ /* 0x000fe200078e02ff */
[----:B------:R-:W-:Y:S02]  /*244b0*/  IADD3 R194, P4, PT, R137, R34, RZ ;  /* 0x0000002289c27210 */ /* 0x000fe40007f9e0ff */
[-C--:B------:R-:W-:Y:S02]  /*244c0*/  LEA.HI.X.SX32 R209, R125, R35.reuse, 0x1, P5 ;  /* 0x000000237dd17211 */ /* 0x080fe400028f0eff */
[----:B------:R-:W-:Y:S02]  /*244d0*/  LEA.HI.X.SX32 R207, R127, R35, 0x1, P6 ;  /* 0x000000237fcf7211 */ /* 0x000fe400030f0eff */
[----:B------:R-:W-:Y:S01]  /*244e0*/  F2FP.SATFINITE.E4M3.F32.PACK_AB_MERGE_C R19, R157, R156, RZ ;  /* 0x0000009c9d13723e */ /* 0x000fe200048070ff */
[----:B------:R-:W-:Y:S01]  /*244f0*/  IMAD R157, R239, 0xba, RZ ;  /* 0x000000baef9d7824 */ /* 0x000fe200078e02ff */
[----:B------:R-:W-:Y:S01]  /*24500*/  F2FP.SATFINITE.E4M3.F32.PACK_AB_MERGE_C R17, R161, R160, RZ ;  /* 0x000000a0a111723e */ /* 0x000fe200048070ff */
[----:B------:R-:W-:Y:S01]  /*24510*/  IMAD R161, R239, 0xbc, RZ ;  /* 0x000000bcefa17824 */ /* 0x000fe200078e02ff */
[----:B------:R-:W-:-:S02]  /*24520*/  SHF.R.S32.HI R43, RZ, 0x8, R46 ;  /* 0x00000008ff2b7819 */ /* 0x000fc4000001142e */
[-C--:B------:R-:W-:Y:S02]  /*24530*/  IADD3 R192, P5, PT, R139, R34.reuse, RZ ;  /* 0x000000228bc07210 */ /* 0x080fe40007fbe0ff */
[-C--:B------:R-:W-:Y:S02]  /*24540*/  IADD3 R190, P6, PT, R141, R34.reuse, RZ ;  /* 0x000000228dbe7210 */ /* 0x080fe40007fde0ff */
[-C--:B------:R-:W-:Y:S02]  /*24550*/  LEA.HI.X.SX32 R205, R129, R35.reuse, 0x1, P0 ;  /* 0x0000002381cd7211 */ /* 0x080fe400000f0eff */
[----:B------:R-:W-:Y:S01]  /*24560*/  LEA.HI.X.SX32 R201, R133, R35, 0x1, P2 ;  /* 0x0000002385c97211 */ /* 0x000fe200010f0eff */
[----:B------:R-:W-:Y:S01]  /*24570*/  IMAD R163, R239, 0xbd, RZ ;  /* 0x000000bdefa37824 */ /* 0x000fe200078e02ff */
[-C--:B------:R-:W-:Y:S02]  /*24580*/  IADD3 R188, P0, PT, R143, R34.reuse, RZ ;  /* 0x000000228fbc7210 */ /* 0x080fe40007f1e0ff */
[----:B------:R-:W-:-:S02]  /*24590*/  IADD3 R184, P2, PT, R147, R34, RZ ;  /* 0x0000002293b87210 */ /* 0x000fc40007f5e0ff */
[-C--:B------:R-:W-:Y:S02]  /*245a0*/  LEA.HI.X.SX32 R199, R135, R35.reuse, 0x1, P3 ;  /* 0x0000002387c77211 */ /* 0x080fe400018f0eff */
[----:B------:R-:W-:Y:S01]  /*245b0*/  F2FP.SATFINITE.E4M3.F32.PACK_AB_MERGE_C R18, R159, R158, RZ ;  /* 0x0000009e9f12723e */ /* 0x000fe200048070ff */
[----:B------:R-:W-:Y:S01]  /*245c0*/  IMAD R159, R239, 0xbb, RZ ;  /* 0x000000bbef9f7824 */ /* 0x000fe200078e02ff */
[----:B------:R-:W-:Y:S02]  /*245d0*/  SHF.R.S32.HI R47, RZ, 0x8, R47 ;  /* 0x00000008ff2f7819 */ /* 0x000fe4000001142f */
[----:B------:R-:W-:Y:S02]  /*245e0*/  LEA.HI.X.SX32 R203, R131, R35, 0x1, P1 ;  /* 0x0000002383cb7211 */ /* 0x000fe400008f0eff */
[-C--:B------:R-:W-:Y:S01]  /*245f0*/  IADD3 R182, P3, PT, R149, R34.reuse, RZ ;  /* 0x0000002295b67210 */ /* 0x080fe20007f7e0ff */
[----:B------:R-:W-:Y:S01]  /*24600*/  IMAD R165, R239, 0xbe, RZ ;  /* 0x000000beefa57824 */ /* 0x000fe200078e02ff */
[----:B------:R-:W-:-:S02]  /*24610*/  IADD3 R186, P1, PT, R145, R34, RZ ;  /* 0x0000002291ba7210 */ /* 0x000fc40007f3e0ff */
[-C--:B------:R-:W-:Y:S01]  /*24620*/  LEA.HI.X.SX32 R195, R137, R35.reuse, 0x1, P4 ;  /* 0x0000002389c37211 */ /* 0x080fe200020f0eff */
[----:B------:R2:W-:Y:S01]  /*24630*/  STG.E.U8 desc[UR24][R38.64], R43 ;  /* 0x0000002b26007986 */ /* 0x0005e2000c101118 */
[-C--:B------:R-:W-:Y:S02]  /*24640*/  IADD3 R180, P4, PT, R151, R34.reuse, RZ ;  /* 0x0000002297b47210 */ /* 0x080fe40007f9e0ff */
[-C--:B------:R-:W-:Y:S02]  /*24650*/  LEA.HI.X.SX32 R193, R139, R35.reuse, 0x1, P5 ;  /* 0x000000238bc17211 */ /* 0x080fe400028f0eff */
[----:B------:R-:W-:Y:S01]  /*24660*/  LEA.HI.X.SX32 R191, R141, R35, 0x1, P6 ;  /* 0x000000238dbf7211 */ /* 0x000fe200030f0eff */
[----:B------:R-:W-:Y:S01]  /*24670*/  STG.E.U8 desc[UR24][R44.64], R134 ;  /* 0x000000862c007986 */ /* 0x000fe2000c101118 */
[-C--:B------:R-:W-:Y:S02]  /*24680*/  IADD3 R178, P5, PT, R153, R34.reuse, RZ ;  /* 0x0000002299b27210 */ /* 0x080fe40007fbe0ff */
[----:B------:R-:W-:-:S02]  /*24690*/  IADD3 R176, P6, PT, R155, R34, RZ ;  /* 0x000000229bb07210 */ /* 0x000fc40007fde0ff */
[-C--:B------:R-:W-:Y:S02]  /*246a0*/  LEA.HI.X.SX32 R189, R143, R35.reuse, 0x1, P0 ;  /* 0x000000238fbd7211 */ /* 0x080fe400000f0eff */
[-C--:B------:R-:W-:Y:S01]  /*246b0*/  LEA.HI.X.SX32 R185, R147, R35.reuse, 0x1, P2 ;  /* 0x0000002393b97211 */ /* 0x080fe200010f0eff */
[----:B------:R-:W-:Y:S01]  /*246c0*/  FFMA R196, R68, 0.69314718246459960938, R172 ;  /* 0x3f31721844c47823 */ /* 0x000fe200000000ac */
[----:B------:R-:W-:Y:S01]  /*246d0*/  F2FP.SATFINITE.E4M3.F32.PACK_AB_MERGE_C R101, R169, R168, RZ ;  /* 0x000000a8a965723e */ /* 0x000fe200048070ff */
[----:B------:R3:W-:Y:S01]  /*246e0*/  STG.E.U8 desc[UR24][R40.64], R47 ;  /* 0x0000002f28007986 */ /* 0x0007e2000c101118 */
[-C--:B------:R-:W-:Y:S02]  /*246f0*/  IADD3 R174, P0, PT, R157, R34.reuse, RZ ;  /* 0x000000229dae7210 */ /* 0x080fe40007f1e0ff */
[----:B------:R-:W-:Y:S02]  /*24700*/  IADD3 R170, P2, PT, R161, R34, RZ ;  /* 0x00000022a1aa7210 */ /* 0x000fe40007f5e0ff */
[-C--:B------:R-:W-:Y:S01]  /*24710*/  LEA.HI.X.SX32 R183, R149, R35.reuse, 0x1, P3 ;  /* 0x0000002395b77211 */ /* 0x080fe200018f0eff */
[----:B------:R4:W-:Y:S01]  /*24720*/  STG.E.U8 desc[UR24][R36.64], R231 ;  /* 0x000000e724007986 */ /* 0x0009e2000c101118 */
[----:B------:R-:W-:-:S02]  /*24730*/  LEA.HI.X.SX32 R187, R145, R35, 0x1, P1 ;  /* 0x0000002391bb7211 */ /* 0x000fc400008f0eff */
[-C--:B------:R-:W-:Y:S02]  /*24740*/  IADD3 R168, P3, PT, R163, R34.reuse, RZ ;  /* 0x00000022a3a87210 */ /* 0x080fe40007f7e0ff */
[-C--:B------:R-:W-:Y:S02]  /*24750*/  IADD3 R172, P1, PT, R159, R34.reuse, RZ ;  /* 0x000000229fac7210 */ /* 0x080fe40007f3e0ff */
[-C--:B------:R-:W-:Y:S01]  /*24760*/  LEA.HI.X.SX32 R181, R151, R35.reuse, 0x1, P4 ;  /* 0x0000002397b57211 */ /* 0x080fe200020f0eff */
[----:B--2---:R-:W-:Y:S01]  /*24770*/  IMAD R38, R239, 0xc6, RZ ;  /* 0x000000c6ef267824 */ /* 0x004fe200078e02ff */
[-C--:B------:R-:W-:Y:S01]  /*24780*/  IADD3 R166, P4, PT, R165, R34.reuse, RZ ;  /* 0x00000022a5a67210 */ /* 0x080fe20007f9e0ff */
[----:B---3--:R-:W-:Y:S01]  /*24790*/  IMAD R40, R239, 0xc7, RZ ;  /* 0x000000c7ef287824 */ /* 0x008fe200078e02ff */
[-C--:B------:R-:W-:Y:S01]  /*247a0*/  LEA.HI.X.SX32 R179, R153, R35.reuse, 0x1, P5 ;  /* 0x0000002399b37211 */ /* 0x080fe200028f0eff */
[----:B----4-:R-:W-:Y:S01]  /*247b0*/  IMAD R36, R239, 0xc5, RZ ;  /* 0x000000c5ef247824 */ /* 0x010fe200078e02ff */
[----:B------:R-:W-:Y:S01]  /*247c0*/  LEA.HI.X.SX32 R177, R155, R35, 0x1, P6 ;  /* 0x000000239bb17211 */ /* 0x000fe200030f0eff */
[----:B------:R-:W-:Y:S01]  /*247d0*/  IMAD R42, R239, 0xc8, RZ ;  /* 0x000000c8ef2a7824 */ /* 0x000fe200078e02ff */
[-C--:B------:R-:W-:Y:S01]  /*247e0*/  IADD3 R164, P5, PT, R241, R34.reuse, RZ ;  /* 0x00000022f1a47210 */ /* 0x080fe20007fbe0ff */
[----:B------:R-:W-:Y:S01]  /*247f0*/  IMAD R46, R239, 0xca, RZ ;  /* 0x000000caef2e7824 */ /* 0x000fe200078e02ff */
[----:B------:R-:W-:-:S02]  /*24800*/  IADD3 R162, P6, PT, R243, R34, RZ ;  /* 0x00000022f3a27210 */ /* 0x000fc40007fde0ff */
[-C--:B------:R-:W-:Y:S02]  /*24810*/  LEA.HI.X.SX32 R175, R157, R35.reuse, 0x1, P0 ;  /* 0x000000239daf7211 */ /* 0x080fe400000f0eff */
[-C--:B------:R-:W-:Y:S01]  /*24820*/  LEA.HI.X.SX32 R171, R161, R35.reuse, 0x1, P2 ;  /* 0x00000023a1ab7211 */ /* 0x080fe200010f0eff */
[----:B------:R-:W-:Y:S01]  /*24830*/  IMAD R48, R239, 0xcb, RZ ;  /* 0x000000cbef307824 */ /* 0x000fe200078e02ff */
[-C--:B------:R-:W-:Y:S02]  /*24840*/  IADD3 R160, P0, PT, R245, R34.reuse, RZ ;  /* 0x00000022f5a07210 */ /* 0x080fe40007f1e0ff */
[----:B------:R-:W-:Y:S02]  /*24850*/  IADD3 R156, P2, PT, R249, R34, RZ ;  /* 0x00000022f99c7210 */ /* 0x000fe40007f5e0ff */
[-C--:B------:R-:W-:Y:S01]  /*24860*/  LEA.HI.X.SX32 R169, R163, R35.reuse, 0x1, P3 ;  /* 0x00000023a3a97211 */ /* 0x080fe200018f0eff */
[----:B------:R-:W-:Y:S01]  /*24870*/  IMAD R44, R239, 0xc9, RZ ;  /* 0x000000c9ef2c7824 */ /* 0x000fe200078e02ff */
[----:B------:R-:W-:-:S02]  /*24880*/  LEA.HI.X.SX32 R173, R159, R35, 0x1, P1 ;  /* 0x000000239fad7211 */ /* 0x000fc400008f0eff */
[-C--:B------:R-:W-:Y:S01]  /*24890*/  IADD3 R154, P3, PT, R251, R34.reuse, RZ ;  /* 0x00000022fb9a7210 */ /* 0x080fe20007f7e0ff */
[----:B------:R-:W-:Y:S01]  /*248a0*/  IMAD R50, R239, 0xcc, RZ ;  /* 0x000000ccef327824 */ /* 0x000fe200078e02ff */
[-C--:B------:R-:W-:Y:S02]  /*248b0*/  IADD3 R158, P1, PT, R247, R34.reuse, RZ ;  /* 0x00000022f79e7210 */ /* 0x080fe40007f3e0ff */
[-C--:B------:R-:W-:Y:S01]  /*248c0*/  LEA.HI.X.SX32 R167, R165, R35.reuse, 0x1, P4 ;  /* 0x00000023a5a77211 */ /* 0x080fe200020f0eff */
[C---:B------:R-:W-:Y:S01]  /*248d0*/  IMAD R52, R239.reuse, 0xcd, RZ ;  /* 0x000000cdef347824 */ /* 0x040fe200078e02ff */
[----:B------:R-:W-:Y:S01]  /*248e0*/  IADD3 R152, P4, PT, R36, R34, RZ ;  /* 0x0000002224987210 */ /* 0x000fe20007f9e0ff */
[----:B------:R-:W-:Y:S01]  /*248f0*/  IMAD R54, R239, 0xce, RZ ;  /* 0x000000ceef367824 */ /* 0x000fe200078e02ff */
[-C--:B------:R-:W-:Y:S02]  /*24900*/  LEA.HI.X.SX32 R165, R241, R35.reuse, 0x1, P5 ;  /* 0x00000023f1a57211 */ /* 0x080fe400028f0eff */
[----:B------:R-:W-:-:S02]  /*24910*/  LEA.HI.X.SX32 R163, R243, R35, 0x1, P6 ;  /* 0x00000023f3a37211 */ /* 0x000fc400030f0eff */
[----:B------:R-:W-:Y:S01]  /*24920*/  F2FP.SATFINITE.E4M3.F32.PACK_AB_MERGE_C R0, R57, R56, RZ ;  /* 0x000000383900723e */ /* 0x000fe200048070ff */
[----:B------:R-:W-:Y:S01]  /*24930*/  IMAD R56, R239, 0xcf, RZ ;  /* 0x000000cfef387824 */ /* 0x000fe200078e02ff */
[----:B------:R-:W-:Y:S01]  /*24940*/  F2FP.SATFINITE.E4M3.F32.PACK_AB_MERGE_C R31, R61, R60, RZ ;  /* 0x0000003c3d1f723e */ /* 0x000fe200048070ff */
[----:B------:R-:W-:Y:S01]  /*24950*/  IMAD R60, R239, 0xd1, RZ ;  /* 0x000000d1ef3c7824 */ /* 0x000fe200078e02ff */
[-C--:B------:R-:W-:Y:S02]  /*24960*/  IADD3 R150, P5, PT, R38, R34.reuse, RZ ;  /* 0x0000002226967210 */ /* 0x080fe40007fbe0ff */
[----:B------:R-:W-:Y:S02]  /*24970*/  IADD3 R148, P6, PT, R40, R34, RZ ;  /* 0x0000002228947210 */ /* 0x000fe40007fde0ff */
[-C--:B------:R-:W-:Y:S02]  /*24980*/  LEA.HI.X.SX32 R161, R245, R35.reuse, 0x1, P0 ;  /* 0x00000023f5a17211 */ /* 0x080fe400000f0eff */
[----:B------:R-:W-:-:S02]  /*24990*/  LEA.HI.X.SX32 R157, R249, R35, 0x1, P2 ;  /* 0x00000023f99d7211 */ /* 0x000fc400010f0eff */
[----:B------:R-:W-:Y:S01]  /*249a0*/  F2FP.SATFINITE.E4M3.F32.PACK_AB_MERGE_C R33, R63, R62, RZ ;  /* 0x0000003e3f21723e */ /* 0x000fe200048070ff */
[----:B------:R-:W-:Y:S01]  /*249b0*/  IMAD R62, R239, 0xd2, RZ ;  /* 0x000000d2ef3e7824 */ /* 0x000fe200078e02ff */
[-C--:B------:R-:W-:Y:S02]  /*249c0*/  IADD3 R146, P0, PT, R42, R34.reuse, RZ ;  /* 0x000000222a927210 */ /* 0x080fe40007f1e0ff */
[----:B------:R-:W-:Y:S02]  /*249d0*/  IADD3 R142, P2, PT, R46, R34, RZ ;  /* 0x000000222e8e7210 */ /* 0x000fe40007f5e0ff */
[-C--:B------:R-:W-:Y:S02]  /*249e0*/  LEA.HI.X.SX32 R155, R251, R35.reuse, 0x1, P3 ;  /* 0x00000023fb9b7211 */ /* 0x080fe400018f0eff */
[----:B------:R-:W-:Y:S01]  /*249f0*/  F2FP.SATFINITE.E4M3.F32.PACK_AB_MERGE_C R30, R59, R58, RZ ;  /* 0x0000003a3b1e723e */ /* 0x000fe200048070ff */
[----:B------:R-:W-:Y:S01]  /*24a00*/  IMAD R58, R239, 0xd0, RZ ;  /* 0x000000d0ef3a7824 */ /* 0x000fe200078e02ff */
[----:B------:R-:W-:-:S02]  /*24a10*/  LEA.HI.X.SX32 R159, R247, R35, 0x1, P1 ;  /* 0x00000023f79f7211 */ /* 0x000fc400008f0eff */
[----:B------:R-:W-:Y:S02]  /*24a20*/  IADD3 R140, P3, PT, R48, R34, RZ ;  /* 0x00000022308c7210 */ /* 0x000fe40007f7e0ff */
[----:B------:R-:W-:Y:S01]  /*24a30*/  F2FP.SATFINITE.E4M3.F32.PACK_AB_MERGE_C R32, R65, R64, RZ ;  /* 0x000000404120723e */ /* 0x000fe200048070ff */
[C---:B------:R-:W-:Y:S01]  /*24a40*/  IMAD R64, R239.reuse, 0xd3, RZ ;  /* 0x000000d3ef407824 */ /* 0x040fe200078e02ff */
[----:B------:R-:W-:Y:S02]  /*24a50*/  IADD3 R144, P1, PT, R44, R34, RZ ;  /* 0x000000222c907210 */ /* 0x000fe40007f3e0ff */
[----:B------:R-:W-:Y:S01]  /*24a60*/  LEA.HI.X.SX32 R153, R36, R35, 0x1, P4 ;  /* 0x0000002324997211 */ /* 0x000fe200020f0eff */
[----:B------:R-:W-:Y:S01]  /*24a70*/  IMAD R68, R239, 0xd5, RZ ;  /* 0x000000d5ef447824 */ /* 0x000fe200078e02ff */
[----:B------:R-:W-:Y:S01]  /*24a80*/  F2FP.SATFINITE.E4M3.F32.PACK_AB_MERGE_C R2, R67, R66, RZ ;  /* 0x000000424302723e */ /* 0x000fe200048070ff */
[----:B------:R-:W-:Y:S01]  /*24a90*/  IMAD R66, R239, 0xd4, RZ ;  /* 0x000000d4ef427824 */ /* 0x000fe200078e02ff */
[----:B------:R-:W-:-:S02]  /*24aa0*/  IADD3 R138, P4, PT, R50, R34, RZ ;  /* 0x00000022328a7210 */ /* 0x000fc40007f9e0ff */
[-C--:B------:R-:W-:Y:S02]  /*24ab0*/  LEA.HI.X.SX32 R151, R38, R35.reuse, 0x1, P5 ;  /* 0x0000002326977211 */ /* 0x080fe400028f0eff */
[-C--:B------:R-:W-:Y:S01]  /*24ac0*/  LEA.HI.X.SX32 R149, R40, R35.reuse, 0x1, P6 ;  /* 0x0000002328957211 */ /* 0x080fe200030f0eff */
[C---:B------:R-:W-:Y:S01]  /*24ad0*/  IMAD R113, R239.reuse, 0xd6, RZ ;  /* 0x000000d6ef717824 */ /* 0x040fe200078e02ff */
[-C--:B------:R-:W-:Y:S01]  /*24ae0*/  IADD3 R136, P5, PT, R52, R34.reuse, RZ ;  /* 0x0000002234887210 */ /* 0x080fe20007fbe0ff */
[C---:B------:R-:W-:Y:S01]  /*24af0*/  IMAD R109, R239.reuse, 0xd8, RZ ;  /* 0x000000d8ef6d7824 */ /* 0x040fe200078e02ff */
[-C--:B------:R-:W-:Y:S02]  /*24b00*/  IADD3 R134, P6, PT, R54, R34.reuse, RZ ;  /* 0x0000002236867210 */ /* 0x080fe40007fde0ff */
[-C--:B------:R-:W-:Y:S02]  /*24b10*/  LEA.HI.X.SX32 R147, R42, R35.reuse, 0x1, P0 ;  /* 0x000000232a937211 */ /* 0x080fe400000f0eff */
[----:B------:R-:W-:Y:S01]  /*24b20*/  LEA.HI.X.SX32 R143, R46, R35, 0x1, P2 ;  /* 0x000000232e8f7211 */ /* 0x000fe200010f0eff */
[----:B------:R-:W-:Y:S01]  /*24b30*/  IMAD R107, R239, 0xd9, RZ ;  /* 0x000000d9ef6b7824 */ /* 0x000fe200078e02ff */
[----:B------:R-:W-:-:S02]  /*24b40*/  IADD3 R132, P0, PT, R56, R34, RZ ;  /* 0x0000002238847210 */ /* 0x000fc40007f1e0ff */
[-C--:B------:R-:W-:Y:S02]  /*24b50*/  IADD3 R128, P2, PT, R60, R34.reuse, RZ ;  /* 0x000000223c807210 */ /* 0x080fe40007f5e0ff */
[-C--:B------:R-:W-:Y:S01]  /*24b60*/  LEA.HI.X.SX32 R141, R48, R35.reuse, 0x1, P3 ;  /* 0x00000023308d7211 */ /* 0x080fe200018f0eff */
[C---:B------:R-:W-:Y:S01]  /*24b70*/  IMAD R111, R239.reuse, 0xd7, RZ ;  /* 0x000000d7ef6f7824 */ /* 0x040fe200078e02ff */
[-C--:B------:R-:W-:Y:S02]  /*24b80*/  LEA.HI.X.SX32 R145, R44, R35.reuse, 0x1, P1 ;  /* 0x000000232c917211 */ /* 0x080fe400008f0eff */
[-C--:B------:R-:W-:Y:S01]  /*24b90*/  IADD3 R126, P3, PT, R62, R34.reuse, RZ ;  /* 0x000000223e7e7210 */ /* 0x080fe20007f7e0ff */
[C---:B------:R-:W-:Y:S01]  /*24ba0*/  IMAD R105, R239.reuse, 0xda, RZ ;  /* 0x000000daef697824 */ /* 0x040fe200078e02ff */
[-C--:B------:R-:W-:Y:S02]  /*24bb0*/  IADD3 R130, P1, PT, R58, R34.reuse, RZ ;  /* 0x000000223a827210 */ /* 0x080fe40007f3e0ff */
[-C--:B------:R-:W-:Y:S01]  /*24bc0*/  LEA.HI.X.SX32 R139, R50, R35.reuse, 0x1, P4 ;  /* 0x00000023328b7211 */ /* 0x080fe200020f0eff */
[C---:B------:R-:W-:Y:S01]  /*24bd0*/  IMAD R103, R239.reuse, 0xdb, RZ ;  /* 0x000000dbef677824 */ /* 0x040fe200078e02ff */
[----:B------:R-:W-:Y:S01]  /*24be0*/  IADD3 R124, P4, PT, R64, R34, RZ ;  /* 0x00000022407c7210 */ /* 0x000fe20007f9e0ff */
[----:B------:R-:W-:Y:S01]  /*24bf0*/  IMAD R99, R239, 0xdc, RZ ;  /* 0x000000dcef637824 */ /* 0x000fe200078e02ff */
[----:B------:R-:W-:-:S02]  /*24c00*/  LEA.HI.X.SX32 R137, R52, R35, 0x1, P5 ;  /* 0x0000002334897211 */ /* 0x000fc400028f0eff */
        /* <DEDUP_REMOVED lines=11> */
[----:B------:R-:W-:Y:S01]  /*24cc0*/  IMAD R95, R239, 0xde, RZ ;  /* 0x000000deef5f7824 */ /* 0x000fe200078e02ff */
[-C--:B------:R-:W-:Y:S02]  /*24cd0*/  LEA.HI.X.SX32 R131, R58, R35.reuse, 0x1, P1 ;  /* 0x000000233a837211 */ /* 0x080fe400008f0eff */
[-C--:B------:R-:W-:Y:S01]  /*24ce0*/  IADD3 R112, P3, PT, R107, R34.reuse, RZ ;  /* 0x000000226b707210 */ /* 0x080fe20007f7e0ff */
[----:B------:R-:W-:Y:S01]  /*24cf0*/  IMAD R89, R239, 0xe1, RZ ;  /* 0x000000e1ef597824 */ /* 0x000fe200078e02ff */
[-C--:B------:R-:W-:Y:S02]  /*24d00*/  IADD3 R116, P1, PT, R111, R34.reuse, RZ ;  /* 0x000000226f747210 */ /* 0x080fe40007f3e0ff */
[-C--:B------:R-:W-:Y:S01]  /*24d10*/  LEA.HI.X.SX32 R125, R64, R35.reuse, 0x1, P4 ;  /* 0x00000023407d7211 */ /* 0x080fe200020f0eff */
[----:B------:R-:W-:Y:S01]  /*24d20*/  IMAD R87, R239, 0xe2, RZ ;  /* 0x000000e2ef577824 */ /* 0x000fe200078e02ff */
[----:B------:R-:W-:Y:S01]  /*24d30*/  IADD3 R110, P4, PT, R105, R34, RZ ;  /* 0x00000022696e7210 */ /* 0x000fe20007f9e0ff */
[----:B------:R-:W-:Y:S01]  /*24d40*/  IMAD R85, R239, 0xe3, RZ ;  /* 0x000000e3ef557824 */ /* 0x000fe200078e02ff */
[----:B------:R-:W-:-:S02]  /*24d50*/  LEA.HI.X.SX32 R123, R66, R35, 0x1, P5 ;  /* 0x00000023427b7211 */ /* 0x000fc400028f0eff */
[-C--:B------:R-:W-:Y:S01]  /*24d60*/  LEA.HI.X.SX32 R121, R68, R35.reuse, 0x1, P6 ;  /* 0x0000002344797211 */ /* 0x080fe200030f0eff */
[----:B------:R-:W-:Y:S01]  /*24d70*/  IMAD R83, R239, 0xe4, RZ ;  /* 0x000000e4ef537824 */ /* 0x000fe200078e02ff */
[-C--:B------:R-:W-:Y:S01]  /*24d80*/  IADD3 R108, P5, PT, R103, R34.reuse, RZ ;  /* 0x00000022676c7210 */ /* 0x080fe20007fbe0ff */
[----:B------:R-:W-:Y:S01]  /*24d90*/  IMAD R79, R239, 0xe6, RZ ;  /* 0x000000e6ef4f7824 */ /* 0x000fe200078e02ff */
        /* <DEDUP_REMOVED lines=48> */
[-C--:B------:R-:W-:Y:S02]  /*250a0*/  LEA.HI.X.SX32 R83, R77, R35.reuse, 0x1, P3 ;  /* 0x000000234d537211 */ /* 0x080fe400018f0eff */
[-C--:B------:R-:W-:Y:S02]  /*250b0*/  LEA.HI.X.SX32 R87, R81, R35.reuse, 0x1, P1 ;  /* 0x0000002351577211 */ /* 0x080fe400008f0eff */
[-C--:B------:R-:W-:Y:S01]  /*250c0*/  IADD3 R68, P3, PT, R63, R34.reuse, RZ ;  /* 0x000000223f447210 */ /* 0x080fe20007f7e0ff */
[----:B------:R-:W-:Y:S01]  /*250d0*/  IMAD R53, R239, 0xf3, RZ ;  /* 0x000000f3ef357824 */ /* 0x000fe200078e02ff */
[-C--:B------:R-:W-:Y:S02]  /*250e0*/  IADD3 R72, P1, PT, R67, R34.reuse, RZ ;  /* 0x0000002243487210 */ /* 0x080fe40007f3e0ff */
[----:B------:R-:W-:Y:S01]  /*250f0*/  LEA.HI.X.SX32 R81, R75, R35, 0x1, P4 ;  /* 0x000000234b517211 */ /* 0x000fe200020f0eff */
[----:B------:R-:W-:Y:S01]  /*25100*/  IMAD R47, R239, 0xf7, RZ ;  /* 0x000000f7ef2f7824 */ /* 0x000fe200078e02ff */
[----:B------:R-:W-:-:S02]  /*25110*/  IADD3 R66, P4, PT, R61, R34, RZ ;  /* 0x000000223d427210 */ /* 0x000fc40007f9e0ff */
[-C--:B------:R-:W-:Y:S02]  /*25120*/  LEA.HI.X.SX32 R79, R73, R35.reuse, 0x1, P5 ;  /* 0x00000023494f7211 */ /* 0x080fe400028f0eff */
[-C--:B------:R-:W-:Y:S01]  /*25130*/  LEA.HI.X.SX32 R77, R71, R35.reuse, 0x1, P6 ;  /* 0x00000023474d7211 */ /* 0x080fe200030f0eff */
[----:B------:R-:W-:Y:S01]  /*25140*/  IMAD R43, R239, 0xfb, RZ ;  /* 0x000000fbef2b7824 */ /* 0x000fe200078e02ff */
[-C--:B------:R-:W-:Y:S02]  /*25150*/  IADD3 R64, P5, PT, R59, R34.reuse, RZ ;  /* 0x000000223b407210 */ /* 0x080fe40007fbe0ff */
[----:B------:R-:W-:Y:S02]  /*25160*/  IADD3 R60, P6, PT, R57, R34, RZ ;  /* 0x00000022393c7210 */ /* 0x000fe40007fde0ff */
[-C--:B------:R-:W-:Y:S02]  /*25170*/  LEA.HI.X.SX32 R75, R69, R35.reuse, 0x1, P0 ;  /* 0x00000023454b7211 */ /* 0x080fe400000f0eff */
[----:B------:R-:W-:-:S02]  /*25180*/  LEA.HI.X.SX32 R71, R65, R35, 0x1, P2 ;  /* 0x0000002341477211 */ /* 0x000fc400010f0eff */
[-C--:B------:R-:W-:Y:S02]  /*25190*/  IADD3 R58, P0, PT, R55, R34.reuse, RZ ;  /* 0x00000022373a7210 */ /* 0x080fe40007f1e0ff */
[-C--:B------:R-:W-:Y:S02]  /*251a0*/  IADD3 R56, P2, PT, R51, R34.reuse, RZ ;  /* 0x0000002233387210 */ /* 0x080fe40007f5e0ff */
[-C--:B------:R-:W-:Y:S01]  /*251b0*/  LEA.HI.X.SX32 R69, R63, R35.reuse, 0x1, P3 ;  /* 0x000000233f457211 */ /* 0x080fe200018f0eff */
[----:B------:R-:W-:Y:S01]  /*251c0*/  IMAD R41, R239, 0xf6, RZ ;  /* 0x000000f6ef297824 */ /* 0x000fe200078e02ff */
[-C--:B------:R-:W-:Y:S02]  /*251d0*/  LEA.HI.X.SX32 R73, R67, R35.reuse, 0x1, P1 ;  /* 0x0000002343497211 */ /* 0x080fe400008f0eff */
[----:B------:R-:W-:Y:S02]  /*251e0*/  IADD3 R54, P3, PT, R49, R34, RZ ;  /* 0x0000002231367210 */ /* 0x000fe40007f7e0ff */
[----:B------:R-:W-:-:S02]  /*251f0*/  LEA.HI.X.SX32 R67, R61, R35, 0x1, P4 ;  /* 0x000000233d437211 */ /* 0x000fc400020f0eff */
[-C--:B------:R-:W-:Y:S02]  /*25200*/  IADD3 R62, P1, PT, R53, R34.reuse, RZ ;  /* 0x00000022353e7210 */ /* 0x080fe40007f3e0ff */
[-C--:B------:R-:W-:Y:S02]  /*25210*/  LEA.HI.X.SX32 R65, R59, R35.reuse, 0x1, P5 ;  /* 0x000000233b417211 */ /* 0x080fe400028f0eff */
[-C--:B------:R-:W-:Y:S02]  /*25220*/  LEA.HI.X.SX32 R61, R57, R35.reuse, 0x1, P6 ;  /* 0x00000023393d7211 */ /* 0x080fe400030f0eff */
[-C--:B------:R-:W-:Y:S02]  /*25230*/  IADD3 R52, P5, PT, R47, R34.reuse, RZ ;  /* 0x000000222f347210 */ /* 0x080fe40007fbe0ff */
[-C--:B------:R-:W-:Y:S02]  /*25240*/  LEA.HI.X.SX32 R59, R55, R35.reuse, 0x1, P0 ;  /* 0x00000023373b7211 */ /* 0x080fe400000f0eff */
[----:B------:R-:W-:Y:S01]  /*25250*/  LEA.HI.X.SX32 R57, R51, R35, 0x1, P2 ;  /* 0x0000002333397211 */ /* 0x000fe200010f0eff */
[----:B------:R-:W-:Y:S01]  /*25260*/  IMAD R39, R239, 0xfa, RZ ;  /* 0x000000faef277824 */ /* 0x000fe200078e02ff */
[----:B------:R-:W-:-:S02]  /*25270*/  IADD3 R46, P2, PT, R43, R34, RZ ;  /* 0x000000222b2e7210 */ /* 0x000fc40007f5e0ff */
[-C--:B------:R-:W-:Y:S02]  /*25280*/  LEA.HI.X.SX32 R55, R49, R35.reuse, 0x1, P3 ;  /* 0x0000002331377211 */ /* 0x080fe400018f0eff */
[----:B------:R-:W-:Y:S01]  /*25290*/  PRMT R231, R231, 0x9910, RZ ;  /* 0x00009910e7e77816 */ /* 0x000fe200000000ff */
[----:B------:R-:W-:Y:S01]  /*252a0*/  IMAD R235, R239, 0xfd, RZ ;  /* 0x000000fdefeb7824 */ /* 0x000fe200078e02ff */
[-C--:B------:R-:W-:Y:S02]  /*252b0*/  IADD3 R42, P3, PT, R233, R34.reuse, RZ ;  /* 0x00000022e92a7210 */ /* 0x080fe40007f7e0ff */
[----:B------:R-:W-:Y:S02]  /*252c0*/  IADD3 R40, P4, PT, R41, R34, RZ ;  /* 0x0000002229287210 */ /* 0x000fe40007f9e0ff */
[-C--:B------:R-:W-:Y:S02]  /*252d0*/  LEA.HI.X.SX32 R63, R53, R35.reuse, 0x1, P1 ;  /* 0x00000023353f7211 */ /* 0x080fe400008f0eff */
[----:B------:R-:W-:-:S02]  /*252e0*/  LEA.HI.X.SX32 R53, R47, R35, 0x1, P5 ;  /* 0x000000232f357211 */ /* 0x000fc400028f0eff */
[-C--:B------:R-:W-:Y:S02]  /*252f0*/  LEA.HI.X.SX32 R47, R43, R35.reuse, 0x1, P2 ;  /* 0x000000232b2f7211 */ /* 0x080fe400010f0eff */
[----:B------:R-:W-:Y:S02]  /*25300*/  SHF.R.S32.HI R231, RZ, 0x8, R231 ;  /* 0x00000008ffe77819 */ /* 0x000fe400000114e7 */
[-C--:B------:R-:W-:Y:S02]  /*25310*/  LEA.HI.X.SX32 R43, R233, R35.reuse, 0x1, P3 ;  /* 0x00000023e92b7211 */ /* 0x080fe400018f0eff */
[----:B------:R-:W-:Y:S02]  /*25320*/  IADD3 R48, P1, PT, R39, R34, RZ ;  /* 0x0000002227307210 */ /* 0x000fe40007f3e0ff */
[----:B------:R-:W-:Y:S02]  /*25330*/  LEA.HI.X.SX32 R41, R41, R35, 0x1, P4 ;  /* 0x0000002329297211 */ /* 0x000fe400020f0eff */
[----:B------:R-:W-:-:S02]  /*25340*/  PRMT R233, R230, 0x9910, RZ ;  /* 0x00009910e6e97816 */ /* 0x000fc400000000ff */
[----:B------:R-:W-:Y:S01]  /*25350*/  IADD3 R38, P4, PT, R235, R34, RZ ;  /* 0x00000022eb267210 */ /* 0x000fe20007f9e0ff */
[----:B------:R2:W-:Y:S01]  /*25360*/  STG.E.U8 desc[UR24][R218.64], R231 ;  /* 0x000000e7da007986 */ /* 0x0005e2000c101118 */
[-C--:B------:R-:W-:Y:S02]  /*25370*/  LEA.HI.X.SX32 R49, R39, R35.reuse, 0x1, P1 ;  /* 0x0000002327317211 */ /* 0x080fe400008f0eff */
[----:B------:R-:W-:Y:S02]  /*25380*/  SHF.R.S32.HI R233, RZ, 0x8, R233 ;  /* 0x00000008ffe97819 */ /* 0x000fe400000114e9 */
[----:B------:R-:W-:Y:S02]  /*25390*/  PRMT R100, R228, 0x9910, RZ ;  /* 0x00009910e4647816 */ /* 0x000fe400000000ff */
[----:B------:R-:W-:Y:S02]  /*253a0*/  LEA.HI.X.SX32 R39, R235, R35, 0x1, P4 ;  /* 0x00000023eb277211 */ /* 0x000fe400020f0eff */
[----:B------:R-:W-:-:S02]  /*253b0*/  PRMT R235, R229, 0x9910, RZ ;  /* 0x00009910e5eb7816 */ /* 0x000fc400000000ff */
[----:B--2---:R-:W-:Y:S01]  /*253c0*/  PRMT R218, R227, 0x9910, RZ ;  /* 0x00009910e3da7816 */ /* 0x004fe200000000ff */
[----:B------:R-:W-:Y:S01]  /*253d0*/  STG.E.U8 desc[UR24][R216.64], R230 ;  /* 0x000000e6d8007986 */ /* 0x000fe2000c101118 */
[----:B------:R-:W-:Y:S02]  /*253e0*/  SHF.R.S32.HI R219, RZ, 0x8, R100 ;  /* 0x00000008ffdb7819 */ /* 0x000fe40000011464 */
[----:B------:R-:W-:Y:S01]  /*253f0*/  SHF.R.S32.HI R235, RZ, 0x8, R235 ;  /* 0x00000008ffeb7819 */ /* 0x000fe200000114eb */
[----:B------:R2:W-:Y:S01]  /*25400*/  STG.E.U8 desc[UR24][R214.64], R233 ;  /* 0x000000e9d6007986 */ /* 0x0005e2000c101118 */
[----:B------:R-:W-:-:S03]  /*25410*/  IMAD.MOV.U32 R100, RZ, RZ, R218 ;  /* 0x000000ffff647224 */ /* 0x000fc600078e00da */
[----:B------:R-:W-:Y:S01]  /*25420*/  STG.E.U8 desc[UR24][R212.64], R229 ;  /* 0x000000e5d4007986 */ /* 0x000fe2000c101118 */
[----:B--2---:R-:W-:-:S03]  /*25430*/  PRMT R214, R226, 0x9910, RZ ;  /* 0x00009910e2d67816 */ /* 0x004fc600000000ff */
[----:B------:R2:W-:Y:S01]  /*25440*/  STG.E.U8 desc[UR24][R210.64], R235 ;  /* 0x000000ebd2007986 */ /* 0x0005e2000c101118 */
[----:B------:R-:W-:Y:S01]  /*25450*/  SHF.R.S32.HI R215, RZ, 0x8, R100 ;  /* 0x00000008ffd77819 */ /* 0x000fe20000011464 */
[----:B------:R-:W-:Y:S02]  /*25460*/  IMAD.MOV.U32 R100, RZ, RZ, R214 ;  /* 0x000000ffff647224 */ /* 0x000fe400078e00d6 */
        /* <DEDUP_REMOVED lines=39> */
[----:B------:R-:W-:Y:S01]  /*256e0*/  IMAD.MOV.U32 R100, RZ, RZ, R180 ;  /* 0x000000ffff647224 */ /* 0x000fe200078e00b4 */
[----:B--2---:R-:W-:-:S04]  /*256f0*/  PRMT R176, R29, 0x9910, RZ ;  /* 0x000099101db07816 */ /* 0x004fc800000000ff */
[----:B------:R-:W-:Y:S01]  /*25700*/  SHF.R.S32.HI R177, RZ, 0x8, R100 ;  /* 0x00000008ffb17819 */ /* 0x000fe20000011464 */
[----:B------:R-:W-:Y:S01]  /*25710*/  IMAD.MOV.U32 R100, RZ, RZ, R176 ;  /* 0x000000ffff647224 */ /* 0x000fe200078e00b0 */
[----:B------:R-:W-:Y:S04]  /*25720*/  STG.E.U8 desc[UR24][R174.64], R220 ;  /* 0x000000dcae007986 */ /* 0x000fe8000c101118 */
[----:B------:R2:W-:Y:S04]  /*25730*/  STG.E.U8 desc[UR24][R172.64], R185 ;  /* 0x000000b9ac007986 */ /* 0x0005e8000c101118 */
[----:B------:R3:W-:Y:S04]  /*25740*/  STG.E.U8 desc[UR24][R170.64], R101 ;  /* 0x00000065aa007986 */ /* 0x0007e8000c101118 */
[----:B------:R-:W-:Y:S01]  /*25750*/  STG.E.U8 desc[UR24][R168.64], R181 ;  /* 0x000000b5a8007986 */ /* 0x000fe2000c101118 */
[----:B--2---:R-:W-:-:S02]  /*25760*/  SHF.R.S32.HI R173, RZ, 0x8, R100 ;  /* 0x00000008ffad7819 */ /* 0x004fc40000011464 */
[----:B------:R-:W-:Y:S02]  /*25770*/  PRMT R172, R28, 0x9910, RZ ;  /* 0x000099101cac7816 */ /* 0x000fe400000000ff */
[----:B------:R-:W-:Y:S01]  /*25780*/  PRMT R100, R27, 0x9910, RZ ;  /* 0x000099101b647816 */ /* 0x000fe200000000ff */
[----:B------:R2:W-:Y:S02]  /*25790*/  STG.E.U8 desc[UR24][R166.64], R3 ;  /* 0x00000003a6007986 */ /* 0x0005e4000c101118 */
[----:B---3--:R-:W-:Y:S02]  /*257a0*/  IMAD.MOV.U32 R101, RZ, RZ, R172 ;  /* 0x000000ffff657224 */ /* 0x008fe400078e00ac */
[----:B------:R-:W-:Y:S03]  /*257b0*/  STG.E.U8 desc[UR24][R164.64], R177 ;  /* 0x000000b1a4007986 */ /* 0x000fe6000c101118 */
[----:B------:R-:W-:Y:S01]  /*257c0*/  SHF.R.S32.HI R101, RZ, 0x8, R101 ;  /* 0x00000008ff657819 */ /* 0x000fe20000011465 */
[----:B--2---:R-:W-:Y:S01]  /*257d0*/  IMAD.MOV.U32 R3, RZ, RZ, R100 ;  /* 0x000000ffff037224 */ /* 0x004fe200078e0064 */
[----:B------:R-:W-:Y:S01]  /*257e0*/  PRMT R100, R26, 0x9910, RZ ;  /* 0x000099101a647816 */ /* 0x000fe200000000ff */
[----:B------:R2:W-:Y:S03]  /*257f0*/  STG.E.U8 desc[UR24][R162.64], R29 ;  /* 0x0000001da2007986 */ /* 0x0005e6000c101118 */
[----:B------:R-:W-:Y:S01]  /*25800*/  SHF.R.S32.HI R3, RZ, 0x8, R3 ;  /* 0x00000008ff037819 */ /* 0x000fe20000011403 */
[----:B------:R-:W-:Y:S04]  /*25810*/  STG.E.U8 desc[UR24][R160.64], R173 ;  /* 0x000000ada0007986 */ /* 0x000fe8000c101118 */
[----:B------:R3:W-:Y:S01]  /*25820*/  STG.E.U8 desc[UR24][R158.64], R28 ;  /* 0x0000001c9e007986 */ /* 0x0007e2000c101118 */
[----:B--2---:R-:W-:Y:S01]  /*25830*/  IMAD.MOV.U32 R29, RZ, RZ, R100 ;  /* 0x000000ffff1d7224 */ /* 0x004fe200078e0064 */
[----:B------:R-:W-:-:S02]  /*25840*/  PRMT R100, R25, 0x9910, RZ ;  /* 0x0000991019647816 */ /* 0x000fc400000000ff */
[----:B------:R2:W-:Y:S02]  /*25850*/  STG.E.U8 desc[UR24][R156.64], R101 ;  /* 0x000000659c007986 */ /* 0x0005e4000c101118 */
[----:B------:R-:W-:Y:S02]  /*25860*/  SHF.R.S32.HI R29, RZ, 0x8, R29 ;  /* 0x00000008ff1d7819 */ /* 0x000fe4000001141d */
[----:B------:R4:W-:Y:S01]  /*25870*/  STG.E.U8 desc[UR24][R154.64], R27 ;  /* 0x0000001b9a007986 */ /* 0x0009e2000c101118 */
[----:B---3--:R-:W-:Y:S01]  /*25880*/  IMAD.MOV.U32 R28, RZ, RZ, R100 ;  /* 0x000000ffff1c7224 */ /* 0x008fe200078e0064 */
[----:B------:R-:W-:Y:S02]  /*25890*/  PRMT R100, R24, 0x9910, RZ ;  /* 0x0000991018647816 */ /* 0x000fe400000000ff */
[----:B------:R-:W-:Y:S04]  /*258a0*/  STG.E.U8 desc[UR24][R152.64], R3 ;  /* 0x0000000398007986 */ /* 0x000fe8000c101118 */
[----:B------:R3:W-:Y:S01]  /*258b0*/  STG.E.U8 desc[UR24][R150.64], R26 ;  /* 0x0000001a96007986 */ /* 0x0007e2000c101118 */
[----:B--2---:R-:W-:-:S03]  /*258c0*/  SHF.R.S32.HI R101, RZ, 0x8, R28 ;  /* 0x00000008ff657819 */ /* 0x004fc6000001141c */
[----:B------:R-:W-:Y:S01]  /*258d0*/  STG.E.U8 desc[UR24][R148.64], R29 ;  /* 0x0000001d94007986 */ /* 0x000fe2000c101118 */
[----:B----4-:R-:W-:Y:S01]  /*258e0*/  IMAD.MOV.U32 R27, RZ, RZ, R100 ;  /* 0x000000ffff1b7224 */ /* 0x010fe200078e0064 */
[----:B------:R-:W-:Y:S02]  /*258f0*/  PRMT R28, R23, 0x9910, RZ ;  /* 0x00009910171c7816 */ /* 0x000fe400000000ff */
[----:B------:R2:W-:Y:S01]  /*25900*/  STG.E.U8 desc[UR24][R146.64], R25 ;  /* 0x0000001992007986 */ /* 0x0005e2000c101118 */
[----:B---3--:R-:W-:-:S03]  /*25910*/  PRMT R26, R22, 0x9910, RZ ;  /* 0x00009910161a7816 */ /* 0x008fc600000000ff */
[----:B------:R-:W-:Y:S01]  /*25920*/  STG.E.U8 desc[UR24][R144.64], R101 ;  /* 0x0000006590007986 */ /* 0x000fe2000c101118 */
[----:B------:R-:W-:Y:S01]  /*25930*/  SHF.R.S32.HI R3, RZ, 0x8, R27 ;  /* 0x00000008ff037819 */ /* 0x000fe2000001141b */
[----:B------:R-:W-:Y:S02]  /*25940*/  IMAD.MOV.U32 R27, RZ, RZ, R28 ;  /* 0x000000ffff1b7224 */ /* 0x000fe400078e001c */
[----:B--2---:R-:W-:Y:S01]  /*25950*/  IMAD.MOV.U32 R25, RZ, RZ, R26 ;  /* 0x000000ffff197224 */ /* 0x004fe200078e001a */
[----:B------:R-:W-:Y:S01]  /*25960*/  PRMT R26, R21, 0x9910, RZ ;  /* 0x00009910151a7816 */ /* 0x000fe200000000ff */
[----:B------:R2:W-:Y:S01]  /*25970*/  STG.E.U8 desc[UR24][R142.64], R24 ;  /* 0x000000188e007986 */ /* 0x0005e2000c101118 */
[----:B------:R-:W-:-:S03]  /*25980*/  SHF.R.S32.HI R27, RZ, 0x8, R27 ;  /* 0x00000008ff1b7819 */ /* 0x000fc6000001141b */
[----:B------:R3:W-:Y:S01]  /*25990*/  STG.E.U8 desc[UR24][R140.64], R3 ;  /* 0x000000038c007986 */ /* 0x0007e2000c101118 */
[----:B------:R-:W-:Y:S01]  /*259a0*/  SHF.R.S32.HI R25, RZ, 0x8, R25 ;  /* 0x00000008ff197819 */ /* 0x000fe20000011419 */
[----:B--2---:R-:W-:Y:S01]  /*259b0*/  IMAD.MOV.U32 R24, RZ, RZ, R26 ;  /* 0x000000ffff187224 */ /* 0x004fe200078e001a */
[----:B------:R-:W-:Y:S01]  /*259c0*/  PRMT R26, R20, 0x9910, RZ ;  /* 0x00009910141a7816 */ /* 0x000fe200000000ff */
[----:B------:R2:W-:Y:S03]  /*259d0*/  STG.E.U8 desc[UR24][R138.64], R23 ;  /* 0x000000178a007986 */ /* 0x0005e6000c101118 */
[----:B---3--:R-:W-:Y:S02]  /*259e0*/  SHF.R.S32.HI R3, RZ, 0x8, R24 ;  /* 0x00000008ff037819 */ /* 0x008fe40000011418 */
[----:B------:R-:W-:Y:S01]  /*259f0*/  PRMT R24, R19, 0x9910, RZ ;  /* 0x0000991013187816 */ /* 0x000fe200000000ff */
[----:B------:R-:W-:Y:S04]  /*25a00*/  STG.E.U8 desc[UR24][R136.64], R27 ;  /* 0x0000001b88007986 */ /* 0x000fe8000c101118 */
[----:B------:R3:W-:Y:S01]  /*25a10*/  STG.E.U8 desc[UR24][R134.64], R22 ;  /* 0x0000001686007986 */ /* 0x0007e2000c101118 */
[----:B--2---:R-:W-:-:S03]  /*25a20*/  IMAD.MOV.U32 R23, RZ, RZ, R26 ;  /* 0x000000ffff177224 */ /* 0x004fc600078e001a */
[----:B------:R2:W-:Y:S02]  /*25a30*/  STG.E.U8 desc[UR24][R132.64], R25 ;  /* 0x0000001984007986 */ /* 0x0005e4000c101118 */
[----:B------:R-:W-:Y:S02]  /*25a40*/  SHF.R.S32.HI R23, RZ, 0x8, R23 ;  /* 0x00000008ff177819 */ /* 0x000fe40000011417 */
[----:B------:R4:W-:Y:S01]  /*25a50*/  STG.E.U8 desc[UR24][R130.64], R21 ;  /* 0x0000001582007986 */ /* 0x0009e2000c101118 */
[----:B---3--:R-:W-:Y:S01]  /*25a60*/  IMAD.MOV.U32 R22, RZ, RZ, R24 ;  /* 0x000000ffff167224 */ /* 0x008fe200078e0018 */
[----:B------:R-:W-:Y:S02]  /*25a70*/  PRMT R24, R18, 0x9910, RZ ;  /* 0x0000991012187816 */ /* 0x000fe400000000ff */
[----:B------:R-:W-:Y:S04]  /*25a80*/  STG.E.U8 desc[UR24][R128.64], R3 ;  /* 0x0000000380007986 */ /* 0x000fe8000c101118 */
[----:B------:R3:W-:Y:S01]  /*25a90*/  STG.E.U8 desc[UR24][R126.64], R20 ;  /* 0x000000147e007986 */ /* 0x0007e2000c101118 */
[----:B--2---:R-:W-:Y:S01]  /*25aa0*/  SHF.R.S32.HI R25, RZ, 0x8, R22 ;  /* 0x00000008ff197819 */ /* 0x004fe20000011416 */
[----:B----4-:R-:W-:Y:S01]  /*25ab0*/  IMAD.MOV.U32 R21, RZ, RZ, R24 ;  /* 0x000000ffff157224 */ /* 0x010fe200078e0018 */
[----:B------:R-:W-:Y:S01]  /*25ac0*/  PRMT R22, R17, 0x9910, RZ ;  /* 0x0000991011167816 */ /* 0x000fe200000000ff */
[----:B------:R-:W-:Y:S04]  /*25ad0*/  STG.E.U8 desc[UR24][R124.64], R23 ;  /* 0x000000177c007986 */ /* 0x000fe8000c101118 */
[----:B------:R2:W-:Y:S01]  /*25ae0*/  STG.E.U8 desc[UR24][R122.64], R19 ;  /* 0x000000137a007986 */ /* 0x0005e2000c101118 */
[----:B---3--:R-:W-:-:S02]  /*25af0*/  PRMT R20, R16, 0x9910, RZ ;  /* 0x0000991010147816 */ /* 0x008fc400000000ff */
[----:B------:R-:W-:Y:S01]  /*25b00*/  SHF.R.S32.HI R3, RZ, 0x8, R21 ;  /* 0x00000008ff037819 */ /* 0x000fe20000011415 */
[----:B------:R-:W-:Y:S01]  /*25b10*/  IMAD.MOV.U32 R21, RZ, RZ, R22 ;  /* 0x000000ffff157224 */ /* 0x000fe200078e0016 */
[----:B------:R-:W-:Y:S01]  /*25b20*/  STG.E.U8 desc[UR24][R120.64], R25 ;  /* 0x0000001978007986 */ /* 0x000fe2000c101118 */
[----:B--2---:R-:W-:Y:S01]  /*25b30*/  IMAD.MOV.U32 R19, RZ, RZ, R20 ;  /* 0x000000ffff137224 */ /* 0x004fe200078e0014 */
[----:B------:R-:W-:Y:S02]  /*25b40*/  PRMT R20, R15, 0x9910, RZ ;  /* 0x000099100f147816 */ /* 0x000fe400000000ff */
[----:B------:R2:W-:Y:S01]  /*25b50*/  STG.E.U8 desc[UR24][R118.64], R18 ;  /* 0x0000001276007986 */ /* 0x0005e2000c101118 */
[----:B------:R-:W-:Y:S02]  /*25b60*/  SHF.R.S32.HI R21, RZ, 0x8, R21 ;  /* 0x00000008ff157819 */ /* 0x000fe40000011415 */
[----:B------:R-:W-:Y:S01]  /*25b70*/  SHF.R.S32.HI R19, RZ, 0x8, R19 ;  /* 0x00000008ff137819 */ /* 0x000fe20000011413 */
[----:B------:R3:W-:Y:S01]  /*25b80*/  STG.E.U8 desc[UR24][R116.64], R3 ;  /* 0x0000000374007986 */ /* 0x0007e2000c101118 */
[----:B--2---:R-:W-:Y:S01]  /*25b90*/  IMAD.MOV.U32 R18, RZ, RZ, R20 ;  /* 0x000000ffff127224 */ /* 0x004fe200078e0014 */
[----:B------:R-:W-:-:S02]  /*25ba0*/  PRMT R20, R14, 0x9910, RZ ;  /* 0x000099100e147816 */ /* 0x000fc400000000ff */
[----:B------:R2:W-:Y:S02]  /*25bb0*/  STG.E.U8 desc[UR24][R114.64], R17 ;  /* 0x0000001172007986 */ /* 0x0005e4000c101118 */
[----:B---3--:R-:W-:Y:S02]  /*25bc0*/  SHF.R.S32.HI R3, RZ, 0x8, R18 ;  /* 0x00000008ff037819 */ /* 0x008fe40000011412 */
[----:B------:R-:W-:Y:S01]  /*25bd0*/  STG.E.U8 desc[UR24][R112.64], R21 ;  /* 0x0000001570007986 */ /* 0x000fe2000c101118 */
[----:B------:R-:W-:-:S03]  /*25be0*/  PRMT R18, R13, 0x9910, RZ ;  /* 0x000099100d127816 */ /* 0x000fc600000000ff */
[----:B------:R3:W-:Y:S01]  /*25bf0*/  STG.E.U8 desc[UR24][R110.64], R16 ;  /* 0x000000106e007986 */ /* 0x0007e2000c101118 */
[----:B--2---:R-:W-:-:S03]  /*25c00*/  IMAD.MOV.U32 R17, RZ, RZ, R20 ;  /* 0x000000ffff117224 */ /* 0x004fc600078e0014 */
[----:B------:R2:W-:Y:S04]  /*25c10*/  STG.E.U8 desc[UR24][R108.64], R19 ;  /* 0x000000136c007986 */ /* 0x0005e8000c101118 */
[----:B------:R4:W-:Y:S01]  /*25c20*/  STG.E.U8 desc[UR24][R106.64], R15 ;  /* 0x0000000f6a007986 */ /* 0x0009e2000c101118 */
[----:B------:R-:W-:Y:S01]  /*25c30*/  SHF.R.S32.HI R17, RZ, 0x8, R17 ;  /* 0x00000008ff117819 */ /* 0x000fe20000011411 */
[----:B---3--:R-:W-:Y:S02]  /*25c40*/  IMAD.MOV.U32 R16, RZ, RZ, R18 ;  /* 0x000000ffff107224 */ /* 0x008fe400078e0012 */
[----:B------:R-:W-:Y:S01]  /*25c50*/  STG.E.U8 desc[UR24][R104.64], R3 ;  /* 0x0000000368007986 */ /* 0x000fe2000c101118 */
[----:B------:R-:W-:-:S03]  /*25c60*/  PRMT R18, R12, 0x9910, RZ ;  /* 0x000099100c127816 */ /* 0x000fc600000000ff */
        /* <DEDUP_REMOVED lines=15> */
[----:B--2---:R-:W-:-:S03]  /*25d60*/  IMAD.MOV.U32 R12, RZ, RZ, R14 ;  /* 0x000000ffff0c7224 */ /* 0x004fc600078e000e */
[----:B------:R2:W-:Y:S02]  /*25d70*/  STG.E.U8 desc[UR24][R88.64], R11 ;  /* 0x0000000b58007986 */ /* 0x0005e4000c101118 */
[----:B---3--:R-:W-:Y:S02]  /*25d80*/  SHF.R.S32.HI R3, RZ, 0x8, R12 ;  /* 0x00000008ff037819 */ /* 0x008fe4000001140c */
[----:B------:R-:W-:Y:S01]  /*25d90*/  PRMT R12, R7, 0x9910, RZ ;  /* 0x00009910070c7816 */ /* 0x000fe200000000ff */
[----:B------:R-:W-:Y:S01]  /*25da0*/  STG.E.U8 desc[UR24][R86.64], R15 ;  /* 0x0000000f56007986 */ /* 0x000fe2000c101118 */
[----:B------:R-:W-:Y:S02]  /*25db0*/  SHF.R.S32.HI R13, RZ, 0x8, R13 ;  /* 0x00000008ff0d7819 */ /* 0x000fe4000001140d */
[----:B------:R-:W-:Y:S01]  /*25dc0*/  PRMT R14, R8, 0x9910, RZ ;  /* 0x00009910080e7816 */ /* 0x000fe200000000ff */
[----:B------:R3:W-:Y:S04]  /*25dd0*/  STG.E.U8 desc[UR24][R84.64], R10 ;  /* 0x0000000a54007986 */ /* 0x0007e8000c101118 */
[----:B------:R4:W-:Y:S01]  /*25de0*/  STG.E.U8 desc[UR24][R82.64], R13 ;  /* 0x0000000d52007986 */ /* 0x0009e2000c101118 */
[----:B--2---:R-:W-:-:S02]  /*25df0*/  IMAD.MOV.U32 R11, RZ, RZ, R14 ;  /* 0x000000ffff0b7224 */ /* 0x004fc400078e000e */
[----:B---3--:R-:W-:Y:S01]  /*25e00*/  IMAD.MOV.U32 R10, RZ, RZ, R12 ;  /* 0x000000ffff0a7224 */ /* 0x008fe200078e000c */
[----:B------:R-:W-:Y:S01]  /*25e10*/  PRMT R12, R6, 0x9910, RZ ;  /* 0x00009910060c7816 */ /* 0x000fe200000000ff */
[----:B------:R2:W-:Y:S03]  /*25e20*/  STG.E.U8 desc[UR24][R80.64], R9 ;  /* 0x0000000950007986 */ /* 0x0005e6000c101118 */
[----:B----4-:R-:W-:Y:S02]  /*25e30*/  SHF.R.S32.HI R13, RZ, 0x8, R10 ;  /* 0x00000008ff0d7819 */ /* 0x010fe4000001140a */
[----:B------:R-:W-:Y:S01]  /*25e40*/  PRMT R10, R5, 0x9910, RZ ;  /* 0x00009910050a7816 */ /* 0x000fe200000000ff */
[----:B------:R3:W-:Y:S01]  /*25e50*/  STG.E.U8 desc[UR24][R78.64], R3 ;  /* 0x000000034e007986 */ /* 0x0007e2000c101118 */
[----:B------:R-:W-:Y:S01]  /*25e60*/  SHF.R.S32.HI R11, RZ, 0x8, R11 ;  /* 0x00000008ff0b7819 */ /* 0x000fe2000001140b */
[----:B--2---:R-:W-:-:S02]  /*25e70*/  IMAD.MOV.U32 R9, RZ, RZ, R12 ;  /* 0x000000ffff097224 */ /* 0x004fc400078e000c */
[----:B------:R2:W-:Y:S03]  /*25e80*/  STG.E.U8 desc[UR24][R76.64], R8 ;  /* 0x000000084c007986 */ /* 0x0005e6000c101118 */
[----:B---3--:R-:W-:Y:S01]  /*25e90*/  SHF.R.S32.HI R3, RZ, 0x8, R9 ;  /* 0x00000008ff037819 */ /* 0x008fe20000011409 */
[----:B------:R-:W-:Y:S01]  /*25ea0*/  IMAD.MOV.U32 R9, RZ, RZ, R10 ;  /* 0x000000ffff097224 */ /* 0x000fe200078e000a */
[----:B------:R-:W-:Y:S01]  /*25eb0*/  STG.E.U8 desc[UR24][R74.64], R11 ;  /* 0x0000000b4a007986 */ /* 0x000fe2000c101118 */
[----:B--2---:R-:W-:-:S03]  /*25ec0*/  PRMT R8, R4, 0x9910, RZ ;  /* 0x0000991004087816 */ /* 0x004fc600000000ff */
[----:B------:R2:W-:Y:S01]  /*25ed0*/  STG.E.U8 desc[UR24][R72.64], R7 ;  /* 0x0000000748007986 */ /* 0x0005e2000c101118 */
[----:B------:R-:W-:-:S03]  /*25ee0*/  SHF.R.S32.HI R9, RZ, 0x8, R9 ;  /* 0x00000008ff097819 */ /* 0x000fc60000011409 */
[----:B------:R-:W-:Y:S04]  /*25ef0*/  STG.E.U8 desc[UR24][R70.64], R13 ;  /* 0x0000000d46007986 */ /* 0x000fe8000c101118 */
[----:B------:R3:W-:Y:S01]  /*25f00*/  STG.E.U8 desc[UR24][R68.64], R6 ;  /* 0x0000000644007986 */ /* 0x0007e2000c101118 */
[----:B--2---:R-:W-:Y:S01]  /*25f10*/  IMAD.MOV.U32 R7, RZ, RZ, R8 ;  /* 0x000000ffff077224 */ /* 0x004fe200078e0008 */
[----:B------:R-:W-:Y:S02]  /*25f20*/  PRMT R8, R0, 0x9910, RZ ;  /* 0x0000991000087816 */ /* 0x000fe400000000ff */
[----:B------:R2:W-:Y:S04]  /*25f30*/  STG.E.U8 desc[UR24][R66.64], R3 ;  /* 0x0000000342007986 */ /* 0x0005e8000c101118 */
[----:B------:R4:W-:Y:S01]  /*25f40*/  STG.E.U8 desc[UR24][R64.64], R5 ;  /* 0x0000000540007986 */ /* 0x0009e2000c101118 */
[----:B---3--:R-:W-:-:S03]  /*25f50*/  PRMT R6, R30, 0x9910, RZ ;  /* 0x000099101e067816 */ /* 0x008fc600000000ff */
[----:B------:R3:W-:Y:S01]  /*25f60*/  STG.E.U8 desc[UR24][R60.64], R9 ;  /* 0x000000093c007986 */ /* 0x0007e2000c101118 */
[----:B--2---:R-:W-:Y:S01]  /*25f70*/  SHF.R.S32.HI R3, RZ, 0x8, R8 ;  /* 0x00000008ff037819 */ /* 0x004fe20000011408 */
[----:B------:R-:W-:Y:S02]  /*25f80*/  IMAD R45, R239, 0xf8, RZ ;  /* 0x000000f8ef2d7824 */ /* 0x000fe400078e02ff */
[----:B----4-:R-:W-:Y:S01]  /*25f90*/  IMAD.MOV.U32 R5, RZ, RZ, R6 ;  /* 0x000000ffff057224 */ /* 0x010fe200078e0006 */
[----:B---3--:R-:W2:Y:S01]  /*25fa0*/  LDC.64 R8, c[0x0][0x3a0] ;  /* 0x0000e800ff087b82 */ /* 0x008ea20000000a00 */
[----:B------:R-:W-:Y:S01]  /*25fb0*/  PRMT R6, R31, 0x9910, RZ ;  /* 0x000099101f067816 */ /* 0x000fe200000000ff */
[----:B------:R-:W-:Y:S01]  /*25fc0*/  IMAD R37, R239, 0xf9, RZ ;  /* 0x000000f9ef257824 */ /* 0x000fe200078e02ff */
[----:B------:R-:W-:Y:S01]  /*25fd0*/  SHF.R.S32.HI R7, RZ, 0x8, R7 ;  /* 0x00000008ff077819 */ /* 0x000fe20000011407 */
[----:B------:R3:W-:Y:S01]  /*25fe0*/  STG.E.U8 desc[UR24][R58.64], R4 ;  /* 0x000000043a007986 */ /* 0x0007e2000c101118 */
[----:B------:R-:W-:-:S02]  /*25ff0*/  IADD3 R50, P6, PT, R45, R34, RZ ;  /* 0x000000222d327210 */ /* 0x000fc40007fde0ff */
[----:B------:R-:W-:Y:S01]  /*26000*/  IADD3 R44, P0, PT, R37, R34, RZ ;  /* 0x00000022252c7210 */ /* 0x000fe20007f1e0ff */
[----:B------:R4:W-:Y:S01]  /*26010*/  STG.E.U8 desc[UR24][R62.64], R7 ;  /* 0x000000073e007986 */ /* 0x0009e2000c101118 */
[----:B------:R-:W-:Y:S01]  /*26020*/  SHF.R.S32.HI R5, RZ, 0x8, R5 ;  /* 0x00000008ff057819 */ /* 0x000fe20000011405 */
[----:B0-----:R-:W-:Y:S01]  /*26030*/  UIMAD UR4, UR6, UR4, URZ ;  /* 0x00000004060472a4 */ /* 0x001fe2000f8e02ff */
[----:B------:R-:W-:Y:S01]  /*26040*/  LEA.HI.X.SX32 R51, R45, R35, 0x1, P6 ;  /* 0x000000232d337211 */ /* 0x000fe200030f0eff */
[----:B------:R-:W-:Y:S01]  /*26050*/  STG.E.U8 desc[UR24][R56.64], R0 ;  /* 0x0000000038007986 */ /* 0x000fe2000c101118 */
[----:B---3--:R-:W-:-:S03]  /*26060*/  IMAD.MOV.U32 R4, RZ, RZ, R6 ;  /* 0x000000ffff047224 */ /* 0x008fc600078e0006 */
[----:B------:R0:W-:Y:S01]  /*26070*/  STG.E.U8 desc[UR24][R54.64], R3 ;  /* 0x0000000336007986 */ /* 0x0001e2000c101118 */
[----:B------:R-:W-:Y:S02]  /*26080*/  LEA.HI.X.SX32 R45, R37, R35, 0x1, P0 ;  /* 0x00000023252d7211 */ /* 0x000fe400000f0eff */
[----:B----4-:R-:W-:Y:S01]  /*26090*/  PRMT R7, R33, 0x9910, RZ ;  /* 0x0000991021077816 */ /* 0x010fe200000000ff */
[----:B------:R-:W-:Y:S01]  /*260a0*/  STG.E.U8 desc[UR24][R40.64], R30 ;  /* 0x0000001e28007986 */ /* 0x000fe2000c101118 */
[C---:B------:R-:W-:Y:S01]  /*260b0*/  IMAD R237, R239.reuse, 0xfe, RZ ;  /* 0x000000feefed7824 */ /* 0x040fe200078e02ff */
[----:B------:R-:W-:Y:S02]  /*260c0*/  PRMT R6, R2, 0x9910, RZ ;  /* 0x0000991002067816 */ /* 0x000fe400000000ff */
[----:B------:R-:W-:Y:S01]  /*260d0*/  SHF.R.S32.HI R7, RZ, 0x8, R7 ;  /* 0x00000008ff077819 */ /* 0x000fe20000011407 */
[----:B------:R3:W-:Y:S01]  /*260e0*/  STG.E.U8 desc[UR24][R52.64], R5 ;  /* 0x0000000534007986 */ /* 0x0007e2000c101118 */
[----:B0-----:R-:W-:Y:S01]  /*260f0*/  SHF.R.S32.HI R3, RZ, 0x8, R4 ;  /* 0x00000008ff037819 */ /* 0x001fe20000011404 */
[----:B------:R-:W-:-:S02]  /*26100*/  IMAD R239, R239, 0xff, RZ ;  /* 0x000000ffefef7824 */ /* 0x000fc400078e02ff */
[----:B------:R-:W-:Y:S01]  /*26110*/  STG.E.U8 desc[UR24][R50.64], R31 ;  /* 0x0000001f32007986 */ /* 0x000fe2000c101118 */
[----:B------:R-:W-:Y:S01]  /*26120*/  PRMT R0, R32, 0x9910, RZ ;  /* 0x0000991020007816 */ /* 0x000fe200000000ff */
[----:B------:R-:W-:Y:S02]  /*26130*/  USHF.L.U32 UR6, UR4, 0x2, URZ ;  /* 0x0000000204067899 */ /* 0x000fe400080006ff */
[----:B------:R0:W-:Y:S01]  /*26140*/  STG.E.U8 desc[UR24][R44.64], R3 ;  /* 0x000000032c007986 */ /* 0x0001e2000c101118 */
[----:B---3--:R-:W-:-:S03]  /*26150*/  IMAD.SHL.U32 R5, R197, 0x4, RZ ;  /* 0x00000004c5057824 */ /* 0x008fc600078e00ff */
[----:B------:R-:W-:Y:S01]  /*26160*/  STG.E.U8 desc[UR24][R48.64], R33 ;  /* 0x0000002130007986 */ /* 0x000fe2000c101118 */
[-C--:B------:R-:W-:Y:S01]  /*26170*/  IADD3 R36, P5, PT, R237, R34.reuse, RZ ;  /* 0x00000022ed247210 */ /* 0x080fe20007fbe0ff */
[----:B------:R-:W-:Y:S02]  /*26180*/  UIMAD.WIDE UR4, UR4, 0x4, URZ ;  /* 0x00000004040478a5 */ /* 0x000fe4000f8e02ff */
[----:B------:R3:W-:Y:S01]  /*26190*/  STG.E.U8 desc[UR24][R46.64], R7 ;  /* 0x000000072e007986 */ /* 0x0007e2000c101118 */
[----:B------:R-:W-:Y:S02]  /*261a0*/  IADD3 R34, P6, PT, R239, R34, RZ ;  /* 0x00000022ef227210 */ /* 0x000fe40007fde0ff */
[----:B0-----:R-:W-:Y:S01]  /*261b0*/  SHF.R.S32.HI R3, RZ, 0x8, R0 ;  /* 0x00000008ff037819 */ /* 0x001fe20000011400 */
[----:B------:R-:W-:Y:S01]  /*261c0*/  IMAD.HI R0, R197, 0x4, RZ ;  /* 0x00000004c5007827 */ /* 0x000fe200078e02ff */
[----:B--2---:R-:W-:Y:S02]  /*261d0*/  IADD3 R4, P0, P1, R5, UR6, R8 ;  /* 0x0000000605047c10 */ /* 0x004fe4000f91e008 */
[-C--:B------:R-:W-:Y:S01]  /*261e0*/  LEA.HI.X.SX32 R37, R237, R35.reuse, 0x1, P5 ;  /* 0x00000023ed257211 */ /* 0x080fe200028f0eff */
[----:B---3--:R-:W-:Y:S01]  /*261f0*/  IMAD.MOV.U32 R7, RZ, RZ, R6 ;  /* 0x000000ffff077224 */ /* 0x008fe200078e0006 */
[----:B------:R-:W-:Y:S01]  /*26200*/  LEA.HI.X.SX32 R35, R239, R35, 0x1, P6 ;  /* 0x00000023ef237211 */ /* 0x000fe200030f0eff */
[----:B------:R0:W-:Y:S01]  /*26210*/  STG.E.U8 desc[UR24][R42.64], R32 ;  /* 0x000000202a007986 */ /* 0x0001e2000c101118 */
[----:B------:R-:W-:-:S02]  /*26220*/  IADD3.X R5, PT, PT, R0, UR5, R9, P0, P1 ;  /* 0x0000000500057c10 */ /* 0x000fc400087e2409 */
[----:B------:R-:W-:Y:S01]  /*26230*/  SHF.R.S32.HI R7, RZ, 0x8, R7 ;  /* 0x00000008ff077819 */ /* 0x000fe20000011407 */
[----:B------:R0:W-:Y:S04]  /*26240*/  STG.E.U8 desc[UR24][R38.64], R3 ;  /* 0x0000000326007986 */ /* 0x0001e8000c101118 */
[----:B------:R0:W-:Y:S04]  /*26250*/  STG.E.U8 desc[UR24][R36.64], R2 ;  /* 0x0000000224007986 */ /* 0x0001e8000c101118 */
[----:B------:R0:W-:Y:S04]  /*26260*/  STG.E.U8 desc[UR24][R34.64], R7 ;  /* 0x0000000722007986 */ /* 0x0001e8000c101118 */
[----:B------:R0:W-:Y:S01]  /*26270*/  STG.E desc[UR24][R4.64], R196 ;  /* 0x000000c404007986 */ /* 0x0001e2000c101918 */
[----:B-1----:R-:W-:Y:S06]  /*26280*/  BAR.SYNC.DEFER_BLOCKING 0x0 ;  /* 0x0000000000007b1d */ /* 0x002fec0000010000 */
[----:B------:R-:W-:Y:S05]  /*26290*/  BRA.U UP0, `(.L_x_22) ;  /* 0x0000000100a07547 */ /* 0x000fea000b800000 */
[----:B------:R-:W1:Y:S01]  /*262a0*/  S2UR UR5, SR_CgaCtaId ;  /* 0x00000000000579c3 */ /* 0x000e620000008800 */
[----:B------:R-:W-:Y:S01]  /*262b0*/  NOP ;  /* 0x0000000000007918 */ /* 0x000fe20000000000 */
[----:B------:R-:W-:Y:S01]  /*262c0*/  UMOV UR4, 0x50 ;  /* 0x0000005000047882 */ /* 0x000fe20000000000 */
[----:B------:R-:W-:Y:S02]  /*262d0*/  IMAD.U32 R0, RZ, RZ, UR11 ;  /* 0x0000000bff007e24 */ /* 0x000fe4000f8e00ff */
[----:B0-----:R-:W-:Y:S02]  /*262e0*/  IMAD.MOV.U32 R3, RZ, RZ, 0xffff ;  /* 0x0000ffffff037424 */ /* 0x001fe400078e00ff */
[----:B------:R-:W-:Y:S01]  /*262f0*/  IMAD.MOV.U32 R7, RZ, RZ, 0x1 ;  /* 0x00000001ff077424 */ /* 0x000fe200078e00ff */
[----:B------:R-:W-:-:S04]  /*26300*/  LOP3.LUT R0, R0, 0xffff, RZ, 0xc0, !PT ;  /* 0x0000ffff00007812 */ /* 0x000fc800078ec0ff */
[----:B------:R-:W-:-:S05]  /*26310*/  SHF.R.U32.HI R0, RZ, 0x5, R0 ;  /* 0x00000005ff007819 */ /* 0x000fca0000011600 */
[----:B------:R-:W-:Y:S01]  /*26320*/  VIADD R2, R0, 0x10 ;  /* 0x0000001000027836 */ /* 0x000fe20000000000 */
[----:B------:R-:W-:Y:S01]  /*26330*/  SHF.L.U32 R0, R3, R0, RZ ;  /* 0x0000000003007219 */ /* 0x000fe200000006ff */
[----:B-1----:R-:W-:-:S03]  /*26340*/  ULEA UR6, UR5, UR4, 0x18 ;  /* 0x0000000405067291 */ /* 0x002fc6000f8ec0ff */
[----:B------:R-:W-:-:S04]  /*26350*/  SHF.L.U32 R3, R7, R2, RZ ;  /* 0x0000000207037219 */ /* 0x000fc800000006ff */
[----:B------:R-:W-:Y:S02]  /*26360*/  LOP3.LUT R0, R3, R0, RZ, 0xfc, !PT ;  /* 0x0000000003007212 */ /* 0x000fe400078efcff */
[----:B------:R-:W0:Y:S02]  /*26370*/  LDS R5, [UR6] ;  /* 0x00000006ff057984 */ /* 0x000e240008000800 */
[C---:B------:R-:W-:Y:S02]  /*26380*/  LOP3.LUT R2, R0.reuse, 0xffff, RZ, 0xc0, !PT ;  /* 0x0000ffff00027812 */ /* 0x040fe400078ec0ff */
[----:B0-----:R-:W-:-:S04]  /*26390*/  LOP3.LUT R3, R0, 0xffff, R5, 0x80, !PT ;  /* 0x0000ffff00037812 */ /* 0x001fc800078e8005 */
[----:B------:R-:W-:-:S13]  /*263a0*/  ISETP.NE.AND P0, PT, R3, R2, PT ;  /* 0x000000020300720c */ /* 0x000fda0003f05270 */
[----:B------:R-:W-:Y:S05]  /*263b0*/  @P0 BRA `(.L_x_23) ;  /* 0x0000000000500947 */ /* 0x000fea0003800000 */
[----:B------:R-:W-:Y:S02]  /*263c0*/  SHF.R.U32.HI R5, RZ, 0x10, R5 ;  /* 0x00000010ff057819 */ /* 0x000fe40000011605 */
[----:B------:R-:W-:-:S04]  /*263d0*/  SHF.R.U32.HI R2, RZ, 0x10, R0 ;  /* 0x00000010ff027819 */ /* 0x000fc80000011600 */
[----:B------:R-:W-:-:S04]  /*263e0*/  LOP3.LUT R5, R5, R2, RZ, 0xc0, !PT ;  /* 0x0000000205057212 */ /* 0x000fc800078ec0ff */
[----:B------:R-:W-:-:S13]  /*263f0*/  ISETP.NE.AND P0, PT, R5, R2, PT ;  /* 0x000000020500720c */ /* 0x000fda0003f05270 */
[----:B------:R-:W-:Y:S05]  /*26400*/  @P0 BRA `(.L_x_24) ;  /* 0x0000000000300947 */ /* 0x000fea0003800000 */
[----:B------:R-:W-:Y:S01]  /*26410*/  R2UR UR4, R0 ;  /* 0x00000000000472ca */ /* 0x000fe200000e0000 */
[----:B------:R-:W-:Y:S01]  /*26420*/  VOTEU.ANY UR5, UPT, PT ;  /* 0x0000000000057886 */ /* 0x000fe200038e0100 */
[----:B------:R-:W0:Y:S01]  /*26430*/  S2R R0, SR_LANEID ;  /* 0x0000000000007919 */ /* 0x000e220000000000 */
[----:B------:R-:W-:-:S10]  /*26440*/  UFLO.U32 UR5, UR5 ;  /* 0x00000005000572bd */ /* 0x000fd400080e0000 */
[----:B------:R-:W-:-:S06]  /*26450*/  ULOP3.LUT UR4, URZ, UR4, URZ, 0x33, !UPT ;  /* 0x00000004ff047292 */ /* 0x000fcc000f8e33ff */
[----:B------:R-:W-:-:S04]  /*26460*/  IMAD.U32 R2, RZ, RZ, UR4 ;  /* 0x00000004ff027e24 */ /* 0x000fc8000f8e00ff */
[----:B------:R-:W1:Y:S02]  /*26470*/  REDUX UR7, R2 ;  /* 0x00000000020773c4 */ /* 0x000e640000000000 */
[----:B------:R2:W-:Y:S01]  /*26480*/  UTCATOMSWS.AND URZ, UR4 ;  /* 0x0000000400ff79e3 */ /* 0x0005e20008000000 */
[----:B0-----:R-:W-:Y:S01]  /*26490*/  ISETP.EQ.U32.AND P0, PT, R0, UR5, PT ;  /* 0x0000000500007c0c */ /* 0x001fe2000bf02070 */
[----:B-1----:R-:W-:-:S12]  /*264a0*/  IMAD.U32 R0, RZ, RZ, UR7 ;  /* 0x00000007ff007e24 */ /* 0x002fd8000f8e00ff */
[----:B------:R2:W-:Y:S01]  /*264b0*/  @P0 ATOMS.AND RZ, [UR6], R0 ;  /* 0x00000000ffff098c */ /* 0x0005e2000a800006 */
[----:B------:R-:W-:Y:S05]  /*264c0*/  BRA `(.L_x_22) ;  /* 0x0000000000147947 */ /* 0x000fea0003800000 */
.L_x_24:
[----:B------:R-:W-:-:S07]  /*264d0*/  MOV R2, 0x264f0 ;  /* 0x000264f000027802 */ /* 0x000fce0000000f00 */
[----:B------:R-:W-:Y:S05]  /*264e0*/  CALL.REL.NOINC `($__internal_0_$__cuda_sm10x_tcgen05_guardrail_trap_col_being_dealloced_not_returned_by_alloc) ;  /* 0x0000000000447944 */ /* 0x000fea0003c00000 */
[----:B------:R-:W-:Y:S05]  /*264f0*/  BRA `(.L_x_22) ;  /* 0x0000000000087947 */ /* 0x000fea0003800000 */
.L_x_23:
[----:B------:R-:W-:-:S07]  /*26500*/  MOV R2, 0x26520 ;  /* 0x0002652000027802 */ /* 0x000fce0000000f00 */
[----:B------:R-:W-:Y:S05]  /*26510*/  CALL.REL.NOINC `($__internal_2_$__cuda_sm10x_tcgen05_guardrail_trap_unallocated_columns_being_dealloced) ;  /* 0x0000000000507944 */ /* 0x000fea0003c00000 */
.L_x_22:
[----:B------:R-:W-:Y:S01]  /*26520*/  NOP ;  /* 0x0000000000007918 */ /* 0x000fe20000000000 */
[----:B--2---:R-:W-:Y:S05]  /*26530*/  EXIT ;  /* 0x000000000000794d */ /* 0x004fea0003800000 */
.L_x_8:
[----:B------:R-:W1:Y:S02]  /*26540*/  SYNCS.PHASECHK.TRANS64.TRYWAIT P2, [UR10+0xc000], RZ ;  /* 0x00c000ffff0075a7 */ /* 0x000e64000804110a */
[----:B-1----:R-:W-:Y:S05]  /*26550*/  @!P2 BRA `(.L_x_8) ;  /* 0xfffffffc00f8a947 */ /* 0x002fea000383ffff */
[----:B------:R-:W-:Y:S05]  /*26560*/  BRA `(.L_x_7) ;  /* 0xfffffe3400707947 */ /* 0x000fea000383ffff */
.L_x_17:
[----:B------:R-:W1:Y:S02]  /*26570*/  SYNCS.PHASECHK.TRANS64.TRYWAIT P4, [UR10+0x16010], RZ ;  /* 0x016010ffff0075a7 */ /* 0x000e64000808110a */
[----:B-1----:R-:W-:Y:S05]  /*26580*/  @!P4 BRA `(.L_x_17) ;  /* 0xfffffffc00f8c947 */ /* 0x002fea000383ffff */
[----:B------:R-:W-:Y:S05]  /*26590*/  BRA `(.L_x_25) ;  /* 0xfffffef000b87947 */ /* 0x000fea000383ffff */
.L_x_18:
[----:B------:R-:W0:Y:S02]  /*265a0*/  SYNCS.PHASECHK.TRANS64.TRYWAIT P6, [UR20], R32 ;  /* 0x00000020ff0075a7 */ /* 0x000e2400080c1114 */
[----:B0-----:R-:W-:Y:S05]  /*265b0*/  @!P6 BRA `(.L_x_18) ;  /* 0xfffffffc00f8e947 */ /* 0x001fea000383ffff */
[----:B------:R-:W-:Y:S05]  /*265c0*/  BRA `(.L_x_26) ;  /* 0xffffff0400c47947 */ /* 0x000fea000383ffff */
.L_x_21:
[----:B------:R-:W0:Y:S02]  /*265d0*/  SYNCS.PHASECHK.TRANS64.TRYWAIT P0, [UR20], R0 ;  /* 0x00000000ff0075a7 */ /* 0x000e240008001114 */
[----:B0-----:R-:W-:Y:S05]  /*265e0*/  @!P0 BRA `(.L_x_21) ;  /* 0xfffffffc00f88947 */ /* 0x001fea000383ffff */
[----:B------:R-:W-:Y:S05]  /*265f0*/  BRA `(.L_x_27) ;  /* 0xffffff6800e07947 */ /* 0x000fea000383ffff */
        .weak           $__internal_0_$__cuda_sm10x_tcgen05_guardrail_trap_col_being_dealloced_not_returned_by_alloc
        .type           $__internal_0_$__cuda_sm10x_tcgen05_guardrail_trap_col_being_dealloced_not_returned_by_alloc,@function
        .size           $__internal_0_$__cuda_sm10x_tcgen05_guardrail_trap_col_being_dealloced_not_returned_by_alloc,($__internal_1_$__cuda_sm10x_tcgen05_guardrail_trap_phase_invalid_during_alloc - $__internal_0_$__cuda_sm10x_tcgen05_guardrail_trap_col_being_dealloced_not_returned_by_alloc)
$__internal_0_$__cuda_sm10x_tcgen05_guardrail_trap_col_being_dealloced_not_returned_by_alloc:
[----:B------:R-:W-:Y:S05]  /*26600*/  BPT.TRAP 0x1 ;  /* 0x000000040000795c */ /* 0x000fea0000300000 */
[----:B------:R-:W-:-:S04]  /*26610*/  IMAD.MOV.U32 R3, RZ, RZ, 0x0 ;  /* 0x00000000ff037424 */ /* 0x000fc800078e00ff */
[----:B------:R-:W-:Y:S05]  /*26620*/  RET.REL.NODEC R2 `(attn_fwd) ;  /* 0xfffffd9802747950 */ /* 0x000fea0003c3ffff */
        .weak           $__internal_1_$__cuda_sm10x_tcgen05_guardrail_trap_phase_invalid_during_alloc
        .type           $__internal_1_$__cuda_sm10x_tcgen05_guardrail_trap_phase_invalid_during_alloc,@function
        .size           $__internal_1_$__cuda_sm10x_tcgen05_guardrail_trap_phase_invalid_during_alloc,($__internal_2_$__cuda_sm10x_tcgen05_guardrail_trap_unallocated_columns_being_dealloced - $__internal_1_$__cuda_sm10x_tcgen05_guardrail_trap_phase_invalid_during_alloc)
$__internal_1_$__cuda_sm10x_tcgen05_guardrail_trap_phase_invalid_during_alloc:
[----:B------:R-:W-:Y:S05]  /*26630*/  BPT.TRAP 0x1 ;  /* 0x000000040000795c */ /* 0x000fea0000300000 */
[----:B------:R-:W-:-:S04]  /*26640*/  IMAD.MOV.U32 R3, RZ, RZ, 0x0 ;  /* 0x00000000ff037424 */ /* 0x000fc800078e00ff */
[----:B------:R-:W-:Y:S05]  /*26650*/  RET.REL.NODEC R2 `(attn_fwd) ;  /* 0xfffffd9802687950 */ /* 0x000fea0003c3ffff */
        .weak           $__internal_2_$__cuda_sm10x_tcgen05_guardrail_trap_unallocated_columns_being_dealloced
        .type           $__internal_2_$__cuda_sm10x_tcgen05_guardrail_trap_unallocated_columns_being_dealloced,@function
        .size           $__internal_2_$__cuda_sm10x_tcgen05_guardrail_trap_unallocated_columns_being_dealloced,(.L_x_31 - $__internal_2_$__cuda_sm10x_tcgen05_guardrail_trap_unallocated_columns_being_dealloced)
$__internal_2_$__cuda_sm10x_tcgen05_guardrail_trap_unallocated_columns_being_dealloced:
[----:B------:R-:W-:Y:S05]  /*26660*/  BPT.TRAP 0x1 ;  /* 0x000000040000795c */ /* 0x000fea0000300000 */
[----:B------:R-:W-:-:S04]  /*26670*/  IMAD.MOV.U32 R3, RZ, RZ, 0x0 ;  /* 0x00000000ff037424 */ /* 0x000fc800078e00ff */
[----:B------:R-:W-:Y:S05]  /*26680*/  RET.REL.NODEC R2 `(attn_fwd) ;  /* 0xfffffd98025c7950 */ /* 0x000fea0003c3ffff */
.L_x_28:
[----:B------:R-:W-:-:S00]  /*26690*/  BRA `(.L_x_28) ;  /* 0xfffffffc00fc7947 */ /* 0x000fc0000383ffff */
[----:B------:R-:W-:-:S00]  /*266a0*/  NOP ;  /* 0x0000000000007918 */ /* 0x000fc00000000000 */
        /* <DEDUP_REMOVED lines=13> */
.L_x_31:


//--------------------- .nv.global.init           --------------------------
	.section	.nv.global.init,"aw",@progbits
.nv.global.init:
	.type		_$_str,@object
	.size		_$_str,(.L_3 - _$_str)
_$_str:
        /*0000*/ 	.byte	0x5f, 0x5f, 0x43, 0x55, 0x44, 0x41, 0x5f, 0x46, 0x54, 0x5a, 0x00
.L_3:


//--------------------- .nv.shared.attn_fwd       --------------------------
	.section	.nv.shared.attn_fwd,"aw",@nobits
	.sectionflags	@""
	.align	16
	.zero		1024


//--------------------- .nv.shared.reserved.0     --------------------------
	.section	.nv.shared.reserved.0,"aw",@nobits
	.align	8
	.weak		__nv_reservedSMEM_offset_0_alias
	.size		__nv_reservedSMEM_offset_0_alias, 0, 64
	.other		__nv_reservedSMEM_offset_0_alias,@"STO_CUDA_RESERVED_SHARED STV_DEFAULT"
__nv_reservedSMEM_offset_0_alias:
	.zero		0
.nv.shared.reserved.0:
	.zero		64
	.weak		__nv_reservedSMEM_allocation_phase
	.type		__nv_reservedSMEM_allocation_phase,@object
	.size		__nv_reservedSMEM_allocation_phase,(.L_0 - __nv_reservedSMEM_allocation_phase)
__nv_reservedSMEM_allocation_phase:
	.zero		1
.L_0:
	.zero		7
	.weak		__nv_reservedSMEM_devtool_atexit_pc
	.type		__nv_reservedSMEM_devtool_atexit_pc,@object
	.size		__nv_reservedSMEM_devtool_atexit_pc,(__nv_reservedSMEM_allocation_mask - __nv_reservedSMEM_devtool_atexit_pc)
__nv_reservedSMEM_devtool_atexit_pc:
	.zero		8
	.weak		__nv_reservedSMEM_allocation_mask
	.type		__nv_reservedSMEM_allocation_mask,@object
	.size		__nv_reservedSMEM_allocation_mask,(.L_2 - __nv_reservedSMEM_allocation_mask)
__nv_reservedSMEM_allocation_mask:
	.zero		4
.L_2:


//--------------------- .nv.constant0.attn_fwd    --------------------------
	.section	.nv.constant0.attn_fwd,"a",@progbits
	.sectionflags	@""
	.align	4
.nv.constant0.attn_fwd:
	.zero		1032


//--------------------- SYMBOLS --------------------------

	.type		.nv.reservedSmem.offset0,@object
	.size		.nv.reservedSmem.offset0,0x4
	.type		.nv.reservedSmem.cap,@object
	.size		.nv.reservedSmem.cap,0x4
